//
// Generated by NVIDIA NVVM Compiler
//
// Compiler Build ID: CL-36424714
// Cuda compilation tools, release 13.0, V13.0.88
// Based on NVVM 20.0.0
//

.version 9.0
.target sm_100
.address_size 64

	// .globl	_Z14random_shufflePA31_i
.extern .func  (.param .b32 func_retval0) vprintf
(
	.param .b64 vprintf_param_0,
	.param .b64 vprintf_param_1
)
;
.global .align 4 .b8 precalc_xorwow_matrix[102400];
.global .align 4 .b8 precalc_xorwow_offset_matrix[102400];
.global .align 4 .b8 mrg32k3aM1[2304];
.global .align 4 .b8 mrg32k3aM2[2304];
.global .align 4 .b8 mrg32k3aM1SubSeq[2016];
.global .align 4 .b8 mrg32k3aM2SubSeq[2016];
.global .align 4 .b8 mrg32k3aM1Seq[2304];
.global .align 4 .b8 mrg32k3aM2Seq[2304];
.const .align 8 .b8 __cr_lgamma_table[72];
.global .align 4 .u32 T = 1;
.global .align 1 .b8 $str$1[22] = {116, 104, 101, 32, 98, 101, 115, 116, 32, 108, 101, 110, 103, 116, 104, 58, 32, 37, 102, 32, 10};
.global .align 1 .b8 $str$2[4] = {37, 102, 32};
.global .align 1 .b8 $str$3[2] = {10};

.visible .entry _Z14random_shufflePA31_i(
	.param .u64 .ptr .align 1 _Z14random_shufflePA31_i_param_0
)
{
	.reg .pred 	%p<3>;
	.reg .b32 	%r<128>;
	.reg .b32 	%f<25>;
	.reg .b64 	%rd<24>;

	ld.param.u64 	%rd4, [_Z14random_shufflePA31_i_param_0];
	cvta.to.global.u64 	%rd1, %rd4;
	mov.u32 	%r27, %ctaid.x;
	mov.u32 	%r28, %tid.x;
	mad.lo.s32 	%r29, %r27, 5, %r28;
	mul.lo.s32 	%r1, %r29, 20;
	cvt.s64.s32 	%rd2, %r29;
	mov.b32 	%r120, 0;
$L__BB0_1:
	add.s32 	%r31, %r120, %r1;
	mul.wide.s32 	%rd6, %r31, 124;
	add.s64 	%rd3, %rd1, %rd6;
	// begin inline asm
	mov.u64 	%rd5, %clock64;
	// end inline asm
	add.s64 	%rd7, %rd5, %rd2;
	cvt.u32.u64 	%r32, %rd7;
	xor.b32  	%r33, %r32, -1429050551;
	mul.lo.s32 	%r34, %r33, 1099087573;
	{ .reg .b32 tmp; mov.b64 {tmp, %r35}, %rd7; }
	xor.b32  	%r36, %r35, -136515619;
	mul.lo.s32 	%r37, %r36, -1703105765;
	add.s32 	%r123, %r34, 123456789;
	xor.b32  	%r124, %r34, 362436069;
	add.s32 	%r125, %r37, 521288629;
	xor.b32  	%r126, %r37, 88675123;
	add.s32 	%r127, %r34, 5783321;
	mul.lo.s32 	%r38, %r36, 1703105765;
	sub.s32 	%r39, %r34, %r38;
	add.s32 	%r121, %r39, 6977678;
	mov.b32 	%r122, 4078182;
$L__BB0_2:
	shr.u32 	%r40, %r123, 2;
	xor.b32  	%r41, %r40, %r123;
	shl.b32 	%r42, %r127, 4;
	shl.b32 	%r43, %r41, 1;
	xor.b32  	%r44, %r42, %r43;
	xor.b32  	%r45, %r44, %r127;
	xor.b32  	%r46, %r45, %r41;
	add.s32 	%r47, %r121, %r46;
	cvt.rn.f32.u32 	%f1, %r47;
	fma.rn.f32 	%f2, %f1, 0f2F800000, 0f2F000000;
	mul.f32 	%f3, %f2, 0f41F80000;
	cvt.rzi.s32.f32 	%r48, %f3;
	shr.u32 	%r49, %r124, 2;
	xor.b32  	%r50, %r49, %r124;
	shl.b32 	%r51, %r46, 4;
	shl.b32 	%r52, %r50, 1;
	xor.b32  	%r53, %r52, %r51;
	xor.b32  	%r54, %r53, %r50;
	xor.b32  	%r16, %r54, %r46;
	add.s32 	%r55, %r121, %r16;
	add.s32 	%r56, %r55, 362437;
	cvt.rn.f32.u32 	%f4, %r56;
	fma.rn.f32 	%f5, %f4, 0f2F800000, 0f2F000000;
	mul.f32 	%f6, %f5, 0f41F80000;
	cvt.rzi.s32.f32 	%r57, %f6;
	mul.wide.s32 	%rd8, %r48, 4;
	add.s64 	%rd9, %rd3, %rd8;
	ld.global.u32 	%r58, [%rd9];
	mul.wide.s32 	%rd10, %r57, 4;
	add.s64 	%rd11, %rd3, %rd10;
	ld.global.u32 	%r59, [%rd11];
	st.global.u32 	[%rd9], %r59;
	st.global.u32 	[%rd11], %r58;
	shr.u32 	%r60, %r125, 2;
	xor.b32  	%r61, %r60, %r125;
	shl.b32 	%r62, %r16, 4;
	shl.b32 	%r63, %r61, 1;
	xor.b32  	%r64, %r62, %r63;
	xor.b32  	%r65, %r64, %r16;
	xor.b32  	%r17, %r65, %r61;
	add.s32 	%r66, %r121, %r17;
	add.s32 	%r67, %r66, 724874;
	cvt.rn.f32.u32 	%f7, %r67;
	fma.rn.f32 	%f8, %f7, 0f2F800000, 0f2F000000;
	mul.f32 	%f9, %f8, 0f41F80000;
	cvt.rzi.s32.f32 	%r68, %f9;
	shr.u32 	%r69, %r126, 2;
	xor.b32  	%r70, %r69, %r126;
	shl.b32 	%r71, %r17, 4;
	shl.b32 	%r72, %r70, 1;
	xor.b32  	%r73, %r72, %r71;
	xor.b32  	%r74, %r73, %r70;
	xor.b32  	%r123, %r74, %r17;
	add.s32 	%r75, %r121, %r123;
	add.s32 	%r76, %r75, 1087311;
	cvt.rn.f32.u32 	%f10, %r76;
	fma.rn.f32 	%f11, %f10, 0f2F800000, 0f2F000000;
	mul.f32 	%f12, %f11, 0f41F80000;
	cvt.rzi.s32.f32 	%r77, %f12;
	mul.wide.s32 	%rd12, %r68, 4;
	add.s64 	%rd13, %rd3, %rd12;
	ld.global.u32 	%r78, [%rd13];
	mul.wide.s32 	%rd14, %r77, 4;
	add.s64 	%rd15, %rd3, %rd14;
	ld.global.u32 	%r79, [%rd15];
	st.global.u32 	[%rd13], %r79;
	st.global.u32 	[%rd15], %r78;
	shr.u32 	%r80, %r127, 2;
	xor.b32  	%r81, %r80, %r127;
	shl.b32 	%r82, %r123, 4;
	shl.b32 	%r83, %r81, 1;
	xor.b32  	%r84, %r82, %r83;
	xor.b32  	%r85, %r84, %r123;
	xor.b32  	%r124, %r85, %r81;
	add.s32 	%r86, %r121, %r124;
	add.s32 	%r87, %r86, 1449748;
	cvt.rn.f32.u32 	%f13, %r87;
	fma.rn.f32 	%f14, %f13, 0f2F800000, 0f2F000000;
	mul.f32 	%f15, %f14, 0f41F80000;
	cvt.rzi.s32.f32 	%r88, %f15;
	shr.u32 	%r89, %r46, 2;
	xor.b32  	%r90, %r89, %r46;
	shl.b32 	%r91, %r124, 4;
	shl.b32 	%r92, %r90, 1;
	xor.b32  	%r93, %r92, %r91;
	xor.b32  	%r94, %r93, %r90;
	xor.b32  	%r125, %r94, %r124;
	add.s32 	%r95, %r121, %r125;
	add.s32 	%r96, %r95, 1812185;
	cvt.rn.f32.u32 	%f16, %r96;
	fma.rn.f32 	%f17, %f16, 0f2F800000, 0f2F000000;
	mul.f32 	%f18, %f17, 0f41F80000;
	cvt.rzi.s32.f32 	%r97, %f18;
	mul.wide.s32 	%rd16, %r88, 4;
	add.s64 	%rd17, %rd3, %rd16;
	ld.global.u32 	%r98, [%rd17];
	mul.wide.s32 	%rd18, %r97, 4;
	add.s64 	%rd19, %rd3, %rd18;
	ld.global.u32 	%r99, [%rd19];
	st.global.u32 	[%rd17], %r99;
	st.global.u32 	[%rd19], %r98;
	add.s32 	%r122, %r122, 2899496;
	setp.eq.s32 	%p1, %r122, 27274150;
	@%p1 bra 	$L__BB0_4;
	shr.u32 	%r100, %r16, 2;
	xor.b32  	%r101, %r100, %r16;
	shl.b32 	%r102, %r125, 4;
	shl.b32 	%r103, %r101, 1;
	xor.b32  	%r104, %r102, %r103;
	xor.b32  	%r105, %r104, %r125;
	xor.b32  	%r126, %r105, %r101;
	add.s32 	%r106, %r121, %r126;
	add.s32 	%r107, %r106, 2174622;
	cvt.rn.f32.u32 	%f19, %r107;
	fma.rn.f32 	%f20, %f19, 0f2F800000, 0f2F000000;
	mul.f32 	%f21, %f20, 0f41F80000;
	cvt.rzi.s32.f32 	%r108, %f21;
	shr.u32 	%r109, %r17, 2;
	xor.b32  	%r110, %r109, %r17;
	shl.b32 	%r111, %r126, 4;
	shl.b32 	%r112, %r110, 1;
	xor.b32  	%r113, %r112, %r111;
	xor.b32  	%r114, %r113, %r110;
	xor.b32  	%r127, %r114, %r126;
	add.s32 	%r115, %r121, %r127;
	add.s32 	%r116, %r115, 2537059;
	cvt.rn.f32.u32 	%f22, %r116;
	fma.rn.f32 	%f23, %f22, 0f2F800000, 0f2F000000;
	mul.f32 	%f24, %f23, 0f41F80000;
	cvt.rzi.s32.f32 	%r117, %f24;
	mul.wide.s32 	%rd20, %r108, 4;
	add.s64 	%rd21, %rd3, %rd20;
	ld.global.u32 	%r118, [%rd21];
	mul.wide.s32 	%rd22, %r117, 4;
	add.s64 	%rd23, %rd3, %rd22;
	ld.global.u32 	%r119, [%rd23];
	st.global.u32 	[%rd21], %r119;
	st.global.u32 	[%rd23], %r118;
	add.s32 	%r121, %r121, 2899496;
	bra.uni 	$L__BB0_2;
$L__BB0_4:
	add.s32 	%r120, %r120, 1;
	setp.ne.s32 	%p2, %r120, 20;
	@%p2 bra 	$L__BB0_1;
	ret;

}
	// .globl	_Z14cal_length_fitPA31_iPA31_dPdS3_
.visible .entry _Z14cal_length_fitPA31_iPA31_dPdS3_(
	.param .u64 .ptr .align 1 _Z14cal_length_fitPA31_iPA31_dPdS3__param_0,
	.param .u64 .ptr .align 1 _Z14cal_length_fitPA31_iPA31_dPdS3__param_1,
	.param .u64 .ptr .align 1 _Z14cal_length_fitPA31_iPA31_dPdS3__param_2,
	.param .u64 .ptr .align 1 _Z14cal_length_fitPA31_iPA31_dPdS3__param_3
)
{
	.reg .pred 	%p<2>;
	.reg .b32 	%r<43>;
	.reg .b32 	%f<32>;
	.reg .b64 	%rd<136>;
	.reg .b64 	%fd<96>;

	ld.param.u64 	%rd5, [_Z14cal_length_fitPA31_iPA31_dPdS3__param_0];
	ld.param.u64 	%rd6, [_Z14cal_length_fitPA31_iPA31_dPdS3__param_1];
	ld.param.u64 	%rd7, [_Z14cal_length_fitPA31_iPA31_dPdS3__param_2];
	ld.param.u64 	%rd8, [_Z14cal_length_fitPA31_iPA31_dPdS3__param_3];
	cvta.to.global.u64 	%rd1, %rd8;
	cvta.to.global.u64 	%rd2, %rd7;
	cvta.to.global.u64 	%rd3, %rd6;
	cvta.to.global.u64 	%rd9, %rd5;
	mov.u32 	%r7, %ctaid.x;
	mov.u32 	%r8, %tid.x;
	mad.lo.s32 	%r9, %r7, 5, %r8;
	mul.lo.s32 	%r41, %r9, 20;
	add.s64 	%rd4, %rd9, 60;
	mov.b32 	%r42, 0;
$L__BB1_1:
	mul.wide.s32 	%rd10, %r41, 8;
	add.s64 	%rd11, %rd1, %rd10;
	add.s64 	%rd12, %rd2, %rd10;
	mul.wide.s32 	%rd13, %r41, 124;
	add.s64 	%rd14, %rd4, %rd13;
	ld.global.u32 	%r10, [%rd14+-60];
	mul.wide.s32 	%rd15, %r10, 248;
	add.s64 	%rd16, %rd3, %rd15;
	ld.global.u32 	%r11, [%rd14+-56];
	mul.wide.s32 	%rd17, %r11, 8;
	add.s64 	%rd18, %rd16, %rd17;
	ld.global.f64 	%fd1, [%rd18];
	add.f64 	%fd2, %fd1, 0d0000000000000000;
	cvt.rn.f32.f64 	%f1, %fd2;
	cvt.f64.f32 	%fd3, %f1;
	mul.wide.s32 	%rd19, %r11, 248;
	add.s64 	%rd20, %rd3, %rd19;
	ld.global.u32 	%r12, [%rd14+-52];
	mul.wide.s32 	%rd21, %r12, 8;
	add.s64 	%rd22, %rd20, %rd21;
	ld.global.f64 	%fd4, [%rd22];
	add.f64 	%fd5, %fd4, %fd3;
	cvt.rn.f32.f64 	%f2, %fd5;
	cvt.f64.f32 	%fd6, %f2;
	mul.wide.s32 	%rd23, %r12, 248;
	add.s64 	%rd24, %rd3, %rd23;
	ld.global.u32 	%r13, [%rd14+-48];
	mul.wide.s32 	%rd25, %r13, 8;
	add.s64 	%rd26, %rd24, %rd25;
	ld.global.f64 	%fd7, [%rd26];
	add.f64 	%fd8, %fd7, %fd6;
	cvt.rn.f32.f64 	%f3, %fd8;
	cvt.f64.f32 	%fd9, %f3;
	mul.wide.s32 	%rd27, %r13, 248;
	add.s64 	%rd28, %rd3, %rd27;
	ld.global.u32 	%r14, [%rd14+-44];
	mul.wide.s32 	%rd29, %r14, 8;
	add.s64 	%rd30, %rd28, %rd29;
	ld.global.f64 	%fd10, [%rd30];
	add.f64 	%fd11, %fd10, %fd9;
	cvt.rn.f32.f64 	%f4, %fd11;
	cvt.f64.f32 	%fd12, %f4;
	mul.wide.s32 	%rd31, %r14, 248;
	add.s64 	%rd32, %rd3, %rd31;
	ld.global.u32 	%r15, [%rd14+-40];
	mul.wide.s32 	%rd33, %r15, 8;
	add.s64 	%rd34, %rd32, %rd33;
	ld.global.f64 	%fd13, [%rd34];
	add.f64 	%fd14, %fd13, %fd12;
	cvt.rn.f32.f64 	%f5, %fd14;
	cvt.f64.f32 	%fd15, %f5;
	mul.wide.s32 	%rd35, %r15, 248;
	add.s64 	%rd36, %rd3, %rd35;
	ld.global.u32 	%r16, [%rd14+-36];
	mul.wide.s32 	%rd37, %r16, 8;
	add.s64 	%rd38, %rd36, %rd37;
	ld.global.f64 	%fd16, [%rd38];
	add.f64 	%fd17, %fd16, %fd15;
	cvt.rn.f32.f64 	%f6, %fd17;
	cvt.f64.f32 	%fd18, %f6;
	mul.wide.s32 	%rd39, %r16, 248;
	add.s64 	%rd40, %rd3, %rd39;
	ld.global.u32 	%r17, [%rd14+-32];
	mul.wide.s32 	%rd41, %r17, 8;
	add.s64 	%rd42, %rd40, %rd41;
	ld.global.f64 	%fd19, [%rd42];
	add.f64 	%fd20, %fd19, %fd18;
	cvt.rn.f32.f64 	%f7, %fd20;
	cvt.f64.f32 	%fd21, %f7;
	mul.wide.s32 	%rd43, %r17, 248;
	add.s64 	%rd44, %rd3, %rd43;
	ld.global.u32 	%r18, [%rd14+-28];
	mul.wide.s32 	%rd45, %r18, 8;
	add.s64 	%rd46, %rd44, %rd45;
	ld.global.f64 	%fd22, [%rd46];
	add.f64 	%fd23, %fd22, %fd21;
	cvt.rn.f32.f64 	%f8, %fd23;
	cvt.f64.f32 	%fd24, %f8;
	mul.wide.s32 	%rd47, %r18, 248;
	add.s64 	%rd48, %rd3, %rd47;
	ld.global.u32 	%r19, [%rd14+-24];
	mul.wide.s32 	%rd49, %r19, 8;
	add.s64 	%rd50, %rd48, %rd49;
	ld.global.f64 	%fd25, [%rd50];
	add.f64 	%fd26, %fd25, %fd24;
	cvt.rn.f32.f64 	%f9, %fd26;
	cvt.f64.f32 	%fd27, %f9;
	mul.wide.s32 	%rd51, %r19, 248;
	add.s64 	%rd52, %rd3, %rd51;
	ld.global.u32 	%r20, [%rd14+-20];
	mul.wide.s32 	%rd53, %r20, 8;
	add.s64 	%rd54, %rd52, %rd53;
	ld.global.f64 	%fd28, [%rd54];
	add.f64 	%fd29, %fd28, %fd27;
	cvt.rn.f32.f64 	%f10, %fd29;
	cvt.f64.f32 	%fd30, %f10;
	mul.wide.s32 	%rd55, %r20, 248;
	add.s64 	%rd56, %rd3, %rd55;
	ld.global.u32 	%r21, [%rd14+-16];
	mul.wide.s32 	%rd57, %r21, 8;
	add.s64 	%rd58, %rd56, %rd57;
	ld.global.f64 	%fd31, [%rd58];
	add.f64 	%fd32, %fd31, %fd30;
	cvt.rn.f32.f64 	%f11, %fd32;
	cvt.f64.f32 	%fd33, %f11;
	mul.wide.s32 	%rd59, %r21, 248;
	add.s64 	%rd60, %rd3, %rd59;
	ld.global.u32 	%r22, [%rd14+-12];
	mul.wide.s32 	%rd61, %r22, 8;
	add.s64 	%rd62, %rd60, %rd61;
	ld.global.f64 	%fd34, [%rd62];
	add.f64 	%fd35, %fd34, %fd33;
	cvt.rn.f32.f64 	%f12, %fd35;
	cvt.f64.f32 	%fd36, %f12;
	mul.wide.s32 	%rd63, %r22, 248;
	add.s64 	%rd64, %rd3, %rd63;
	ld.global.u32 	%r23, [%rd14+-8];
	mul.wide.s32 	%rd65, %r23, 8;
	add.s64 	%rd66, %rd64, %rd65;
	ld.global.f64 	%fd37, [%rd66];
	add.f64 	%fd38, %fd37, %fd36;
	cvt.rn.f32.f64 	%f13, %fd38;
	cvt.f64.f32 	%fd39, %f13;
	mul.wide.s32 	%rd67, %r23, 248;
	add.s64 	%rd68, %rd3, %rd67;
	ld.global.u32 	%r24, [%rd14+-4];
	mul.wide.s32 	%rd69, %r24, 8;
	add.s64 	%rd70, %rd68, %rd69;
	ld.global.f64 	%fd40, [%rd70];
	add.f64 	%fd41, %fd40, %fd39;
	cvt.rn.f32.f64 	%f14, %fd41;
	cvt.f64.f32 	%fd42, %f14;
	mul.wide.s32 	%rd71, %r24, 248;
	add.s64 	%rd72, %rd3, %rd71;
	ld.global.u32 	%r25, [%rd14];
	mul.wide.s32 	%rd73, %r25, 8;
	add.s64 	%rd74, %rd72, %rd73;
	ld.global.f64 	%fd43, [%rd74];
	add.f64 	%fd44, %fd43, %fd42;
	cvt.rn.f32.f64 	%f15, %fd44;
	cvt.f64.f32 	%fd45, %f15;
	mul.wide.s32 	%rd75, %r25, 248;
	add.s64 	%rd76, %rd3, %rd75;
	ld.global.u32 	%r26, [%rd14+4];
	mul.wide.s32 	%rd77, %r26, 8;
	add.s64 	%rd78, %rd76, %rd77;
	ld.global.f64 	%fd46, [%rd78];
	add.f64 	%fd47, %fd46, %fd45;
	cvt.rn.f32.f64 	%f16, %fd47;
	cvt.f64.f32 	%fd48, %f16;
	mul.wide.s32 	%rd79, %r26, 248;
	add.s64 	%rd80, %rd3, %rd79;
	ld.global.u32 	%r27, [%rd14+8];
	mul.wide.s32 	%rd81, %r27, 8;
	add.s64 	%rd82, %rd80, %rd81;
	ld.global.f64 	%fd49, [%rd82];
	add.f64 	%fd50, %fd49, %fd48;
	cvt.rn.f32.f64 	%f17, %fd50;
	cvt.f64.f32 	%fd51, %f17;
	mul.wide.s32 	%rd83, %r27, 248;
	add.s64 	%rd84, %rd3, %rd83;
	ld.global.u32 	%r28, [%rd14+12];
	mul.wide.s32 	%rd85, %r28, 8;
	add.s64 	%rd86, %rd84, %rd85;
	ld.global.f64 	%fd52, [%rd86];
	add.f64 	%fd53, %fd52, %fd51;
	cvt.rn.f32.f64 	%f18, %fd53;
	cvt.f64.f32 	%fd54, %f18;
	mul.wide.s32 	%rd87, %r28, 248;
	add.s64 	%rd88, %rd3, %rd87;
	ld.global.u32 	%r29, [%rd14+16];
	mul.wide.s32 	%rd89, %r29, 8;
	add.s64 	%rd90, %rd88, %rd89;
	ld.global.f64 	%fd55, [%rd90];
	add.f64 	%fd56, %fd55, %fd54;
	cvt.rn.f32.f64 	%f19, %fd56;
	cvt.f64.f32 	%fd57, %f19;
	mul.wide.s32 	%rd91, %r29, 248;
	add.s64 	%rd92, %rd3, %rd91;
	ld.global.u32 	%r30, [%rd14+20];
	mul.wide.s32 	%rd93, %r30, 8;
	add.s64 	%rd94, %rd92, %rd93;
	ld.global.f64 	%fd58, [%rd94];
	add.f64 	%fd59, %fd58, %fd57;
	cvt.rn.f32.f64 	%f20, %fd59;
	cvt.f64.f32 	%fd60, %f20;
	mul.wide.s32 	%rd95, %r30, 248;
	add.s64 	%rd96, %rd3, %rd95;
	ld.global.u32 	%r31, [%rd14+24];
	mul.wide.s32 	%rd97, %r31, 8;
	add.s64 	%rd98, %rd96, %rd97;
	ld.global.f64 	%fd61, [%rd98];
	add.f64 	%fd62, %fd61, %fd60;
	cvt.rn.f32.f64 	%f21, %fd62;
	cvt.f64.f32 	%fd63, %f21;
	mul.wide.s32 	%rd99, %r31, 248;
	add.s64 	%rd100, %rd3, %rd99;
	ld.global.u32 	%r32, [%rd14+28];
	mul.wide.s32 	%rd101, %r32, 8;
	add.s64 	%rd102, %rd100, %rd101;
	ld.global.f64 	%fd64, [%rd102];
	add.f64 	%fd65, %fd64, %fd63;
	cvt.rn.f32.f64 	%f22, %fd65;
	cvt.f64.f32 	%fd66, %f22;
	mul.wide.s32 	%rd103, %r32, 248;
	add.s64 	%rd104, %rd3, %rd103;
	ld.global.u32 	%r33, [%rd14+32];
	mul.wide.s32 	%rd105, %r33, 8;
	add.s64 	%rd106, %rd104, %rd105;
	ld.global.f64 	%fd67, [%rd106];
	add.f64 	%fd68, %fd67, %fd66;
	cvt.rn.f32.f64 	%f23, %fd68;
	cvt.f64.f32 	%fd69, %f23;
	mul.wide.s32 	%rd107, %r33, 248;
	add.s64 	%rd108, %rd3, %rd107;
	ld.global.u32 	%r34, [%rd14+36];
	mul.wide.s32 	%rd109, %r34, 8;
	add.s64 	%rd110, %rd108, %rd109;
	ld.global.f64 	%fd70, [%rd110];
	add.f64 	%fd71, %fd70, %fd69;
	cvt.rn.f32.f64 	%f24, %fd71;
	cvt.f64.f32 	%fd72, %f24;
	mul.wide.s32 	%rd111, %r34, 248;
	add.s64 	%rd112, %rd3, %rd111;
	ld.global.u32 	%r35, [%rd14+40];
	mul.wide.s32 	%rd113, %r35, 8;
	add.s64 	%rd114, %rd112, %rd113;
	ld.global.f64 	%fd73, [%rd114];
	add.f64 	%fd74, %fd73, %fd72;
	cvt.rn.f32.f64 	%f25, %fd74;
	cvt.f64.f32 	%fd75, %f25;
	mul.wide.s32 	%rd115, %r35, 248;
	add.s64 	%rd116, %rd3, %rd115;
	ld.global.u32 	%r36, [%rd14+44];
	mul.wide.s32 	%rd117, %r36, 8;
	add.s64 	%rd118, %rd116, %rd117;
	ld.global.f64 	%fd76, [%rd118];
	add.f64 	%fd77, %fd76, %fd75;
	cvt.rn.f32.f64 	%f26, %fd77;
	cvt.f64.f32 	%fd78, %f26;
	mul.wide.s32 	%rd119, %r36, 248;
	add.s64 	%rd120, %rd3, %rd119;
	ld.global.u32 	%r37, [%rd14+48];
	mul.wide.s32 	%rd121, %r37, 8;
	add.s64 	%rd122, %rd120, %rd121;
	ld.global.f64 	%fd79, [%rd122];
	add.f64 	%fd80, %fd79, %fd78;
	cvt.rn.f32.f64 	%f27, %fd80;
	cvt.f64.f32 	%fd81, %f27;
	mul.wide.s32 	%rd123, %r37, 248;
	add.s64 	%rd124, %rd3, %rd123;
	ld.global.u32 	%r38, [%rd14+52];
	mul.wide.s32 	%rd125, %r38, 8;
	add.s64 	%rd126, %rd124, %rd125;
	ld.global.f64 	%fd82, [%rd126];
	add.f64 	%fd83, %fd82, %fd81;
	cvt.rn.f32.f64 	%f28, %fd83;
	cvt.f64.f32 	%fd84, %f28;
	mul.wide.s32 	%rd127, %r38, 248;
	add.s64 	%rd128, %rd3, %rd127;
	ld.global.u32 	%r39, [%rd14+56];
	mul.wide.s32 	%rd129, %r39, 8;
	add.s64 	%rd130, %rd128, %rd129;
	ld.global.f64 	%fd85, [%rd130];
	add.f64 	%fd86, %fd85, %fd84;
	cvt.rn.f32.f64 	%f29, %fd86;
	cvt.f64.f32 	%fd87, %f29;
	mul.wide.s32 	%rd131, %r39, 248;
	add.s64 	%rd132, %rd3, %rd131;
	ld.global.u32 	%r40, [%rd14+60];
	mul.wide.s32 	%rd133, %r40, 8;
	add.s64 	%rd134, %rd132, %rd133;
	ld.global.f64 	%fd88, [%rd134];
	add.f64 	%fd89, %fd88, %fd87;
	cvt.rn.f32.f64 	%f30, %fd89;
	cvt.f64.f32 	%fd90, %f30;
	add.s64 	%rd135, %rd16, %rd133;
	ld.global.f64 	%fd91, [%rd135];
	add.f64 	%fd92, %fd91, %fd90;
	cvt.rn.f32.f64 	%f31, %fd92;
	cvt.f64.f32 	%fd93, %f31;
	st.global.f64 	[%rd12], %fd93;
	mov.f64 	%fd94, 0d4059000000000000;
	div.rn.f64 	%fd95, %fd94, %fd93;
	st.global.f64 	[%rd11], %fd95;
	add.s32 	%r42, %r42, 1;
	add.s32 	%r41, %r41, 1;
	setp.ne.s32 	%p1, %r42, 20;
	@%p1 bra 	$L__BB1_1;
	ret;

}
	// .globl	_Z8exchangePA31_iPd
.visible .entry _Z8exchangePA31_iPd(
	.param .u64 .ptr .align 1 _Z8exchangePA31_iPd_param_0,
	.param .u64 .ptr .align 1 _Z8exchangePA31_iPd_param_1
)
{
	.reg .pred 	%p<3>;
	.reg .b32 	%r<68>;
	.reg .b32 	%f<3>;
	.reg .b64 	%rd<17>;
	.reg .b64 	%fd<2>;

	ld.param.u64 	%rd3, [_Z8exchangePA31_iPd_param_0];
	ld.param.u64 	%rd4, [_Z8exchangePA31_iPd_param_1];
	mov.u32 	%r9, %ctaid.x;
	mov.u32 	%r10, %tid.x;
	mad.lo.s32 	%r1, %r9, 5, %r10;
	// begin inline asm
	mov.u64 	%rd5, %clock64;
	// end inline asm
	cvt.s64.s32 	%rd6, %r1;
	add.s64 	%rd7, %rd5, %rd6;
	cvt.u32.u64 	%r11, %rd7;
	xor.b32  	%r12, %r11, -1429050551;
	mul.lo.s32 	%r13, %r12, 1099087573;
	{ .reg .b32 tmp; mov.b64 {tmp, %r14}, %rd7; }
	xor.b32  	%r15, %r14, -136515619;
	add.s32 	%r16, %r13, 123456789;
	add.s32 	%r17, %r13, 5783321;
	shr.u32 	%r18, %r16, 2;
	xor.b32  	%r19, %r18, %r16;
	shl.b32 	%r20, %r17, 4;
	shl.b32 	%r21, %r19, 1;
	xor.b32  	%r22, %r20, %r21;
	xor.b32  	%r23, %r22, %r17;
	xor.b32  	%r24, %r23, %r19;
	mad.lo.s32 	%r25, %r15, -1703105765, %r13;
	add.s32 	%r26, %r25, %r24;
	add.s32 	%r27, %r26, 6977678;
	cvt.rn.f32.u32 	%f1, %r27;
	fma.rn.f32 	%f2, %f1, 0f2F800000, 0f2F000000;
	setp.geu.f32 	%p1, %f2, 0f3F000000;
	@%p1 bra 	$L__BB2_3;
	cvta.to.global.u64 	%rd1, %rd4;
	mul.lo.s32 	%r66, %r1, 20;
	add.s32 	%r28, %r66, 20;
	mul.hi.s32 	%r29, %r28, 1374389535;
	shr.u32 	%r30, %r29, 31;
	shr.s32 	%r31, %r29, 5;
	add.s32 	%r32, %r31, %r30;
	mul.lo.s32 	%r33, %r32, 100;
	sub.s32 	%r34, %r28, %r33;
	add.s32 	%r67, %r34, 19;
	add.s32 	%r4, %r66, 9;
	cvta.to.global.u64 	%rd8, %rd3;
	add.s64 	%rd2, %rd8, 60;
$L__BB2_2:
	mul.wide.s32 	%rd9, %r67, 8;
	add.s64 	%rd10, %rd1, %rd9;
	mul.wide.s32 	%rd11, %r67, 124;
	add.s64 	%rd12, %rd2, %rd11;
	mul.wide.s32 	%rd13, %r66, 8;
	add.s64 	%rd14, %rd1, %rd13;
	mul.wide.s32 	%rd15, %r66, 124;
	add.s64 	%rd16, %rd2, %rd15;
	ld.global.f64 	%fd1, [%rd14];
	st.global.f64 	[%rd10], %fd1;
	ld.global.u32 	%r35, [%rd16+-60];
	st.global.u32 	[%rd12+-60], %r35;
	ld.global.u32 	%r36, [%rd16+-56];
	st.global.u32 	[%rd12+-56], %r36;
	ld.global.u32 	%r37, [%rd16+-52];
	st.global.u32 	[%rd12+-52], %r37;
	ld.global.u32 	%r38, [%rd16+-48];
	st.global.u32 	[%rd12+-48], %r38;
	ld.global.u32 	%r39, [%rd16+-44];
	st.global.u32 	[%rd12+-44], %r39;
	ld.global.u32 	%r40, [%rd16+-40];
	st.global.u32 	[%rd12+-40], %r40;
	ld.global.u32 	%r41, [%rd16+-36];
	st.global.u32 	[%rd12+-36], %r41;
	ld.global.u32 	%r42, [%rd16+-32];
	st.global.u32 	[%rd12+-32], %r42;
	ld.global.u32 	%r43, [%rd16+-28];
	st.global.u32 	[%rd12+-28], %r43;
	ld.global.u32 	%r44, [%rd16+-24];
	st.global.u32 	[%rd12+-24], %r44;
	ld.global.u32 	%r45, [%rd16+-20];
	st.global.u32 	[%rd12+-20], %r45;
	ld.global.u32 	%r46, [%rd16+-16];
	st.global.u32 	[%rd12+-16], %r46;
	ld.global.u32 	%r47, [%rd16+-12];
	st.global.u32 	[%rd12+-12], %r47;
	ld.global.u32 	%r48, [%rd16+-8];
	st.global.u32 	[%rd12+-8], %r48;
	ld.global.u32 	%r49, [%rd16+-4];
	st.global.u32 	[%rd12+-4], %r49;
	ld.global.u32 	%r50, [%rd16];
	st.global.u32 	[%rd12], %r50;
	ld.global.u32 	%r51, [%rd16+4];
	st.global.u32 	[%rd12+4], %r51;
	ld.global.u32 	%r52, [%rd16+8];
	st.global.u32 	[%rd12+8], %r52;
	ld.global.u32 	%r53, [%rd16+12];
	st.global.u32 	[%rd12+12], %r53;
	ld.global.u32 	%r54, [%rd16+16];
	st.global.u32 	[%rd12+16], %r54;
	ld.global.u32 	%r55, [%rd16+20];
	st.global.u32 	[%rd12+20], %r55;
	ld.global.u32 	%r56, [%rd16+24];
	st.global.u32 	[%rd12+24], %r56;
	ld.global.u32 	%r57, [%rd16+28];
	st.global.u32 	[%rd12+28], %r57;
	ld.global.u32 	%r58, [%rd16+32];
	st.global.u32 	[%rd12+32], %r58;
	ld.global.u32 	%r59, [%rd16+36];
	st.global.u32 	[%rd12+36], %r59;
	ld.global.u32 	%r60, [%rd16+40];
	st.global.u32 	[%rd12+40], %r60;
	ld.global.u32 	%r61, [%rd16+44];
	st.global.u32 	[%rd12+44], %r61;
	ld.global.u32 	%r62, [%rd16+48];
	st.global.u32 	[%rd12+48], %r62;
	ld.global.u32 	%r63, [%rd16+52];
	st.global.u32 	[%rd12+52], %r63;
	ld.global.u32 	%r64, [%rd16+56];
	st.global.u32 	[%rd12+56], %r64;
	ld.global.u32 	%r65, [%rd16+60];
	st.global.u32 	[%rd12+60], %r65;
	add.s32 	%r67, %r67, -1;
	add.s32 	%r8, %r66, 1;
	setp.lt.s32 	%p2, %r66, %r4;
	mov.u32 	%r66, %r8;
	@%p2 bra 	$L__BB2_2;
$L__BB2_3:
	ret;

}
	// .globl	_Z2GAPA31_iPdPA31_d
.visible .entry _Z2GAPA31_iPdPA31_d(
	.param .u64 .ptr .align 1 _Z2GAPA31_iPdPA31_d_param_0,
	.param .u64 .ptr .align 1 _Z2GAPA31_iPdPA31_d_param_1,
	.param .u64 .ptr .align 1 _Z2GAPA31_iPdPA31_d_param_2
)
{
	.local .align 4 .b8 	__local_depot3[248];
	.reg .b64 	%SP;
	.reg .b64 	%SPL;
	.reg .pred 	%p<1023>;
	.reg .b32 	%r<3981>;
	.reg .b32 	%f<35>;
	.reg .b64 	%rd<648>;
	.reg .b64 	%fd<24>;

	mov.u64 	%SPL, __local_depot3;
	ld.param.u64 	%rd143, [_Z2GAPA31_iPdPA31_d_param_0];
	ld.param.u64 	%rd145, [_Z2GAPA31_iPdPA31_d_param_1];
	cvta.to.global.u64 	%rd1, %rd145;
	cvta.to.global.u64 	%rd2, %rd143;
	add.u64 	%rd3, %SPL, 0;
	add.u64 	%rd4, %SPL, 0;
	add.u64 	%rd5, %SPL, 0;
	add.u64 	%rd6, %SPL, 0;
	add.u64 	%rd7, %SPL, 124;
	mov.u32 	%r823, %ctaid.x;
	mov.u32 	%r824, %tid.x;
	mad.lo.s32 	%r1, %r823, 5, %r824;
	mul.lo.s32 	%r2, %r1, 20;
	add.s32 	%r3637, %r2, 19;
	mov.u32 	%r3634, %r2;
$L__BB3_1:
	mul.wide.s32 	%rd151, %r3634, 8;
	add.s64 	%rd8, %rd1, %rd151;
	mul.wide.s32 	%rd152, %r3634, 124;
	add.s64 	%rd9, %rd2, %rd152;
	mov.u32 	%r3635, %r3634;
$L__BB3_2:
	add.s32 	%r7, %r3635, 1;
	ld.global.f64 	%fd1, [%rd8];
	mul.wide.s32 	%rd153, %r3635, 8;
	add.s64 	%rd10, %rd1, %rd153;
	ld.global.f64 	%fd2, [%rd10+8];
	setp.leu.f64 	%p1, %fd1, %fd2;
	@%p1 bra 	$L__BB3_4;
	cvt.rn.f32.f64 	%f1, %fd1;
	st.global.f64 	[%rd8], %fd2;
	cvt.f64.f32 	%fd4, %f1;
	st.global.f64 	[%rd10+8], %fd4;
	mul.wide.s32 	%rd154, %r3635, 124;
	add.s64 	%rd155, %rd2, %rd154;
	ld.global.u32 	%r825, [%rd9];
	ld.global.u32 	%r826, [%rd155+124];
	st.global.u32 	[%rd9], %r826;
	st.global.u32 	[%rd155+124], %r825;
	ld.global.u32 	%r827, [%rd9+4];
	ld.global.u32 	%r828, [%rd155+128];
	st.global.u32 	[%rd9+4], %r828;
	st.global.u32 	[%rd155+128], %r827;
	ld.global.u32 	%r829, [%rd9+8];
	ld.global.u32 	%r830, [%rd155+132];
	st.global.u32 	[%rd9+8], %r830;
	st.global.u32 	[%rd155+132], %r829;
	ld.global.u32 	%r831, [%rd9+12];
	ld.global.u32 	%r832, [%rd155+136];
	st.global.u32 	[%rd9+12], %r832;
	st.global.u32 	[%rd155+136], %r831;
	ld.global.u32 	%r833, [%rd9+16];
	ld.global.u32 	%r834, [%rd155+140];
	st.global.u32 	[%rd9+16], %r834;
	st.global.u32 	[%rd155+140], %r833;
	ld.global.u32 	%r835, [%rd9+20];
	ld.global.u32 	%r836, [%rd155+144];
	st.global.u32 	[%rd9+20], %r836;
	st.global.u32 	[%rd155+144], %r835;
	ld.global.u32 	%r837, [%rd9+24];
	ld.global.u32 	%r838, [%rd155+148];
	st.global.u32 	[%rd9+24], %r838;
	st.global.u32 	[%rd155+148], %r837;
	ld.global.u32 	%r839, [%rd9+28];
	ld.global.u32 	%r840, [%rd155+152];
	st.global.u32 	[%rd9+28], %r840;
	st.global.u32 	[%rd155+152], %r839;
	ld.global.u32 	%r841, [%rd9+32];
	ld.global.u32 	%r842, [%rd155+156];
	st.global.u32 	[%rd9+32], %r842;
	st.global.u32 	[%rd155+156], %r841;
	ld.global.u32 	%r843, [%rd9+36];
	ld.global.u32 	%r844, [%rd155+160];
	st.global.u32 	[%rd9+36], %r844;
	st.global.u32 	[%rd155+160], %r843;
	ld.global.u32 	%r845, [%rd9+40];
	ld.global.u32 	%r846, [%rd155+164];
	st.global.u32 	[%rd9+40], %r846;
	st.global.u32 	[%rd155+164], %r845;
	ld.global.u32 	%r847, [%rd9+44];
	ld.global.u32 	%r848, [%rd155+168];
	st.global.u32 	[%rd9+44], %r848;
	st.global.u32 	[%rd155+168], %r847;
	ld.global.u32 	%r849, [%rd9+48];
	ld.global.u32 	%r850, [%rd155+172];
	st.global.u32 	[%rd9+48], %r850;
	st.global.u32 	[%rd155+172], %r849;
	ld.global.u32 	%r851, [%rd9+52];
	ld.global.u32 	%r852, [%rd155+176];
	st.global.u32 	[%rd9+52], %r852;
	st.global.u32 	[%rd155+176], %r851;
	ld.global.u32 	%r853, [%rd9+56];
	ld.global.u32 	%r854, [%rd155+180];
	st.global.u32 	[%rd9+56], %r854;
	st.global.u32 	[%rd155+180], %r853;
	ld.global.u32 	%r855, [%rd9+60];
	ld.global.u32 	%r856, [%rd155+184];
	st.global.u32 	[%rd9+60], %r856;
	st.global.u32 	[%rd155+184], %r855;
	ld.global.u32 	%r857, [%rd9+64];
	ld.global.u32 	%r858, [%rd155+188];
	st.global.u32 	[%rd9+64], %r858;
	st.global.u32 	[%rd155+188], %r857;
	ld.global.u32 	%r859, [%rd9+68];
	ld.global.u32 	%r860, [%rd155+192];
	st.global.u32 	[%rd9+68], %r860;
	st.global.u32 	[%rd155+192], %r859;
	ld.global.u32 	%r861, [%rd9+72];
	ld.global.u32 	%r862, [%rd155+196];
	st.global.u32 	[%rd9+72], %r862;
	st.global.u32 	[%rd155+196], %r861;
	ld.global.u32 	%r863, [%rd9+76];
	ld.global.u32 	%r864, [%rd155+200];
	st.global.u32 	[%rd9+76], %r864;
	st.global.u32 	[%rd155+200], %r863;
	ld.global.u32 	%r865, [%rd9+80];
	ld.global.u32 	%r866, [%rd155+204];
	st.global.u32 	[%rd9+80], %r866;
	st.global.u32 	[%rd155+204], %r865;
	ld.global.u32 	%r867, [%rd9+84];
	ld.global.u32 	%r868, [%rd155+208];
	st.global.u32 	[%rd9+84], %r868;
	st.global.u32 	[%rd155+208], %r867;
	ld.global.u32 	%r869, [%rd9+88];
	ld.global.u32 	%r870, [%rd155+212];
	st.global.u32 	[%rd9+88], %r870;
	st.global.u32 	[%rd155+212], %r869;
	ld.global.u32 	%r871, [%rd9+92];
	ld.global.u32 	%r872, [%rd155+216];
	st.global.u32 	[%rd9+92], %r872;
	st.global.u32 	[%rd155+216], %r871;
	ld.global.u32 	%r873, [%rd9+96];
	ld.global.u32 	%r874, [%rd155+220];
	st.global.u32 	[%rd9+96], %r874;
	st.global.u32 	[%rd155+220], %r873;
	ld.global.u32 	%r875, [%rd9+100];
	ld.global.u32 	%r876, [%rd155+224];
	st.global.u32 	[%rd9+100], %r876;
	st.global.u32 	[%rd155+224], %r875;
	ld.global.u32 	%r877, [%rd9+104];
	ld.global.u32 	%r878, [%rd155+228];
	st.global.u32 	[%rd9+104], %r878;
	st.global.u32 	[%rd155+228], %r877;
	ld.global.u32 	%r879, [%rd9+108];
	ld.global.u32 	%r880, [%rd155+232];
	st.global.u32 	[%rd9+108], %r880;
	st.global.u32 	[%rd155+232], %r879;
	ld.global.u32 	%r881, [%rd9+112];
	ld.global.u32 	%r882, [%rd155+236];
	st.global.u32 	[%rd9+112], %r882;
	st.global.u32 	[%rd155+236], %r881;
	ld.global.u32 	%r883, [%rd9+116];
	ld.global.u32 	%r884, [%rd155+240];
	st.global.u32 	[%rd9+116], %r884;
	st.global.u32 	[%rd155+240], %r883;
	ld.global.u32 	%r885, [%rd9+120];
	ld.global.u32 	%r886, [%rd155+244];
	st.global.u32 	[%rd9+120], %r886;
	st.global.u32 	[%rd155+244], %r885;
$L__BB3_4:
	setp.lt.s32 	%p2, %r7, %r3637;
	mov.u32 	%r3635, %r7;
	@%p2 bra 	$L__BB3_2;
	add.s32 	%r3634, %r3634, 1;
	setp.lt.s32 	%p3, %r3634, %r3637;
	@%p3 bra 	$L__BB3_1;
	add.s32 	%r5, %r2, 10;
	mov.u32 	%r3636, %r2;
$L__BB3_7:
	mul.wide.s32 	%rd156, %r3637, 8;
	add.s64 	%rd157, %rd1, %rd156;
	ld.global.f64 	%fd5, [%rd157];
	mul.wide.s32 	%rd158, %r3636, 8;
	add.s64 	%rd159, %rd1, %rd158;
	st.global.f64 	[%rd159], %fd5;
	mul.wide.s32 	%rd160, %r3637, 124;
	add.s64 	%rd161, %rd2, %rd160;
	mul.wide.s32 	%rd162, %r3636, 124;
	add.s64 	%rd163, %rd2, %rd162;
	ld.global.u32 	%r887, [%rd161];
	st.global.u32 	[%rd163], %r887;
	ld.global.u32 	%r888, [%rd161+4];
	st.global.u32 	[%rd163+4], %r888;
	ld.global.u32 	%r889, [%rd161+8];
	st.global.u32 	[%rd163+8], %r889;
	ld.global.u32 	%r890, [%rd161+12];
	st.global.u32 	[%rd163+12], %r890;
	ld.global.u32 	%r891, [%rd161+16];
	st.global.u32 	[%rd163+16], %r891;
	ld.global.u32 	%r892, [%rd161+20];
	st.global.u32 	[%rd163+20], %r892;
	ld.global.u32 	%r893, [%rd161+24];
	st.global.u32 	[%rd163+24], %r893;
	ld.global.u32 	%r894, [%rd161+28];
	st.global.u32 	[%rd163+28], %r894;
	ld.global.u32 	%r895, [%rd161+32];
	st.global.u32 	[%rd163+32], %r895;
	ld.global.u32 	%r896, [%rd161+36];
	st.global.u32 	[%rd163+36], %r896;
	ld.global.u32 	%r897, [%rd161+40];
	st.global.u32 	[%rd163+40], %r897;
	ld.global.u32 	%r898, [%rd161+44];
	st.global.u32 	[%rd163+44], %r898;
	ld.global.u32 	%r899, [%rd161+48];
	st.global.u32 	[%rd163+48], %r899;
	ld.global.u32 	%r900, [%rd161+52];
	st.global.u32 	[%rd163+52], %r900;
	ld.global.u32 	%r901, [%rd161+56];
	st.global.u32 	[%rd163+56], %r901;
	ld.global.u32 	%r902, [%rd161+60];
	st.global.u32 	[%rd163+60], %r902;
	ld.global.u32 	%r903, [%rd161+64];
	st.global.u32 	[%rd163+64], %r903;
	ld.global.u32 	%r904, [%rd161+68];
	st.global.u32 	[%rd163+68], %r904;
	ld.global.u32 	%r905, [%rd161+72];
	st.global.u32 	[%rd163+72], %r905;
	ld.global.u32 	%r906, [%rd161+76];
	st.global.u32 	[%rd163+76], %r906;
	ld.global.u32 	%r907, [%rd161+80];
	st.global.u32 	[%rd163+80], %r907;
	ld.global.u32 	%r908, [%rd161+84];
	st.global.u32 	[%rd163+84], %r908;
	ld.global.u32 	%r909, [%rd161+88];
	st.global.u32 	[%rd163+88], %r909;
	ld.global.u32 	%r910, [%rd161+92];
	st.global.u32 	[%rd163+92], %r910;
	ld.global.u32 	%r911, [%rd161+96];
	st.global.u32 	[%rd163+96], %r911;
	ld.global.u32 	%r912, [%rd161+100];
	st.global.u32 	[%rd163+100], %r912;
	ld.global.u32 	%r913, [%rd161+104];
	st.global.u32 	[%rd163+104], %r913;
	ld.global.u32 	%r914, [%rd161+108];
	st.global.u32 	[%rd163+108], %r914;
	ld.global.u32 	%r915, [%rd161+112];
	st.global.u32 	[%rd163+112], %r915;
	ld.global.u32 	%r916, [%rd161+116];
	st.global.u32 	[%rd163+116], %r916;
	ld.global.u32 	%r917, [%rd161+120];
	st.global.u32 	[%rd163+120], %r917;
	add.s32 	%r3637, %r3637, -1;
	add.s32 	%r3636, %r3636, 1;
	setp.lt.s32 	%p4, %r3636, %r5;
	@%p4 bra 	$L__BB3_7;
	// begin inline asm
	mov.u64 	%rd164, %clock64;
	// end inline asm
	cvt.s64.s32 	%rd11, %r1;
	add.s64 	%rd165, %rd164, %rd11;
	cvt.u32.u64 	%r918, %rd165;
	xor.b32  	%r919, %r918, -1429050551;
	mul.lo.s32 	%r13, %r919, 1099087573;
	{ .reg .b32 tmp; mov.b64 {tmp, %r920}, %rd165; }
	xor.b32  	%r921, %r920, -136515619;
	mul.lo.s32 	%r14, %r921, -1703105765;
	add.s32 	%r922, %r13, %r14;
	add.s32 	%r15, %r922, 6615241;
	add.s32 	%r16, %r13, 5783321;
	add.s32 	%r923, %r13, 123456789;
	shr.u32 	%r924, %r923, 2;
	xor.b32  	%r925, %r924, %r923;
	shl.b32 	%r926, %r16, 4;
	shl.b32 	%r927, %r925, 1;
	xor.b32  	%r928, %r926, %r927;
	xor.b32  	%r929, %r928, %r16;
	xor.b32  	%r930, %r929, %r925;
	add.s32 	%r931, %r15, %r930;
	add.s32 	%r932, %r931, 362437;
	cvt.rn.f32.u32 	%f2, %r932;
	fma.rn.f32 	%f3, %f2, 0f2F800000, 0f2F000000;
	cvt.f64.f32 	%fd6, %f3;
	setp.geu.f64 	%p5, %fd6, 0d3FE999999999999A;
	mul.wide.s32 	%rd166, %r2, 124;
	add.s64 	%rd12, %rd2, %rd166;
	@%p5 bra 	$L__BB3_119;
	// begin inline asm
	mov.u64 	%rd167, %clock64;
	// end inline asm
	add.s64 	%rd168, %rd167, %rd11;
	cvt.u32.u64 	%r935, %rd168;
	xor.b32  	%r936, %r935, -1429050551;
	mul.lo.s32 	%r937, %r936, 1099087573;
	{ .reg .b32 tmp; mov.b64 {tmp, %r938}, %rd168; }
	xor.b32  	%r939, %r938, -136515619;
	add.s32 	%r940, %r937, 123456789;
	add.s32 	%r941, %r937, 5783321;
	shr.u32 	%r942, %r940, 2;
	xor.b32  	%r943, %r942, %r940;
	shl.b32 	%r944, %r941, 4;
	shl.b32 	%r945, %r943, 1;
	xor.b32  	%r946, %r944, %r945;
	xor.b32  	%r947, %r946, %r941;
	xor.b32  	%r948, %r947, %r943;
	mad.lo.s32 	%r949, %r939, -1703105765, %r937;
	add.s32 	%r950, %r949, %r948;
	add.s32 	%r951, %r950, 6977678;
	cvt.rn.f32.u32 	%f4, %r951;
	fma.rn.f32 	%f5, %f4, 0f2F800000, 0f2F000000;
	mul.f32 	%f6, %f5, 0f41F80000;
	cvt.rzi.s32.f32 	%r17, %f6;
	ld.global.u32 	%r952, [%rd12+4];
	setp.eq.s32 	%p6, %r952, %r17;
	selp.u32 	%r953, 1, 0, %p6;
	ld.global.u32 	%r954, [%rd12+8];
	setp.eq.s32 	%p7, %r954, %r17;
	selp.b32 	%r955, 2, %r953, %p7;
	ld.global.u32 	%r956, [%rd12+12];
	setp.eq.s32 	%p8, %r956, %r17;
	selp.b32 	%r957, 3, %r955, %p8;
	ld.global.u32 	%r958, [%rd12+16];
	setp.eq.s32 	%p9, %r958, %r17;
	selp.b32 	%r959, 4, %r957, %p9;
	ld.global.u32 	%r960, [%rd12+20];
	setp.eq.s32 	%p10, %r960, %r17;
	selp.b32 	%r961, 5, %r959, %p10;
	ld.global.u32 	%r962, [%rd12+24];
	setp.eq.s32 	%p11, %r962, %r17;
	selp.b32 	%r963, 6, %r961, %p11;
	ld.global.u32 	%r964, [%rd12+28];
	setp.eq.s32 	%p12, %r964, %r17;
	selp.b32 	%r965, 7, %r963, %p12;
	ld.global.u32 	%r966, [%rd12+32];
	setp.eq.s32 	%p13, %r966, %r17;
	selp.b32 	%r967, 8, %r965, %p13;
	ld.global.u32 	%r968, [%rd12+36];
	setp.eq.s32 	%p14, %r968, %r17;
	selp.b32 	%r969, 9, %r967, %p14;
	ld.global.u32 	%r970, [%rd12+40];
	setp.eq.s32 	%p15, %r970, %r17;
	selp.b32 	%r971, 10, %r969, %p15;
	ld.global.u32 	%r972, [%rd12+44];
	setp.eq.s32 	%p16, %r972, %r17;
	selp.b32 	%r973, 11, %r971, %p16;
	ld.global.u32 	%r974, [%rd12+48];
	setp.eq.s32 	%p17, %r974, %r17;
	selp.b32 	%r975, 12, %r973, %p17;
	ld.global.u32 	%r976, [%rd12+52];
	setp.eq.s32 	%p18, %r976, %r17;
	selp.b32 	%r977, 13, %r975, %p18;
	ld.global.u32 	%r978, [%rd12+56];
	setp.eq.s32 	%p19, %r978, %r17;
	selp.b32 	%r979, 14, %r977, %p19;
	ld.global.u32 	%r980, [%rd12+60];
	setp.eq.s32 	%p20, %r980, %r17;
	selp.b32 	%r981, 15, %r979, %p20;
	ld.global.u32 	%r982, [%rd12+64];
	setp.eq.s32 	%p21, %r982, %r17;
	selp.b32 	%r983, 16, %r981, %p21;
	ld.global.u32 	%r984, [%rd12+68];
	setp.eq.s32 	%p22, %r984, %r17;
	selp.b32 	%r985, 17, %r983, %p22;
	ld.global.u32 	%r986, [%rd12+72];
	setp.eq.s32 	%p23, %r986, %r17;
	selp.b32 	%r987, 18, %r985, %p23;
	ld.global.u32 	%r988, [%rd12+76];
	setp.eq.s32 	%p24, %r988, %r17;
	selp.b32 	%r989, 19, %r987, %p24;
	ld.global.u32 	%r990, [%rd12+80];
	setp.eq.s32 	%p25, %r990, %r17;
	selp.b32 	%r991, 20, %r989, %p25;
	ld.global.u32 	%r992, [%rd12+84];
	setp.eq.s32 	%p26, %r992, %r17;
	selp.b32 	%r993, 21, %r991, %p26;
	ld.global.u32 	%r994, [%rd12+88];
	setp.eq.s32 	%p27, %r994, %r17;
	selp.b32 	%r995, 22, %r993, %p27;
	ld.global.u32 	%r996, [%rd12+92];
	setp.eq.s32 	%p28, %r996, %r17;
	selp.b32 	%r997, 23, %r995, %p28;
	ld.global.u32 	%r998, [%rd12+96];
	setp.eq.s32 	%p29, %r998, %r17;
	selp.b32 	%r999, 24, %r997, %p29;
	ld.global.u32 	%r1000, [%rd12+100];
	setp.eq.s32 	%p30, %r1000, %r17;
	selp.b32 	%r1001, 25, %r999, %p30;
	ld.global.u32 	%r1002, [%rd12+104];
	setp.eq.s32 	%p31, %r1002, %r17;
	selp.b32 	%r1003, 26, %r1001, %p31;
	ld.global.u32 	%r1004, [%rd12+108];
	setp.eq.s32 	%p32, %r1004, %r17;
	selp.b32 	%r1005, 27, %r1003, %p32;
	ld.global.u32 	%r1006, [%rd12+112];
	setp.eq.s32 	%p33, %r1006, %r17;
	selp.b32 	%r1007, 28, %r1005, %p33;
	ld.global.u32 	%r1008, [%rd12+116];
	setp.eq.s32 	%p34, %r1008, %r17;
	selp.b32 	%r18, 29, %r1007, %p34;
	ld.global.u32 	%r1009, [%rd12+120];
	setp.eq.s32 	%p35, %r1009, %r17;
	selp.b32 	%r19, 30, %r18, %p35;
	sub.s32 	%r20, 31, %r19;
	and.b32  	%r21, %r20, 3;
	add.s32 	%r1010, %r19, -28;
	setp.lt.u32 	%p36, %r1010, 3;
	mov.b32 	%r3638, 0;
	mov.u32 	%r3639, %r19;
	@%p36 bra 	$L__BB3_12;
	and.b32  	%r3638, %r20, 28;
	mov.b32 	%r3642, 0;
$L__BB3_11:
	add.s32 	%r1012, %r3642, %r18;
	mul.wide.s32 	%rd169, %r1012, 4;
	add.s64 	%rd170, %rd12, %rd169;
	ld.global.u32 	%r1013, [%rd170];
	mul.wide.u32 	%rd171, %r3642, 4;
	add.s64 	%rd172, %rd6, %rd171;
	st.local.u32 	[%rd172], %r1013;
	ld.global.u32 	%r1014, [%rd170+4];
	st.local.u32 	[%rd172+4], %r1014;
	ld.global.u32 	%r1015, [%rd170+8];
	st.local.u32 	[%rd172+8], %r1015;
	ld.global.u32 	%r1016, [%rd170+12];
	st.local.u32 	[%rd172+12], %r1016;
	add.s32 	%r3642, %r3642, 4;
	add.s32 	%r3639, %r3642, %r18;
	setp.eq.s32 	%p37, %r3642, %r3638;
	@%p37 bra 	$L__BB3_12;
	bra.uni 	$L__BB3_11;
$L__BB3_12:
	setp.eq.s32 	%p38, %r21, 0;
	mov.u32 	%r3646, %r3638;
	@%p38 bra 	$L__BB3_16;
	mul.wide.s32 	%rd173, %r3639, 4;
	add.s64 	%rd13, %rd12, %rd173;
	ld.global.u32 	%r1017, [%rd13];
	mul.wide.u32 	%rd174, %r3638, 4;
	add.s64 	%rd14, %rd6, %rd174;
	st.local.u32 	[%rd14], %r1017;
	add.s32 	%r3646, %r3638, 1;
	setp.eq.s32 	%p39, %r21, 1;
	@%p39 bra 	$L__BB3_16;
	ld.global.u32 	%r1018, [%rd13+4];
	st.local.u32 	[%rd14+4], %r1018;
	add.s32 	%r3646, %r3638, 2;
	setp.eq.s32 	%p40, %r21, 2;
	@%p40 bra 	$L__BB3_16;
	ld.global.u32 	%r1019, [%rd13+8];
	st.local.u32 	[%rd14+8], %r1019;
	add.s32 	%r3646, %r3638, 3;
$L__BB3_16:
	setp.eq.s32 	%p41, %r19, 0;
	@%p41 bra 	$L__BB3_24;
	and.b32  	%r30, %r19, 3;
	setp.lt.u32 	%p42, %r19, 4;
	mov.b32 	%r3643, 0;
	@%p42 bra 	$L__BB3_20;
	and.b32  	%r3643, %r19, 2147483644;
	mov.b32 	%r3645, 0;
$L__BB3_19:
	mul.wide.u32 	%rd175, %r3645, 4;
	add.s64 	%rd176, %rd12, %rd175;
	ld.global.u32 	%r1022, [%rd176];
	mul.wide.u32 	%rd177, %r3646, 4;
	add.s64 	%rd178, %rd6, %rd177;
	st.local.u32 	[%rd178], %r1022;
	ld.global.u32 	%r1023, [%rd176+4];
	st.local.u32 	[%rd178+4], %r1023;
	ld.global.u32 	%r1024, [%rd176+8];
	st.local.u32 	[%rd178+8], %r1024;
	ld.global.u32 	%r1025, [%rd176+12];
	st.local.u32 	[%rd178+12], %r1025;
	add.s32 	%r3646, %r3646, 4;
	add.s32 	%r3645, %r3645, 4;
	setp.eq.s32 	%p43, %r3645, %r3643;
	@%p43 bra 	$L__BB3_20;
	bra.uni 	$L__BB3_19;
$L__BB3_20:
	setp.eq.s32 	%p44, %r30, 0;
	@%p44 bra 	$L__BB3_24;
	mul.wide.u32 	%rd179, %r3643, 4;
	add.s64 	%rd15, %rd12, %rd179;
	ld.global.u32 	%r1026, [%rd15];
	mul.wide.u32 	%rd180, %r3646, 4;
	add.s64 	%rd16, %rd6, %rd180;
	st.local.u32 	[%rd16], %r1026;
	setp.eq.s32 	%p45, %r30, 1;
	@%p45 bra 	$L__BB3_24;
	ld.global.u32 	%r1027, [%rd15+4];
	st.local.u32 	[%rd16+4], %r1027;
	setp.eq.s32 	%p46, %r30, 2;
	@%p46 bra 	$L__BB3_24;
	ld.global.u32 	%r1028, [%rd15+8];
	st.local.u32 	[%rd16+8], %r1028;
$L__BB3_24:
	ld.local.u32 	%r41, [%rd6];
	st.global.u32 	[%rd12], %r41;
	ld.local.u32 	%r1031, [%rd6+4];
	st.global.u32 	[%rd12+4], %r1031;
	ld.local.u32 	%r1032, [%rd6+8];
	st.global.u32 	[%rd12+8], %r1032;
	ld.local.u32 	%r1033, [%rd6+12];
	st.global.u32 	[%rd12+12], %r1033;
	ld.local.u32 	%r1034, [%rd6+16];
	st.global.u32 	[%rd12+16], %r1034;
	ld.local.u32 	%r1035, [%rd6+20];
	st.global.u32 	[%rd12+20], %r1035;
	ld.local.u32 	%r1036, [%rd6+24];
	st.global.u32 	[%rd12+24], %r1036;
	ld.local.u32 	%r1037, [%rd6+28];
	st.global.u32 	[%rd12+28], %r1037;
	ld.local.u32 	%r1038, [%rd6+32];
	st.global.u32 	[%rd12+32], %r1038;
	ld.local.u32 	%r1039, [%rd6+36];
	st.global.u32 	[%rd12+36], %r1039;
	ld.local.u32 	%r1040, [%rd6+40];
	st.global.u32 	[%rd12+40], %r1040;
	ld.local.u32 	%r1041, [%rd6+44];
	st.global.u32 	[%rd12+44], %r1041;
	ld.local.u32 	%r1042, [%rd6+48];
	st.global.u32 	[%rd12+48], %r1042;
	ld.local.u32 	%r1043, [%rd6+52];
	st.global.u32 	[%rd12+52], %r1043;
	ld.local.u32 	%r1044, [%rd6+56];
	st.global.u32 	[%rd12+56], %r1044;
	ld.local.u32 	%r1045, [%rd6+60];
	st.global.u32 	[%rd12+60], %r1045;
	ld.local.u32 	%r1046, [%rd6+64];
	st.global.u32 	[%rd12+64], %r1046;
	ld.local.u32 	%r1047, [%rd6+68];
	st.global.u32 	[%rd12+68], %r1047;
	ld.local.u32 	%r1048, [%rd6+72];
	st.global.u32 	[%rd12+72], %r1048;
	ld.local.u32 	%r1049, [%rd6+76];
	st.global.u32 	[%rd12+76], %r1049;
	ld.local.u32 	%r1050, [%rd6+80];
	st.global.u32 	[%rd12+80], %r1050;
	ld.local.u32 	%r1051, [%rd6+84];
	st.global.u32 	[%rd12+84], %r1051;
	ld.local.u32 	%r1052, [%rd6+88];
	st.global.u32 	[%rd12+88], %r1052;
	ld.local.u32 	%r1053, [%rd6+92];
	st.global.u32 	[%rd12+92], %r1053;
	ld.local.u32 	%r1054, [%rd6+96];
	st.global.u32 	[%rd12+96], %r1054;
	ld.local.u32 	%r1055, [%rd6+100];
	st.global.u32 	[%rd12+100], %r1055;
	ld.local.u32 	%r1056, [%rd6+104];
	st.global.u32 	[%rd12+104], %r1056;
	ld.local.u32 	%r1057, [%rd6+108];
	st.global.u32 	[%rd12+108], %r1057;
	ld.local.u32 	%r1058, [%rd6+112];
	st.global.u32 	[%rd12+112], %r1058;
	ld.local.u32 	%r1059, [%rd6+116];
	st.global.u32 	[%rd12+116], %r1059;
	ld.local.u32 	%r1060, [%rd6+120];
	st.global.u32 	[%rd12+120], %r1060;
	ld.global.u32 	%r1061, [%rd12+1120];
	setp.eq.s32 	%p47, %r1061, %r17;
	selp.u32 	%r1062, 1, 0, %p47;
	ld.global.u32 	%r1063, [%rd12+1124];
	setp.eq.s32 	%p48, %r1063, %r17;
	selp.b32 	%r1064, 2, %r1062, %p48;
	ld.global.u32 	%r1065, [%rd12+1128];
	setp.eq.s32 	%p49, %r1065, %r17;
	selp.b32 	%r1066, 3, %r1064, %p49;
	ld.global.u32 	%r1067, [%rd12+1132];
	setp.eq.s32 	%p50, %r1067, %r17;
	selp.b32 	%r1068, 4, %r1066, %p50;
	ld.global.u32 	%r1069, [%rd12+1136];
	setp.eq.s32 	%p51, %r1069, %r17;
	selp.b32 	%r1070, 5, %r1068, %p51;
	ld.global.u32 	%r1071, [%rd12+1140];
	setp.eq.s32 	%p52, %r1071, %r17;
	selp.b32 	%r1072, 6, %r1070, %p52;
	ld.global.u32 	%r1073, [%rd12+1144];
	setp.eq.s32 	%p53, %r1073, %r17;
	selp.b32 	%r1074, 7, %r1072, %p53;
	ld.global.u32 	%r1075, [%rd12+1148];
	setp.eq.s32 	%p54, %r1075, %r17;
	selp.b32 	%r1076, 8, %r1074, %p54;
	ld.global.u32 	%r1077, [%rd12+1152];
	setp.eq.s32 	%p55, %r1077, %r17;
	selp.b32 	%r1078, 9, %r1076, %p55;
	ld.global.u32 	%r1079, [%rd12+1156];
	setp.eq.s32 	%p56, %r1079, %r17;
	selp.b32 	%r1080, 10, %r1078, %p56;
	ld.global.u32 	%r1081, [%rd12+1160];
	setp.eq.s32 	%p57, %r1081, %r17;
	selp.b32 	%r1082, 11, %r1080, %p57;
	ld.global.u32 	%r1083, [%rd12+1164];
	setp.eq.s32 	%p58, %r1083, %r17;
	selp.b32 	%r1084, 12, %r1082, %p58;
	ld.global.u32 	%r1085, [%rd12+1168];
	setp.eq.s32 	%p59, %r1085, %r17;
	selp.b32 	%r1086, 13, %r1084, %p59;
	ld.global.u32 	%r1087, [%rd12+1172];
	setp.eq.s32 	%p60, %r1087, %r17;
	selp.b32 	%r1088, 14, %r1086, %p60;
	ld.global.u32 	%r1089, [%rd12+1176];
	setp.eq.s32 	%p61, %r1089, %r17;
	selp.b32 	%r1090, 15, %r1088, %p61;
	ld.global.u32 	%r1091, [%rd12+1180];
	setp.eq.s32 	%p62, %r1091, %r17;
	selp.b32 	%r1092, 16, %r1090, %p62;
	ld.global.u32 	%r1093, [%rd12+1184];
	setp.eq.s32 	%p63, %r1093, %r17;
	selp.b32 	%r1094, 17, %r1092, %p63;
	ld.global.u32 	%r1095, [%rd12+1188];
	setp.eq.s32 	%p64, %r1095, %r17;
	selp.b32 	%r1096, 18, %r1094, %p64;
	ld.global.u32 	%r1097, [%rd12+1192];
	setp.eq.s32 	%p65, %r1097, %r17;
	selp.b32 	%r1098, 19, %r1096, %p65;
	ld.global.u32 	%r1099, [%rd12+1196];
	setp.eq.s32 	%p66, %r1099, %r17;
	selp.b32 	%r1100, 20, %r1098, %p66;
	ld.global.u32 	%r1101, [%rd12+1200];
	setp.eq.s32 	%p67, %r1101, %r17;
	selp.b32 	%r1102, 21, %r1100, %p67;
	ld.global.u32 	%r1103, [%rd12+1204];
	setp.eq.s32 	%p68, %r1103, %r17;
	selp.b32 	%r1104, 22, %r1102, %p68;
	ld.global.u32 	%r1105, [%rd12+1208];
	setp.eq.s32 	%p69, %r1105, %r17;
	selp.b32 	%r1106, 23, %r1104, %p69;
	ld.global.u32 	%r1107, [%rd12+1212];
	setp.eq.s32 	%p70, %r1107, %r17;
	selp.b32 	%r1108, 24, %r1106, %p70;
	ld.global.u32 	%r1109, [%rd12+1216];
	setp.eq.s32 	%p71, %r1109, %r17;
	selp.b32 	%r1110, 25, %r1108, %p71;
	ld.global.u32 	%r1111, [%rd12+1220];
	setp.eq.s32 	%p72, %r1111, %r17;
	selp.b32 	%r1112, 26, %r1110, %p72;
	ld.global.u32 	%r1113, [%rd12+1224];
	setp.eq.s32 	%p73, %r1113, %r17;
	selp.b32 	%r1114, 27, %r1112, %p73;
	ld.global.u32 	%r1115, [%rd12+1228];
	setp.eq.s32 	%p74, %r1115, %r17;
	selp.b32 	%r1116, 28, %r1114, %p74;
	ld.global.u32 	%r1117, [%rd12+1232];
	setp.eq.s32 	%p75, %r1117, %r17;
	selp.b32 	%r42, 29, %r1116, %p75;
	ld.global.u32 	%r1118, [%rd12+1236];
	setp.eq.s32 	%p76, %r1118, %r17;
	selp.b32 	%r43, 30, %r42, %p76;
	sub.s32 	%r44, 31, %r43;
	and.b32  	%r45, %r44, 3;
	add.s32 	%r1119, %r43, -28;
	setp.lt.u32 	%p77, %r1119, 3;
	mov.b32 	%r3647, 0;
	mov.u32 	%r3648, %r43;
	@%p77 bra 	$L__BB3_27;
	and.b32  	%r3647, %r44, 28;
	mov.b32 	%r3651, 0;
$L__BB3_26:
	add.s32 	%r1121, %r3651, %r42;
	mul.wide.s32 	%rd181, %r1121, 4;
	add.s64 	%rd182, %rd12, %rd181;
	ld.global.u32 	%r1122, [%rd182+1116];
	mul.wide.u32 	%rd183, %r3651, 4;
	add.s64 	%rd184, %rd5, %rd183;
	st.local.u32 	[%rd184], %r1122;
	ld.global.u32 	%r1123, [%rd182+1120];
	st.local.u32 	[%rd184+4], %r1123;
	ld.global.u32 	%r1124, [%rd182+1124];
	st.local.u32 	[%rd184+8], %r1124;
	ld.global.u32 	%r1125, [%rd182+1128];
	st.local.u32 	[%rd184+12], %r1125;
	add.s32 	%r3651, %r3651, 4;
	add.s32 	%r3648, %r3651, %r42;
	setp.eq.s32 	%p78, %r3651, %r3647;
	@%p78 bra 	$L__BB3_27;
	bra.uni 	$L__BB3_26;
$L__BB3_27:
	setp.eq.s32 	%p79, %r45, 0;
	mov.u32 	%r3655, %r3647;
	@%p79 bra 	$L__BB3_31;
	mul.wide.s32 	%rd185, %r3648, 4;
	add.s64 	%rd17, %rd12, %rd185;
	ld.global.u32 	%r1126, [%rd17+1116];
	mul.wide.u32 	%rd186, %r3647, 4;
	add.s64 	%rd18, %rd5, %rd186;
	st.local.u32 	[%rd18], %r1126;
	add.s32 	%r3655, %r3647, 1;
	setp.eq.s32 	%p80, %r45, 1;
	@%p80 bra 	$L__BB3_31;
	ld.global.u32 	%r1127, [%rd17+1120];
	st.local.u32 	[%rd18+4], %r1127;
	add.s32 	%r3655, %r3647, 2;
	setp.eq.s32 	%p81, %r45, 2;
	@%p81 bra 	$L__BB3_31;
	ld.global.u32 	%r1128, [%rd17+1124];
	st.local.u32 	[%rd18+8], %r1128;
	add.s32 	%r3655, %r3647, 3;
$L__BB3_31:
	setp.eq.s32 	%p82, %r43, 0;
	@%p82 bra 	$L__BB3_39;
	and.b32  	%r54, %r43, 3;
	setp.lt.u32 	%p83, %r43, 4;
	mov.b32 	%r3652, 0;
	@%p83 bra 	$L__BB3_35;
	and.b32  	%r3652, %r43, 2147483644;
	mov.b32 	%r3654, 0;
$L__BB3_34:
	mul.wide.u32 	%rd187, %r3654, 4;
	add.s64 	%rd188, %rd12, %rd187;
	ld.global.u32 	%r1131, [%rd188+1116];
	mul.wide.u32 	%rd189, %r3655, 4;
	add.s64 	%rd190, %rd5, %rd189;
	st.local.u32 	[%rd190], %r1131;
	ld.global.u32 	%r1132, [%rd188+1120];
	st.local.u32 	[%rd190+4], %r1132;
	ld.global.u32 	%r1133, [%rd188+1124];
	st.local.u32 	[%rd190+8], %r1133;
	ld.global.u32 	%r1134, [%rd188+1128];
	st.local.u32 	[%rd190+12], %r1134;
	add.s32 	%r3655, %r3655, 4;
	add.s32 	%r3654, %r3654, 4;
	setp.eq.s32 	%p84, %r3654, %r3652;
	@%p84 bra 	$L__BB3_35;
	bra.uni 	$L__BB3_34;
$L__BB3_35:
	setp.eq.s32 	%p85, %r54, 0;
	@%p85 bra 	$L__BB3_39;
	mul.wide.u32 	%rd191, %r3652, 4;
	add.s64 	%rd19, %rd12, %rd191;
	ld.global.u32 	%r1135, [%rd19+1116];
	mul.wide.u32 	%rd192, %r3655, 4;
	add.s64 	%rd20, %rd5, %rd192;
	st.local.u32 	[%rd20], %r1135;
	setp.eq.s32 	%p86, %r54, 1;
	@%p86 bra 	$L__BB3_39;
	ld.global.u32 	%r1136, [%rd19+1120];
	st.local.u32 	[%rd20+4], %r1136;
	setp.eq.s32 	%p87, %r54, 2;
	@%p87 bra 	$L__BB3_39;
	ld.global.u32 	%r1137, [%rd19+1124];
	st.local.u32 	[%rd20+8], %r1137;
$L__BB3_39:
	ld.local.u32 	%r1140, [%rd5];
	st.global.u32 	[%rd12+1116], %r1140;
	ld.local.u32 	%r1141, [%rd5+4];
	st.global.u32 	[%rd12+1120], %r1141;
	ld.local.u32 	%r1142, [%rd5+8];
	st.global.u32 	[%rd12+1124], %r1142;
	ld.local.u32 	%r1143, [%rd5+12];
	st.global.u32 	[%rd12+1128], %r1143;
	ld.local.u32 	%r1144, [%rd5+16];
	st.global.u32 	[%rd12+1132], %r1144;
	ld.local.u32 	%r1145, [%rd5+20];
	st.global.u32 	[%rd12+1136], %r1145;
	ld.local.u32 	%r1146, [%rd5+24];
	st.global.u32 	[%rd12+1140], %r1146;
	ld.local.u32 	%r1147, [%rd5+28];
	st.global.u32 	[%rd12+1144], %r1147;
	ld.local.u32 	%r1148, [%rd5+32];
	st.global.u32 	[%rd12+1148], %r1148;
	ld.local.u32 	%r1149, [%rd5+36];
	st.global.u32 	[%rd12+1152], %r1149;
	ld.local.u32 	%r1150, [%rd5+40];
	st.global.u32 	[%rd12+1156], %r1150;
	ld.local.u32 	%r1151, [%rd5+44];
	st.global.u32 	[%rd12+1160], %r1151;
	ld.local.u32 	%r1152, [%rd5+48];
	st.global.u32 	[%rd12+1164], %r1152;
	ld.local.u32 	%r1153, [%rd5+52];
	st.global.u32 	[%rd12+1168], %r1153;
	ld.local.u32 	%r1154, [%rd5+56];
	st.global.u32 	[%rd12+1172], %r1154;
	ld.local.u32 	%r1155, [%rd5+60];
	st.global.u32 	[%rd12+1176], %r1155;
	ld.local.u32 	%r1156, [%rd5+64];
	st.global.u32 	[%rd12+1180], %r1156;
	ld.local.u32 	%r1157, [%rd5+68];
	st.global.u32 	[%rd12+1184], %r1157;
	ld.local.u32 	%r1158, [%rd5+72];
	st.global.u32 	[%rd12+1188], %r1158;
	ld.local.u32 	%r1159, [%rd5+76];
	st.global.u32 	[%rd12+1192], %r1159;
	ld.local.u32 	%r1160, [%rd5+80];
	st.global.u32 	[%rd12+1196], %r1160;
	ld.local.u32 	%r1161, [%rd5+84];
	st.global.u32 	[%rd12+1200], %r1161;
	ld.local.u32 	%r1162, [%rd5+88];
	st.global.u32 	[%rd12+1204], %r1162;
	ld.local.u32 	%r1163, [%rd5+92];
	st.global.u32 	[%rd12+1208], %r1163;
	ld.local.u32 	%r1164, [%rd5+96];
	st.global.u32 	[%rd12+1212], %r1164;
	ld.local.u32 	%r1165, [%rd5+100];
	st.global.u32 	[%rd12+1216], %r1165;
	ld.local.u32 	%r1166, [%rd5+104];
	st.global.u32 	[%rd12+1220], %r1166;
	ld.local.u32 	%r1167, [%rd5+108];
	st.global.u32 	[%rd12+1224], %r1167;
	ld.local.u32 	%r1168, [%rd5+112];
	st.global.u32 	[%rd12+1228], %r1168;
	ld.local.u32 	%r1169, [%rd5+116];
	st.global.u32 	[%rd12+1232], %r1169;
	ld.local.u32 	%r1170, [%rd5+120];
	st.global.u32 	[%rd12+1236], %r1170;
	st.local.u32 	[%rd7], %r41;
	mov.b32 	%r3657, 0;
	mov.b32 	%r3656, 30;
$L__BB3_40:
	ld.param.u64 	%rd642, [_Z2GAPA31_iPdPA31_d_param_2];
	max.u32 	%r67, %r3656, 1;
	and.b32  	%r68, %r67, 7;
	and.b32  	%r69, %r67, 15;
	mul.wide.u32 	%rd193, %r3657, 4;
	add.s64 	%rd21, %rd12, %rd193;
	ld.global.u32 	%r1171, [%rd21];
	cvta.to.global.u64 	%rd194, %rd642;
	mul.wide.s32 	%rd195, %r1171, 248;
	add.s64 	%rd196, %rd194, %rd195;
	ld.global.u32 	%r70, [%rd21+4];
	mul.wide.s32 	%rd197, %r70, 8;
	add.s64 	%rd198, %rd196, %rd197;
	ld.global.f64 	%fd7, [%rd198];
	add.s64 	%rd22, %rd21, 1116;
	ld.global.u32 	%r1172, [%rd21+1116];
	mul.wide.s32 	%rd199, %r1172, 248;
	add.s64 	%rd200, %rd194, %rd199;
	ld.global.u32 	%r71, [%rd21+1120];
	mul.wide.s32 	%rd201, %r71, 8;
	add.s64 	%rd202, %rd200, %rd201;
	ld.global.f64 	%fd8, [%rd202];
	setp.geu.f64 	%p88, %fd7, %fd8;
	@%p88 bra 	$L__BB3_79;
	add.s64 	%rd229, %rd7, %rd193;
	st.local.u32 	[%rd229+4], %r70;
	setp.eq.s32 	%p148, %r3657, 30;
	@%p148 bra 	$L__BB3_55;
	setp.lt.u32 	%p149, %r3656, 16;
	mov.b32 	%r3660, 0;
	@%p149 bra 	$L__BB3_45;
	and.b32  	%r3660, %r67, -16;
	mov.b32 	%r3669, 0;
$L__BB3_44:
	.pragma "nounroll";
	mul.wide.u32 	%rd230, %r3669, 4;
	add.s64 	%rd231, %rd22, %rd230;
	ld.global.u32 	%r1303, [%rd231+4];
	setp.eq.s32 	%p150, %r1303, %r70;
	selp.b32 	%r1304, %r3669, %r3667, %p150;
	add.s32 	%r1305, %r3669, 1;
	ld.global.u32 	%r1306, [%rd231+8];
	setp.eq.s32 	%p151, %r1306, %r70;
	selp.b32 	%r1307, %r1305, %r1304, %p151;
	add.s32 	%r1308, %r3669, 2;
	ld.global.u32 	%r1309, [%rd231+12];
	setp.eq.s32 	%p152, %r1309, %r70;
	selp.b32 	%r1310, %r1308, %r1307, %p152;
	add.s32 	%r1311, %r3669, 3;
	ld.global.u32 	%r1312, [%rd231+16];
	setp.eq.s32 	%p153, %r1312, %r70;
	selp.b32 	%r1313, %r1311, %r1310, %p153;
	add.s32 	%r1314, %r3669, 4;
	ld.global.u32 	%r1315, [%rd231+20];
	setp.eq.s32 	%p154, %r1315, %r70;
	selp.b32 	%r1316, %r1314, %r1313, %p154;
	add.s32 	%r1317, %r3669, 5;
	ld.global.u32 	%r1318, [%rd231+24];
	setp.eq.s32 	%p155, %r1318, %r70;
	selp.b32 	%r1319, %r1317, %r1316, %p155;
	add.s32 	%r1320, %r3669, 6;
	ld.global.u32 	%r1321, [%rd231+28];
	setp.eq.s32 	%p156, %r1321, %r70;
	selp.b32 	%r1322, %r1320, %r1319, %p156;
	add.s32 	%r1323, %r3669, 7;
	ld.global.u32 	%r1324, [%rd231+32];
	setp.eq.s32 	%p157, %r1324, %r70;
	selp.b32 	%r1325, %r1323, %r1322, %p157;
	add.s32 	%r1326, %r3669, 8;
	ld.global.u32 	%r1327, [%rd231+36];
	setp.eq.s32 	%p158, %r1327, %r70;
	selp.b32 	%r1328, %r1326, %r1325, %p158;
	add.s32 	%r1329, %r3669, 9;
	ld.global.u32 	%r1330, [%rd231+40];
	setp.eq.s32 	%p159, %r1330, %r70;
	selp.b32 	%r1331, %r1329, %r1328, %p159;
	add.s32 	%r1332, %r3669, 10;
	ld.global.u32 	%r1333, [%rd231+44];
	setp.eq.s32 	%p160, %r1333, %r70;
	selp.b32 	%r1334, %r1332, %r1331, %p160;
	add.s32 	%r1335, %r3669, 11;
	ld.global.u32 	%r1336, [%rd231+48];
	setp.eq.s32 	%p161, %r1336, %r70;
	selp.b32 	%r1337, %r1335, %r1334, %p161;
	add.s32 	%r1338, %r3669, 12;
	ld.global.u32 	%r1339, [%rd231+52];
	setp.eq.s32 	%p162, %r1339, %r70;
	selp.b32 	%r1340, %r1338, %r1337, %p162;
	add.s32 	%r1341, %r3669, 13;
	ld.global.u32 	%r1342, [%rd231+56];
	setp.eq.s32 	%p163, %r1342, %r70;
	selp.b32 	%r1343, %r1341, %r1340, %p163;
	add.s32 	%r1344, %r3669, 14;
	ld.global.u32 	%r1345, [%rd231+60];
	setp.eq.s32 	%p164, %r1345, %r70;
	selp.b32 	%r1346, %r1344, %r1343, %p164;
	add.s32 	%r1347, %r3669, 15;
	ld.global.u32 	%r1348, [%rd231+64];
	setp.eq.s32 	%p165, %r1348, %r70;
	selp.b32 	%r3667, %r1347, %r1346, %p165;
	add.s32 	%r3669, %r3669, 16;
	setp.eq.s32 	%p166, %r3669, %r3660;
	@%p166 bra 	$L__BB3_45;
	bra.uni 	$L__BB3_44;
$L__BB3_45:
	setp.eq.s32 	%p167, %r69, 0;
	@%p167 bra 	$L__BB3_55;
	setp.lt.u32 	%p168, %r69, 8;
	@%p168 bra 	$L__BB3_48;
	mul.wide.u32 	%rd232, %r3660, 4;
	add.s64 	%rd233, %rd22, %rd232;
	ld.global.u32 	%r1350, [%rd233+4];
	setp.eq.s32 	%p169, %r1350, %r70;
	selp.b32 	%r1351, %r3660, %r3667, %p169;
	add.s32 	%r1352, %r3660, 1;
	ld.global.u32 	%r1353, [%rd233+8];
	setp.eq.s32 	%p170, %r1353, %r70;
	selp.b32 	%r1354, %r1352, %r1351, %p170;
	add.s32 	%r1355, %r3660, 2;
	ld.global.u32 	%r1356, [%rd233+12];
	setp.eq.s32 	%p171, %r1356, %r70;
	selp.b32 	%r1357, %r1355, %r1354, %p171;
	add.s32 	%r1358, %r3660, 3;
	ld.global.u32 	%r1359, [%rd233+16];
	setp.eq.s32 	%p172, %r1359, %r70;
	selp.b32 	%r1360, %r1358, %r1357, %p172;
	add.s32 	%r1361, %r3660, 4;
	ld.global.u32 	%r1362, [%rd233+20];
	setp.eq.s32 	%p173, %r1362, %r70;
	selp.b32 	%r1363, %r1361, %r1360, %p173;
	add.s32 	%r1364, %r3660, 5;
	ld.global.u32 	%r1365, [%rd233+24];
	setp.eq.s32 	%p174, %r1365, %r70;
	selp.b32 	%r1366, %r1364, %r1363, %p174;
	add.s32 	%r1367, %r3660, 6;
	ld.global.u32 	%r1368, [%rd233+28];
	setp.eq.s32 	%p175, %r1368, %r70;
	selp.b32 	%r1369, %r1367, %r1366, %p175;
	add.s32 	%r1370, %r3660, 7;
	ld.global.u32 	%r1371, [%rd233+32];
	setp.eq.s32 	%p176, %r1371, %r70;
	selp.b32 	%r3667, %r1370, %r1369, %p176;
	add.s32 	%r3660, %r3660, 8;
$L__BB3_48:
	setp.eq.s32 	%p177, %r68, 0;
	@%p177 bra 	$L__BB3_55;
	and.b32  	%r81, %r67, 3;
	setp.lt.u32 	%p178, %r68, 4;
	@%p178 bra 	$L__BB3_51;
	mul.wide.u32 	%rd234, %r3660, 4;
	add.s64 	%rd235, %rd22, %rd234;
	ld.global.u32 	%r1373, [%rd235+4];
	setp.eq.s32 	%p179, %r1373, %r70;
	selp.b32 	%r1374, %r3660, %r3667, %p179;
	add.s32 	%r1375, %r3660, 1;
	ld.global.u32 	%r1376, [%rd235+8];
	setp.eq.s32 	%p180, %r1376, %r70;
	selp.b32 	%r1377, %r1375, %r1374, %p180;
	add.s32 	%r1378, %r3660, 2;
	ld.global.u32 	%r1379, [%rd235+12];
	setp.eq.s32 	%p181, %r1379, %r70;
	selp.b32 	%r1380, %r1378, %r1377, %p181;
	add.s32 	%r1381, %r3660, 3;
	ld.global.u32 	%r1382, [%rd235+16];
	setp.eq.s32 	%p182, %r1382, %r70;
	selp.b32 	%r3667, %r1381, %r1380, %p182;
	add.s32 	%r3660, %r3660, 4;
$L__BB3_51:
	setp.eq.s32 	%p183, %r81, 0;
	@%p183 bra 	$L__BB3_55;
	mul.wide.u32 	%rd236, %r3660, 4;
	add.s64 	%rd23, %rd22, %rd236;
	ld.global.u32 	%r1383, [%rd23+4];
	setp.eq.s32 	%p184, %r1383, %r70;
	selp.b32 	%r3667, %r3660, %r3667, %p184;
	setp.eq.s32 	%p185, %r81, 1;
	@%p185 bra 	$L__BB3_55;
	add.s32 	%r1384, %r3660, 1;
	ld.global.u32 	%r1385, [%rd23+8];
	setp.eq.s32 	%p186, %r1385, %r70;
	selp.b32 	%r3667, %r1384, %r3667, %p186;
	setp.eq.s32 	%p187, %r81, 2;
	@%p187 bra 	$L__BB3_55;
	add.s32 	%r1386, %r3660, 2;
	ld.global.u32 	%r1387, [%rd23+12];
	setp.eq.s32 	%p188, %r1387, %r70;
	selp.b32 	%r3667, %r1386, %r3667, %p188;
$L__BB3_55:
	sub.s32 	%r1389, 30, %r3657;
	setp.ge.s32 	%p189, %r3667, %r1389;
	mov.b32 	%r3673, 0;
	@%p189 bra 	$L__BB3_63;
	sub.s32 	%r91, %r3656, %r3667;
	add.s32 	%r1392, %r3657, %r3667;
	and.b32  	%r92, %r91, 3;
	add.s32 	%r1393, %r1392, -27;
	setp.lt.u32 	%p190, %r1393, 3;
	mov.b32 	%r3670, 0;
	mov.u32 	%r3671, %r3667;
	@%p190 bra 	$L__BB3_59;
	and.b32  	%r3670, %r91, -4;
	mov.b32 	%r3674, 0;
$L__BB3_58:
	add.s32 	%r1395, %r3674, %r3667;
	mul.wide.s32 	%rd237, %r1395, 4;
	add.s64 	%rd238, %rd22, %rd237;
	ld.global.u32 	%r1396, [%rd238+4];
	mul.wide.u32 	%rd239, %r3674, 4;
	add.s64 	%rd240, %rd4, %rd239;
	st.local.u32 	[%rd240], %r1396;
	ld.global.u32 	%r1397, [%rd238+8];
	st.local.u32 	[%rd240+4], %r1397;
	ld.global.u32 	%r1398, [%rd238+12];
	st.local.u32 	[%rd240+8], %r1398;
	ld.global.u32 	%r1399, [%rd238+16];
	st.local.u32 	[%rd240+12], %r1399;
	add.s32 	%r3674, %r3674, 4;
	add.s32 	%r3671, %r3674, %r3667;
	setp.eq.s32 	%p191, %r3674, %r3670;
	@%p191 bra 	$L__BB3_59;
	bra.uni 	$L__BB3_58;
$L__BB3_59:
	setp.eq.s32 	%p192, %r92, 0;
	mov.u32 	%r3673, %r3670;
	@%p192 bra 	$L__BB3_63;
	mul.wide.s32 	%rd241, %r3671, 4;
	add.s64 	%rd24, %rd22, %rd241;
	ld.global.u32 	%r1400, [%rd24+4];
	mul.wide.u32 	%rd242, %r3670, 4;
	add.s64 	%rd25, %rd4, %rd242;
	st.local.u32 	[%rd25], %r1400;
	add.s32 	%r3673, %r3670, 1;
	setp.eq.s32 	%p193, %r92, 1;
	@%p193 bra 	$L__BB3_63;
	ld.global.u32 	%r1401, [%rd24+8];
	st.local.u32 	[%rd25+4], %r1401;
	add.s32 	%r3673, %r3670, 2;
	setp.eq.s32 	%p194, %r92, 2;
	@%p194 bra 	$L__BB3_63;
	ld.global.u32 	%r1402, [%rd24+12];
	st.local.u32 	[%rd25+8], %r1402;
	add.s32 	%r3673, %r3670, 3;
$L__BB3_63:
	setp.lt.s32 	%p195, %r3667, 1;
	@%p195 bra 	$L__BB3_71;
	and.b32  	%r105, %r3667, 3;
	setp.lt.u32 	%p196, %r3667, 4;
	mov.b32 	%r3675, 0;
	@%p196 bra 	$L__BB3_67;
	and.b32  	%r3675, %r3667, 2147483644;
	mov.b32 	%r3677, 0;
$L__BB3_66:
	mul.wide.u32 	%rd243, %r3677, 4;
	add.s64 	%rd244, %rd22, %rd243;
	ld.global.u32 	%r1405, [%rd244+4];
	mul.wide.u32 	%rd245, %r3673, 4;
	add.s64 	%rd246, %rd4, %rd245;
	st.local.u32 	[%rd246], %r1405;
	ld.global.u32 	%r1406, [%rd244+8];
	st.local.u32 	[%rd246+4], %r1406;
	ld.global.u32 	%r1407, [%rd244+12];
	st.local.u32 	[%rd246+8], %r1407;
	ld.global.u32 	%r1408, [%rd244+16];
	st.local.u32 	[%rd246+12], %r1408;
	add.s32 	%r3673, %r3673, 4;
	add.s32 	%r3677, %r3677, 4;
	setp.eq.s32 	%p197, %r3677, %r3675;
	@%p197 bra 	$L__BB3_67;
	bra.uni 	$L__BB3_66;
$L__BB3_67:
	setp.eq.s32 	%p198, %r105, 0;
	@%p198 bra 	$L__BB3_71;
	mul.wide.u32 	%rd247, %r3675, 4;
	add.s64 	%rd26, %rd22, %rd247;
	ld.global.u32 	%r1409, [%rd26+4];
	mul.wide.u32 	%rd248, %r3673, 4;
	add.s64 	%rd27, %rd4, %rd248;
	st.local.u32 	[%rd27], %r1409;
	setp.eq.s32 	%p199, %r105, 1;
	@%p199 bra 	$L__BB3_71;
	ld.global.u32 	%r1410, [%rd26+8];
	st.local.u32 	[%rd27+4], %r1410;
	setp.eq.s32 	%p200, %r105, 2;
	@%p200 bra 	$L__BB3_71;
	ld.global.u32 	%r1411, [%rd26+12];
	st.local.u32 	[%rd27+8], %r1411;
$L__BB3_71:
	setp.eq.s32 	%p201, %r3657, 30;
	@%p201 bra 	$L__BB3_117;
	and.b32  	%r112, %r67, 3;
	setp.lt.u32 	%p202, %r3656, 4;
	mov.b32 	%r3680, 0;
	@%p202 bra 	$L__BB3_75;
	and.b32  	%r3680, %r67, -4;
	mov.b32 	%r3679, 0;
$L__BB3_74:
	mul.wide.u32 	%rd249, %r3679, 4;
	add.s64 	%rd250, %rd4, %rd249;
	ld.local.u32 	%r1414, [%rd250];
	add.s64 	%rd251, %rd22, %rd249;
	st.global.u32 	[%rd251+4], %r1414;
	ld.local.u32 	%r1415, [%rd250+4];
	st.global.u32 	[%rd251+8], %r1415;
	ld.local.u32 	%r1416, [%rd250+8];
	st.global.u32 	[%rd251+12], %r1416;
	ld.local.u32 	%r1417, [%rd250+12];
	st.global.u32 	[%rd251+16], %r1417;
	add.s32 	%r3679, %r3679, 4;
	setp.ne.s32 	%p203, %r3679, %r3680;
	@%p203 bra 	$L__BB3_74;
$L__BB3_75:
	setp.eq.s32 	%p204, %r112, 0;
	@%p204 bra 	$L__BB3_117;
	mul.wide.u32 	%rd252, %r3680, 4;
	add.s64 	%rd28, %rd4, %rd252;
	ld.local.u32 	%r1418, [%rd28];
	add.s64 	%rd29, %rd22, %rd252;
	st.global.u32 	[%rd29+4], %r1418;
	setp.eq.s32 	%p205, %r112, 1;
	@%p205 bra 	$L__BB3_117;
	ld.local.u32 	%r1419, [%rd28+4];
	st.global.u32 	[%rd29+8], %r1419;
	setp.eq.s32 	%p206, %r112, 2;
	@%p206 bra 	$L__BB3_117;
	ld.local.u32 	%r1420, [%rd28+8];
	st.global.u32 	[%rd29+12], %r1420;
	bra.uni 	$L__BB3_117;
$L__BB3_79:
	add.s64 	%rd204, %rd7, %rd193;
	st.local.u32 	[%rd204+4], %r71;
	setp.eq.s32 	%p89, %r3657, 30;
	@%p89 bra 	$L__BB3_93;
	setp.lt.u32 	%p90, %r3656, 16;
	mov.b32 	%r3683, 0;
	@%p90 bra 	$L__BB3_83;
	and.b32  	%r3683, %r67, -16;
	mov.b32 	%r3692, 0;
$L__BB3_82:
	.pragma "nounroll";
	mul.wide.u32 	%rd205, %r3692, 4;
	add.s64 	%rd206, %rd21, %rd205;
	ld.global.u32 	%r1179, [%rd206+4];
	setp.eq.s32 	%p91, %r1179, %r71;
	selp.b32 	%r1180, %r3692, %r3690, %p91;
	add.s32 	%r1181, %r3692, 1;
	ld.global.u32 	%r1182, [%rd206+8];
	setp.eq.s32 	%p92, %r1182, %r71;
	selp.b32 	%r1183, %r1181, %r1180, %p92;
	add.s32 	%r1184, %r3692, 2;
	ld.global.u32 	%r1185, [%rd206+12];
	setp.eq.s32 	%p93, %r1185, %r71;
	selp.b32 	%r1186, %r1184, %r1183, %p93;
	add.s32 	%r1187, %r3692, 3;
	ld.global.u32 	%r1188, [%rd206+16];
	setp.eq.s32 	%p94, %r1188, %r71;
	selp.b32 	%r1189, %r1187, %r1186, %p94;
	add.s32 	%r1190, %r3692, 4;
	ld.global.u32 	%r1191, [%rd206+20];
	setp.eq.s32 	%p95, %r1191, %r71;
	selp.b32 	%r1192, %r1190, %r1189, %p95;
	add.s32 	%r1193, %r3692, 5;
	ld.global.u32 	%r1194, [%rd206+24];
	setp.eq.s32 	%p96, %r1194, %r71;
	selp.b32 	%r1195, %r1193, %r1192, %p96;
	add.s32 	%r1196, %r3692, 6;
	ld.global.u32 	%r1197, [%rd206+28];
	setp.eq.s32 	%p97, %r1197, %r71;
	selp.b32 	%r1198, %r1196, %r1195, %p97;
	add.s32 	%r1199, %r3692, 7;
	ld.global.u32 	%r1200, [%rd206+32];
	setp.eq.s32 	%p98, %r1200, %r71;
	selp.b32 	%r1201, %r1199, %r1198, %p98;
	add.s32 	%r1202, %r3692, 8;
	ld.global.u32 	%r1203, [%rd206+36];
	setp.eq.s32 	%p99, %r1203, %r71;
	selp.b32 	%r1204, %r1202, %r1201, %p99;
	add.s32 	%r1205, %r3692, 9;
	ld.global.u32 	%r1206, [%rd206+40];
	setp.eq.s32 	%p100, %r1206, %r71;
	selp.b32 	%r1207, %r1205, %r1204, %p100;
	add.s32 	%r1208, %r3692, 10;
	ld.global.u32 	%r1209, [%rd206+44];
	setp.eq.s32 	%p101, %r1209, %r71;
	selp.b32 	%r1210, %r1208, %r1207, %p101;
	add.s32 	%r1211, %r3692, 11;
	ld.global.u32 	%r1212, [%rd206+48];
	setp.eq.s32 	%p102, %r1212, %r71;
	selp.b32 	%r1213, %r1211, %r1210, %p102;
	add.s32 	%r1214, %r3692, 12;
	ld.global.u32 	%r1215, [%rd206+52];
	setp.eq.s32 	%p103, %r1215, %r71;
	selp.b32 	%r1216, %r1214, %r1213, %p103;
	add.s32 	%r1217, %r3692, 13;
	ld.global.u32 	%r1218, [%rd206+56];
	setp.eq.s32 	%p104, %r1218, %r71;
	selp.b32 	%r1219, %r1217, %r1216, %p104;
	add.s32 	%r1220, %r3692, 14;
	ld.global.u32 	%r1221, [%rd206+60];
	setp.eq.s32 	%p105, %r1221, %r71;
	selp.b32 	%r1222, %r1220, %r1219, %p105;
	add.s32 	%r1223, %r3692, 15;
	ld.global.u32 	%r1224, [%rd206+64];
	setp.eq.s32 	%p106, %r1224, %r71;
	selp.b32 	%r3690, %r1223, %r1222, %p106;
	add.s32 	%r3692, %r3692, 16;
	setp.eq.s32 	%p107, %r3692, %r3683;
	@%p107 bra 	$L__BB3_83;
	bra.uni 	$L__BB3_82;
$L__BB3_83:
	setp.eq.s32 	%p108, %r69, 0;
	@%p108 bra 	$L__BB3_93;
	setp.lt.u32 	%p109, %r69, 8;
	@%p109 bra 	$L__BB3_86;
	mul.wide.u32 	%rd207, %r3683, 4;
	add.s64 	%rd208, %rd21, %rd207;
	ld.global.u32 	%r1226, [%rd208+4];
	setp.eq.s32 	%p110, %r1226, %r71;
	selp.b32 	%r1227, %r3683, %r3690, %p110;
	add.s32 	%r1228, %r3683, 1;
	ld.global.u32 	%r1229, [%rd208+8];
	setp.eq.s32 	%p111, %r1229, %r71;
	selp.b32 	%r1230, %r1228, %r1227, %p111;
	add.s32 	%r1231, %r3683, 2;
	ld.global.u32 	%r1232, [%rd208+12];
	setp.eq.s32 	%p112, %r1232, %r71;
	selp.b32 	%r1233, %r1231, %r1230, %p112;
	add.s32 	%r1234, %r3683, 3;
	ld.global.u32 	%r1235, [%rd208+16];
	setp.eq.s32 	%p113, %r1235, %r71;
	selp.b32 	%r1236, %r1234, %r1233, %p113;
	add.s32 	%r1237, %r3683, 4;
	ld.global.u32 	%r1238, [%rd208+20];
	setp.eq.s32 	%p114, %r1238, %r71;
	selp.b32 	%r1239, %r1237, %r1236, %p114;
	add.s32 	%r1240, %r3683, 5;
	ld.global.u32 	%r1241, [%rd208+24];
	setp.eq.s32 	%p115, %r1241, %r71;
	selp.b32 	%r1242, %r1240, %r1239, %p115;
	add.s32 	%r1243, %r3683, 6;
	ld.global.u32 	%r1244, [%rd208+28];
	setp.eq.s32 	%p116, %r1244, %r71;
	selp.b32 	%r1245, %r1243, %r1242, %p116;
	add.s32 	%r1246, %r3683, 7;
	ld.global.u32 	%r1247, [%rd208+32];
	setp.eq.s32 	%p117, %r1247, %r71;
	selp.b32 	%r3690, %r1246, %r1245, %p117;
	add.s32 	%r3683, %r3683, 8;
$L__BB3_86:
	setp.eq.s32 	%p118, %r68, 0;
	@%p118 bra 	$L__BB3_93;
	and.b32  	%r130, %r67, 3;
	setp.lt.u32 	%p119, %r68, 4;
	@%p119 bra 	$L__BB3_89;
	mul.wide.u32 	%rd209, %r3683, 4;
	add.s64 	%rd210, %rd21, %rd209;
	ld.global.u32 	%r1249, [%rd210+4];
	setp.eq.s32 	%p120, %r1249, %r71;
	selp.b32 	%r1250, %r3683, %r3690, %p120;
	add.s32 	%r1251, %r3683, 1;
	ld.global.u32 	%r1252, [%rd210+8];
	setp.eq.s32 	%p121, %r1252, %r71;
	selp.b32 	%r1253, %r1251, %r1250, %p121;
	add.s32 	%r1254, %r3683, 2;
	ld.global.u32 	%r1255, [%rd210+12];
	setp.eq.s32 	%p122, %r1255, %r71;
	selp.b32 	%r1256, %r1254, %r1253, %p122;
	add.s32 	%r1257, %r3683, 3;
	ld.global.u32 	%r1258, [%rd210+16];
	setp.eq.s32 	%p123, %r1258, %r71;
	selp.b32 	%r3690, %r1257, %r1256, %p123;
	add.s32 	%r3683, %r3683, 4;
$L__BB3_89:
	setp.eq.s32 	%p124, %r130, 0;
	@%p124 bra 	$L__BB3_93;
	mul.wide.u32 	%rd211, %r3683, 4;
	add.s64 	%rd30, %rd21, %rd211;
	ld.global.u32 	%r1259, [%rd30+4];
	setp.eq.s32 	%p125, %r1259, %r71;
	selp.b32 	%r3690, %r3683, %r3690, %p125;
	setp.eq.s32 	%p126, %r130, 1;
	@%p126 bra 	$L__BB3_93;
	add.s32 	%r1260, %r3683, 1;
	ld.global.u32 	%r1261, [%rd30+8];
	setp.eq.s32 	%p127, %r1261, %r71;
	selp.b32 	%r3690, %r1260, %r3690, %p127;
	setp.eq.s32 	%p128, %r130, 2;
	@%p128 bra 	$L__BB3_93;
	add.s32 	%r1262, %r3683, 2;
	ld.global.u32 	%r1263, [%rd30+12];
	setp.eq.s32 	%p129, %r1263, %r71;
	selp.b32 	%r3690, %r1262, %r3690, %p129;
$L__BB3_93:
	sub.s32 	%r1265, 30, %r3657;
	setp.ge.s32 	%p130, %r3690, %r1265;
	mov.b32 	%r3696, 0;
	@%p130 bra 	$L__BB3_101;
	sub.s32 	%r140, %r3656, %r3690;
	add.s32 	%r1268, %r3657, %r3690;
	and.b32  	%r141, %r140, 3;
	add.s32 	%r1269, %r1268, -27;
	setp.lt.u32 	%p131, %r1269, 3;
	mov.b32 	%r3693, 0;
	mov.u32 	%r3694, %r3690;
	@%p131 bra 	$L__BB3_97;
	and.b32  	%r3693, %r140, -4;
	mov.b32 	%r3697, 0;
$L__BB3_96:
	add.s32 	%r1271, %r3697, %r3690;
	mul.wide.s32 	%rd212, %r1271, 4;
	add.s64 	%rd213, %rd21, %rd212;
	ld.global.u32 	%r1272, [%rd213+4];
	mul.wide.u32 	%rd214, %r3697, 4;
	add.s64 	%rd215, %rd3, %rd214;
	st.local.u32 	[%rd215], %r1272;
	ld.global.u32 	%r1273, [%rd213+8];
	st.local.u32 	[%rd215+4], %r1273;
	ld.global.u32 	%r1274, [%rd213+12];
	st.local.u32 	[%rd215+8], %r1274;
	ld.global.u32 	%r1275, [%rd213+16];
	st.local.u32 	[%rd215+12], %r1275;
	add.s32 	%r3697, %r3697, 4;
	add.s32 	%r3694, %r3697, %r3690;
	setp.eq.s32 	%p132, %r3697, %r3693;
	@%p132 bra 	$L__BB3_97;
	bra.uni 	$L__BB3_96;
$L__BB3_97:
	setp.eq.s32 	%p133, %r141, 0;
	mov.u32 	%r3696, %r3693;
	@%p133 bra 	$L__BB3_101;
	mul.wide.s32 	%rd216, %r3694, 4;
	add.s64 	%rd31, %rd21, %rd216;
	ld.global.u32 	%r1276, [%rd31+4];
	mul.wide.u32 	%rd217, %r3693, 4;
	add.s64 	%rd32, %rd3, %rd217;
	st.local.u32 	[%rd32], %r1276;
	add.s32 	%r3696, %r3693, 1;
	setp.eq.s32 	%p134, %r141, 1;
	@%p134 bra 	$L__BB3_101;
	ld.global.u32 	%r1277, [%rd31+8];
	st.local.u32 	[%rd32+4], %r1277;
	add.s32 	%r3696, %r3693, 2;
	setp.eq.s32 	%p135, %r141, 2;
	@%p135 bra 	$L__BB3_101;
	ld.global.u32 	%r1278, [%rd31+12];
	st.local.u32 	[%rd32+8], %r1278;
	add.s32 	%r3696, %r3693, 3;
$L__BB3_101:
	setp.lt.s32 	%p136, %r3690, 1;
	@%p136 bra 	$L__BB3_109;
	and.b32  	%r154, %r3690, 3;
	setp.lt.u32 	%p137, %r3690, 4;
	mov.b32 	%r3698, 0;
	@%p137 bra 	$L__BB3_105;
	and.b32  	%r3698, %r3690, 2147483644;
	mov.b32 	%r3700, 0;
$L__BB3_104:
	mul.wide.u32 	%rd218, %r3700, 4;
	add.s64 	%rd219, %rd21, %rd218;
	ld.global.u32 	%r1281, [%rd219+4];
	mul.wide.u32 	%rd220, %r3696, 4;
	add.s64 	%rd221, %rd3, %rd220;
	st.local.u32 	[%rd221], %r1281;
	ld.global.u32 	%r1282, [%rd219+8];
	st.local.u32 	[%rd221+4], %r1282;
	ld.global.u32 	%r1283, [%rd219+12];
	st.local.u32 	[%rd221+8], %r1283;
	ld.global.u32 	%r1284, [%rd219+16];
	st.local.u32 	[%rd221+12], %r1284;
	add.s32 	%r3696, %r3696, 4;
	add.s32 	%r3700, %r3700, 4;
	setp.eq.s32 	%p138, %r3700, %r3698;
	@%p138 bra 	$L__BB3_105;
	bra.uni 	$L__BB3_104;
$L__BB3_105:
	setp.eq.s32 	%p139, %r154, 0;
	@%p139 bra 	$L__BB3_109;
	mul.wide.u32 	%rd222, %r3698, 4;
	add.s64 	%rd33, %rd21, %rd222;
	ld.global.u32 	%r1285, [%rd33+4];
	mul.wide.u32 	%rd223, %r3696, 4;
	add.s64 	%rd34, %rd3, %rd223;
	st.local.u32 	[%rd34], %r1285;
	setp.eq.s32 	%p140, %r154, 1;
	@%p140 bra 	$L__BB3_109;
	ld.global.u32 	%r1286, [%rd33+8];
	st.local.u32 	[%rd34+4], %r1286;
	setp.eq.s32 	%p141, %r154, 2;
	@%p141 bra 	$L__BB3_109;
	ld.global.u32 	%r1287, [%rd33+12];
	st.local.u32 	[%rd34+8], %r1287;
$L__BB3_109:
	setp.eq.s32 	%p142, %r3657, 30;
	@%p142 bra 	$L__BB3_117;
	and.b32  	%r161, %r67, 3;
	setp.lt.u32 	%p143, %r3656, 4;
	mov.b32 	%r3703, 0;
	@%p143 bra 	$L__BB3_113;
	and.b32  	%r3703, %r67, -4;
	mov.b32 	%r3702, 0;
$L__BB3_112:
	mul.wide.u32 	%rd224, %r3702, 4;
	add.s64 	%rd225, %rd3, %rd224;
	ld.local.u32 	%r1290, [%rd225];
	add.s64 	%rd226, %rd21, %rd224;
	st.global.u32 	[%rd226+4], %r1290;
	ld.local.u32 	%r1291, [%rd225+4];
	st.global.u32 	[%rd226+8], %r1291;
	ld.local.u32 	%r1292, [%rd225+8];
	st.global.u32 	[%rd226+12], %r1292;
	ld.local.u32 	%r1293, [%rd225+12];
	st.global.u32 	[%rd226+16], %r1293;
	add.s32 	%r3702, %r3702, 4;
	setp.ne.s32 	%p144, %r3702, %r3703;
	@%p144 bra 	$L__BB3_112;
$L__BB3_113:
	setp.eq.s32 	%p145, %r161, 0;
	@%p145 bra 	$L__BB3_117;
	mul.wide.u32 	%rd227, %r3703, 4;
	add.s64 	%rd35, %rd3, %rd227;
	ld.local.u32 	%r1294, [%rd35];
	add.s64 	%rd36, %rd21, %rd227;
	st.global.u32 	[%rd36+4], %r1294;
	setp.eq.s32 	%p146, %r161, 1;
	@%p146 bra 	$L__BB3_117;
	ld.local.u32 	%r1295, [%rd35+4];
	st.global.u32 	[%rd36+8], %r1295;
	setp.eq.s32 	%p147, %r161, 2;
	@%p147 bra 	$L__BB3_117;
	ld.local.u32 	%r1296, [%rd35+8];
	st.global.u32 	[%rd36+12], %r1296;
$L__BB3_117:
	add.s32 	%r3657, %r3657, 1;
	add.s32 	%r3656, %r3656, -1;
	setp.ne.s32 	%p207, %r3657, 31;
	@%p207 bra 	$L__BB3_40;
	ld.param.u64 	%rd633, [_Z2GAPA31_iPdPA31_d_param_0];
	cvta.to.global.u64 	%rd253, %rd633;
	mov.u32 	%r1421, %ctaid.x;
	mov.u32 	%r1422, %tid.x;
	mad.lo.s32 	%r1423, %r1421, 5, %r1422;
	mul.lo.s32 	%r1424, %r1423, 20;
	mul.wide.s32 	%rd254, %r1424, 124;
	add.s64 	%rd255, %rd253, %rd254;
	st.global.u32 	[%rd255], %r41;
	ld.local.u32 	%r1425, [%rd7+4];
	st.global.u32 	[%rd255+4], %r1425;
	ld.local.u32 	%r1426, [%rd7+8];
	st.global.u32 	[%rd255+8], %r1426;
	ld.local.u32 	%r1427, [%rd7+12];
	st.global.u32 	[%rd255+12], %r1427;
	ld.local.u32 	%r1428, [%rd7+16];
	st.global.u32 	[%rd255+16], %r1428;
	ld.local.u32 	%r1429, [%rd7+20];
	st.global.u32 	[%rd255+20], %r1429;
	ld.local.u32 	%r1430, [%rd7+24];
	st.global.u32 	[%rd255+24], %r1430;
	ld.local.u32 	%r1431, [%rd7+28];
	st.global.u32 	[%rd255+28], %r1431;
	ld.local.u32 	%r1432, [%rd7+32];
	st.global.u32 	[%rd255+32], %r1432;
	ld.local.u32 	%r1433, [%rd7+36];
	st.global.u32 	[%rd255+36], %r1433;
	ld.local.u32 	%r1434, [%rd7+40];
	st.global.u32 	[%rd255+40], %r1434;
	ld.local.u32 	%r1435, [%rd7+44];
	st.global.u32 	[%rd255+44], %r1435;
	ld.local.u32 	%r1436, [%rd7+48];
	st.global.u32 	[%rd255+48], %r1436;
	ld.local.u32 	%r1437, [%rd7+52];
	st.global.u32 	[%rd255+52], %r1437;
	ld.local.u32 	%r1438, [%rd7+56];
	st.global.u32 	[%rd255+56], %r1438;
	ld.local.u32 	%r1439, [%rd7+60];
	st.global.u32 	[%rd255+60], %r1439;
	ld.local.u32 	%r1440, [%rd7+64];
	st.global.u32 	[%rd255+64], %r1440;
	ld.local.u32 	%r1441, [%rd7+68];
	st.global.u32 	[%rd255+68], %r1441;
	ld.local.u32 	%r1442, [%rd7+72];
	st.global.u32 	[%rd255+72], %r1442;
	ld.local.u32 	%r1443, [%rd7+76];
	st.global.u32 	[%rd255+76], %r1443;
	ld.local.u32 	%r1444, [%rd7+80];
	st.global.u32 	[%rd255+80], %r1444;
	ld.local.u32 	%r1445, [%rd7+84];
	st.global.u32 	[%rd255+84], %r1445;
	ld.local.u32 	%r1446, [%rd7+88];
	st.global.u32 	[%rd255+88], %r1446;
	ld.local.u32 	%r1447, [%rd7+92];
	st.global.u32 	[%rd255+92], %r1447;
	ld.local.u32 	%r1448, [%rd7+96];
	st.global.u32 	[%rd255+96], %r1448;
	ld.local.u32 	%r1449, [%rd7+100];
	st.global.u32 	[%rd255+100], %r1449;
	ld.local.u32 	%r1450, [%rd7+104];
	st.global.u32 	[%rd255+104], %r1450;
	ld.local.u32 	%r1451, [%rd7+108];
	st.global.u32 	[%rd255+108], %r1451;
	ld.local.u32 	%r1452, [%rd7+112];
	st.global.u32 	[%rd255+112], %r1452;
	ld.local.u32 	%r1453, [%rd7+116];
	st.global.u32 	[%rd255+116], %r1453;
	ld.local.u32 	%r1454, [%rd7+120];
	st.global.u32 	[%rd255+120], %r1454;
	st.global.u32 	[%rd255+1116], %r1439;
	st.global.u32 	[%rd255+1120], %r1440;
	st.global.u32 	[%rd255+1124], %r1441;
	st.global.u32 	[%rd255+1128], %r1442;
	st.global.u32 	[%rd255+1132], %r1443;
	st.global.u32 	[%rd255+1136], %r1444;
	st.global.u32 	[%rd255+1140], %r1445;
	st.global.u32 	[%rd255+1144], %r1446;
	st.global.u32 	[%rd255+1148], %r1447;
	st.global.u32 	[%rd255+1152], %r1448;
	st.global.u32 	[%rd255+1156], %r1449;
	st.global.u32 	[%rd255+1160], %r1450;
	st.global.u32 	[%rd255+1164], %r1451;
	st.global.u32 	[%rd255+1168], %r1452;
	st.global.u32 	[%rd255+1172], %r1453;
	st.global.u32 	[%rd255+1176], %r1454;
	st.global.u32 	[%rd255+1180], %r41;
	st.global.u32 	[%rd255+1184], %r1425;
	st.global.u32 	[%rd255+1188], %r1426;
	st.global.u32 	[%rd255+1192], %r1427;
	st.global.u32 	[%rd255+1196], %r1428;
	st.global.u32 	[%rd255+1200], %r1429;
	st.global.u32 	[%rd255+1204], %r1430;
	st.global.u32 	[%rd255+1208], %r1431;
	st.global.u32 	[%rd255+1212], %r1432;
	st.global.u32 	[%rd255+1216], %r1433;
	st.global.u32 	[%rd255+1220], %r1434;
	st.global.u32 	[%rd255+1224], %r1435;
	st.global.u32 	[%rd255+1228], %r1436;
	st.global.u32 	[%rd255+1232], %r1437;
	st.global.u32 	[%rd255+1236], %r1438;
$L__BB3_119:
	xor.b32  	%r1455, %r13, 362436069;
	shr.u32 	%r1456, %r1455, 2;
	xor.b32  	%r1457, %r1456, %r1455;
	shl.b32 	%r1458, %r16, 4;
	add.s32 	%r1459, %r13, 123456789;
	shr.u32 	%r1460, %r1459, 2;
	xor.b32  	%r1461, %r1460, %r1459;
	shl.b32 	%r1462, %r1461, 1;
	xor.b32  	%r1463, %r1458, %r1462;
	xor.b32  	%r1464, %r1463, %r16;
	xor.b32  	%r1465, %r1464, %r1461;
	shl.b32 	%r1466, %r1465, 4;
	shl.b32 	%r1467, %r1457, 1;
	xor.b32  	%r1468, %r1466, %r1467;
	xor.b32  	%r1469, %r1468, %r1465;
	xor.b32  	%r172, %r1469, %r1457;
	add.s32 	%r1470, %r15, %r172;
	add.s32 	%r1471, %r1470, 724874;
	cvt.rn.f32.u32 	%f7, %r1471;
	fma.rn.f32 	%f8, %f7, 0f2F800000, 0f2F000000;
	cvt.f64.f32 	%fd9, %f8;
	setp.geu.f64 	%p208, %fd9, 0d3FE999999999999A;
	@%p208 bra 	$L__BB3_230;
	ld.param.u64 	%rd634, [_Z2GAPA31_iPdPA31_d_param_0];
	// begin inline asm
	mov.u64 	%rd256, %clock64;
	// end inline asm
	mov.u32 	%r1474, %ctaid.x;
	mov.u32 	%r1475, %tid.x;
	mad.lo.s32 	%r1476, %r1474, 5, %r1475;
	cvt.s64.s32 	%rd257, %r1476;
	add.s64 	%rd258, %rd256, %rd257;
	cvt.u32.u64 	%r1477, %rd258;
	xor.b32  	%r1478, %r1477, -1429050551;
	mul.lo.s32 	%r1479, %r1478, 1099087573;
	{ .reg .b32 tmp; mov.b64 {tmp, %r1480}, %rd258; }
	xor.b32  	%r1481, %r1480, -136515619;
	add.s32 	%r1482, %r1479, 123456789;
	add.s32 	%r1483, %r1479, 5783321;
	shr.u32 	%r1484, %r1482, 2;
	xor.b32  	%r1485, %r1484, %r1482;
	shl.b32 	%r1486, %r1483, 4;
	shl.b32 	%r1487, %r1485, 1;
	xor.b32  	%r1488, %r1486, %r1487;
	xor.b32  	%r1489, %r1488, %r1483;
	xor.b32  	%r1490, %r1489, %r1485;
	mad.lo.s32 	%r1491, %r1481, -1703105765, %r1479;
	add.s32 	%r1492, %r1491, %r1490;
	add.s32 	%r1493, %r1492, 6977678;
	cvt.rn.f32.u32 	%f9, %r1493;
	fma.rn.f32 	%f10, %f9, 0f2F800000, 0f2F000000;
	mul.f32 	%f11, %f10, 0f41F80000;
	cvt.rzi.s32.f32 	%r173, %f11;
	cvta.to.global.u64 	%rd259, %rd634;
	mul.lo.s32 	%r1494, %r1476, 20;
	mul.wide.s32 	%rd260, %r1494, 124;
	add.s64 	%rd37, %rd259, %rd260;
	ld.global.u32 	%r1495, [%rd37+128];
	setp.eq.s32 	%p209, %r1495, %r173;
	selp.u32 	%r1496, 1, 0, %p209;
	ld.global.u32 	%r1497, [%rd37+132];
	setp.eq.s32 	%p210, %r1497, %r173;
	selp.b32 	%r1498, 2, %r1496, %p210;
	ld.global.u32 	%r1499, [%rd37+136];
	setp.eq.s32 	%p211, %r1499, %r173;
	selp.b32 	%r1500, 3, %r1498, %p211;
	ld.global.u32 	%r1501, [%rd37+140];
	setp.eq.s32 	%p212, %r1501, %r173;
	selp.b32 	%r1502, 4, %r1500, %p212;
	ld.global.u32 	%r1503, [%rd37+144];
	setp.eq.s32 	%p213, %r1503, %r173;
	selp.b32 	%r1504, 5, %r1502, %p213;
	ld.global.u32 	%r1505, [%rd37+148];
	setp.eq.s32 	%p214, %r1505, %r173;
	selp.b32 	%r1506, 6, %r1504, %p214;
	ld.global.u32 	%r1507, [%rd37+152];
	setp.eq.s32 	%p215, %r1507, %r173;
	selp.b32 	%r1508, 7, %r1506, %p215;
	ld.global.u32 	%r1509, [%rd37+156];
	setp.eq.s32 	%p216, %r1509, %r173;
	selp.b32 	%r1510, 8, %r1508, %p216;
	ld.global.u32 	%r1511, [%rd37+160];
	setp.eq.s32 	%p217, %r1511, %r173;
	selp.b32 	%r1512, 9, %r1510, %p217;
	ld.global.u32 	%r1513, [%rd37+164];
	setp.eq.s32 	%p218, %r1513, %r173;
	selp.b32 	%r1514, 10, %r1512, %p218;
	ld.global.u32 	%r1515, [%rd37+168];
	setp.eq.s32 	%p219, %r1515, %r173;
	selp.b32 	%r1516, 11, %r1514, %p219;
	ld.global.u32 	%r1517, [%rd37+172];
	setp.eq.s32 	%p220, %r1517, %r173;
	selp.b32 	%r1518, 12, %r1516, %p220;
	ld.global.u32 	%r1519, [%rd37+176];
	setp.eq.s32 	%p221, %r1519, %r173;
	selp.b32 	%r1520, 13, %r1518, %p221;
	ld.global.u32 	%r1521, [%rd37+180];
	setp.eq.s32 	%p222, %r1521, %r173;
	selp.b32 	%r1522, 14, %r1520, %p222;
	ld.global.u32 	%r1523, [%rd37+184];
	setp.eq.s32 	%p223, %r1523, %r173;
	selp.b32 	%r1524, 15, %r1522, %p223;
	ld.global.u32 	%r1525, [%rd37+188];
	setp.eq.s32 	%p224, %r1525, %r173;
	selp.b32 	%r1526, 16, %r1524, %p224;
	ld.global.u32 	%r1527, [%rd37+192];
	setp.eq.s32 	%p225, %r1527, %r173;
	selp.b32 	%r1528, 17, %r1526, %p225;
	ld.global.u32 	%r1529, [%rd37+196];
	setp.eq.s32 	%p226, %r1529, %r173;
	selp.b32 	%r1530, 18, %r1528, %p226;
	ld.global.u32 	%r1531, [%rd37+200];
	setp.eq.s32 	%p227, %r1531, %r173;
	selp.b32 	%r1532, 19, %r1530, %p227;
	ld.global.u32 	%r1533, [%rd37+204];
	setp.eq.s32 	%p228, %r1533, %r173;
	selp.b32 	%r1534, 20, %r1532, %p228;
	ld.global.u32 	%r1535, [%rd37+208];
	setp.eq.s32 	%p229, %r1535, %r173;
	selp.b32 	%r1536, 21, %r1534, %p229;
	ld.global.u32 	%r1537, [%rd37+212];
	setp.eq.s32 	%p230, %r1537, %r173;
	selp.b32 	%r1538, 22, %r1536, %p230;
	ld.global.u32 	%r1539, [%rd37+216];
	setp.eq.s32 	%p231, %r1539, %r173;
	selp.b32 	%r1540, 23, %r1538, %p231;
	ld.global.u32 	%r1541, [%rd37+220];
	setp.eq.s32 	%p232, %r1541, %r173;
	selp.b32 	%r1542, 24, %r1540, %p232;
	ld.global.u32 	%r1543, [%rd37+224];
	setp.eq.s32 	%p233, %r1543, %r173;
	selp.b32 	%r1544, 25, %r1542, %p233;
	ld.global.u32 	%r1545, [%rd37+228];
	setp.eq.s32 	%p234, %r1545, %r173;
	selp.b32 	%r1546, 26, %r1544, %p234;
	ld.global.u32 	%r1547, [%rd37+232];
	setp.eq.s32 	%p235, %r1547, %r173;
	selp.b32 	%r1548, 27, %r1546, %p235;
	ld.global.u32 	%r1549, [%rd37+236];
	setp.eq.s32 	%p236, %r1549, %r173;
	selp.b32 	%r1550, 28, %r1548, %p236;
	ld.global.u32 	%r1551, [%rd37+240];
	setp.eq.s32 	%p237, %r1551, %r173;
	selp.b32 	%r174, 29, %r1550, %p237;
	ld.global.u32 	%r1552, [%rd37+244];
	setp.eq.s32 	%p238, %r1552, %r173;
	selp.b32 	%r175, 30, %r174, %p238;
	sub.s32 	%r176, 31, %r175;
	and.b32  	%r177, %r176, 3;
	add.s32 	%r1553, %r175, -28;
	setp.lt.u32 	%p239, %r1553, 3;
	mov.b32 	%r3707, 0;
	mov.u32 	%r3706, %r175;
	@%p239 bra 	$L__BB3_123;
	and.b32  	%r3707, %r176, 28;
	mov.b32 	%r3704, 0;
$L__BB3_122:
	add.s32 	%r1555, %r3704, %r174;
	mul.wide.s32 	%rd261, %r1555, 4;
	add.s64 	%rd262, %rd37, %rd261;
	ld.global.u32 	%r1556, [%rd262+124];
	mul.wide.u32 	%rd263, %r3704, 4;
	add.s64 	%rd264, %rd6, %rd263;
	st.local.u32 	[%rd264], %r1556;
	ld.global.u32 	%r1557, [%rd262+128];
	st.local.u32 	[%rd264+4], %r1557;
	ld.global.u32 	%r1558, [%rd262+132];
	st.local.u32 	[%rd264+8], %r1558;
	ld.global.u32 	%r1559, [%rd262+136];
	st.local.u32 	[%rd264+12], %r1559;
	add.s32 	%r3704, %r3704, 4;
	add.s32 	%r3706, %r3704, %r174;
	setp.ne.s32 	%p240, %r3704, %r3707;
	@%p240 bra 	$L__BB3_122;
$L__BB3_123:
	setp.eq.s32 	%p241, %r177, 0;
	mov.u32 	%r3712, %r3707;
	@%p241 bra 	$L__BB3_127;
	mul.wide.s32 	%rd265, %r3706, 4;
	add.s64 	%rd38, %rd37, %rd265;
	ld.global.u32 	%r1560, [%rd38+124];
	mul.wide.u32 	%rd266, %r3707, 4;
	add.s64 	%rd39, %rd6, %rd266;
	st.local.u32 	[%rd39], %r1560;
	add.s32 	%r3712, %r3707, 1;
	setp.eq.s32 	%p242, %r177, 1;
	@%p242 bra 	$L__BB3_127;
	ld.global.u32 	%r1561, [%rd38+128];
	st.local.u32 	[%rd39+4], %r1561;
	add.s32 	%r3712, %r3707, 2;
	setp.eq.s32 	%p243, %r177, 2;
	@%p243 bra 	$L__BB3_127;
	ld.global.u32 	%r1562, [%rd38+132];
	st.local.u32 	[%rd39+8], %r1562;
	add.s32 	%r3712, %r3707, 3;
$L__BB3_127:
	setp.eq.s32 	%p244, %r175, 0;
	@%p244 bra 	$L__BB3_135;
	and.b32  	%r189, %r175, 3;
	setp.lt.u32 	%p245, %r175, 4;
	mov.b32 	%r3711, 0;
	@%p245 bra 	$L__BB3_131;
	and.b32  	%r3711, %r175, 2147483644;
	mov.b32 	%r3709, 0;
$L__BB3_130:
	mul.wide.u32 	%rd267, %r3709, 4;
	add.s64 	%rd268, %rd37, %rd267;
	ld.global.u32 	%r1565, [%rd268+124];
	mul.wide.u32 	%rd269, %r3712, 4;
	add.s64 	%rd270, %rd6, %rd269;
	st.local.u32 	[%rd270], %r1565;
	ld.global.u32 	%r1566, [%rd268+128];
	st.local.u32 	[%rd270+4], %r1566;
	ld.global.u32 	%r1567, [%rd268+132];
	st.local.u32 	[%rd270+8], %r1567;
	ld.global.u32 	%r1568, [%rd268+136];
	st.local.u32 	[%rd270+12], %r1568;
	add.s32 	%r3712, %r3712, 4;
	add.s32 	%r3709, %r3709, 4;
	setp.ne.s32 	%p246, %r3709, %r3711;
	@%p246 bra 	$L__BB3_130;
$L__BB3_131:
	setp.eq.s32 	%p247, %r189, 0;
	@%p247 bra 	$L__BB3_135;
	mul.wide.u32 	%rd271, %r3711, 4;
	add.s64 	%rd40, %rd37, %rd271;
	ld.global.u32 	%r1569, [%rd40+124];
	mul.wide.u32 	%rd272, %r3712, 4;
	add.s64 	%rd41, %rd6, %rd272;
	st.local.u32 	[%rd41], %r1569;
	setp.eq.s32 	%p248, %r189, 1;
	@%p248 bra 	$L__BB3_135;
	ld.global.u32 	%r1570, [%rd40+128];
	st.local.u32 	[%rd41+4], %r1570;
	setp.eq.s32 	%p249, %r189, 2;
	@%p249 bra 	$L__BB3_135;
	ld.global.u32 	%r1571, [%rd40+132];
	st.local.u32 	[%rd41+8], %r1571;
$L__BB3_135:
	ld.local.u32 	%r197, [%rd6];
	st.global.u32 	[%rd37+124], %r197;
	ld.local.u32 	%r1574, [%rd6+4];
	st.global.u32 	[%rd37+128], %r1574;
	ld.local.u32 	%r1575, [%rd6+8];
	st.global.u32 	[%rd37+132], %r1575;
	ld.local.u32 	%r1576, [%rd6+12];
	st.global.u32 	[%rd37+136], %r1576;
	ld.local.u32 	%r1577, [%rd6+16];
	st.global.u32 	[%rd37+140], %r1577;
	ld.local.u32 	%r1578, [%rd6+20];
	st.global.u32 	[%rd37+144], %r1578;
	ld.local.u32 	%r1579, [%rd6+24];
	st.global.u32 	[%rd37+148], %r1579;
	ld.local.u32 	%r1580, [%rd6+28];
	st.global.u32 	[%rd37+152], %r1580;
	ld.local.u32 	%r1581, [%rd6+32];
	st.global.u32 	[%rd37+156], %r1581;
	ld.local.u32 	%r1582, [%rd6+36];
	st.global.u32 	[%rd37+160], %r1582;
	ld.local.u32 	%r1583, [%rd6+40];
	st.global.u32 	[%rd37+164], %r1583;
	ld.local.u32 	%r1584, [%rd6+44];
	st.global.u32 	[%rd37+168], %r1584;
	ld.local.u32 	%r1585, [%rd6+48];
	st.global.u32 	[%rd37+172], %r1585;
	ld.local.u32 	%r1586, [%rd6+52];
	st.global.u32 	[%rd37+176], %r1586;
	ld.local.u32 	%r1587, [%rd6+56];
	st.global.u32 	[%rd37+180], %r1587;
	ld.local.u32 	%r1588, [%rd6+60];
	st.global.u32 	[%rd37+184], %r1588;
	ld.local.u32 	%r1589, [%rd6+64];
	st.global.u32 	[%rd37+188], %r1589;
	ld.local.u32 	%r1590, [%rd6+68];
	st.global.u32 	[%rd37+192], %r1590;
	ld.local.u32 	%r1591, [%rd6+72];
	st.global.u32 	[%rd37+196], %r1591;
	ld.local.u32 	%r1592, [%rd6+76];
	st.global.u32 	[%rd37+200], %r1592;
	ld.local.u32 	%r1593, [%rd6+80];
	st.global.u32 	[%rd37+204], %r1593;
	ld.local.u32 	%r1594, [%rd6+84];
	st.global.u32 	[%rd37+208], %r1594;
	ld.local.u32 	%r1595, [%rd6+88];
	st.global.u32 	[%rd37+212], %r1595;
	ld.local.u32 	%r1596, [%rd6+92];
	st.global.u32 	[%rd37+216], %r1596;
	ld.local.u32 	%r1597, [%rd6+96];
	st.global.u32 	[%rd37+220], %r1597;
	ld.local.u32 	%r1598, [%rd6+100];
	st.global.u32 	[%rd37+224], %r1598;
	ld.local.u32 	%r1599, [%rd6+104];
	st.global.u32 	[%rd37+228], %r1599;
	ld.local.u32 	%r1600, [%rd6+108];
	st.global.u32 	[%rd37+232], %r1600;
	ld.local.u32 	%r1601, [%rd6+112];
	st.global.u32 	[%rd37+236], %r1601;
	ld.local.u32 	%r1602, [%rd6+116];
	st.global.u32 	[%rd37+240], %r1602;
	ld.local.u32 	%r1603, [%rd6+120];
	st.global.u32 	[%rd37+244], %r1603;
	ld.global.u32 	%r1604, [%rd37+1244];
	setp.eq.s32 	%p250, %r1604, %r173;
	selp.u32 	%r1605, 1, 0, %p250;
	ld.global.u32 	%r1606, [%rd37+1248];
	setp.eq.s32 	%p251, %r1606, %r173;
	selp.b32 	%r1607, 2, %r1605, %p251;
	ld.global.u32 	%r1608, [%rd37+1252];
	setp.eq.s32 	%p252, %r1608, %r173;
	selp.b32 	%r1609, 3, %r1607, %p252;
	ld.global.u32 	%r1610, [%rd37+1256];
	setp.eq.s32 	%p253, %r1610, %r173;
	selp.b32 	%r1611, 4, %r1609, %p253;
	ld.global.u32 	%r1612, [%rd37+1260];
	setp.eq.s32 	%p254, %r1612, %r173;
	selp.b32 	%r1613, 5, %r1611, %p254;
	ld.global.u32 	%r1614, [%rd37+1264];
	setp.eq.s32 	%p255, %r1614, %r173;
	selp.b32 	%r1615, 6, %r1613, %p255;
	ld.global.u32 	%r1616, [%rd37+1268];
	setp.eq.s32 	%p256, %r1616, %r173;
	selp.b32 	%r1617, 7, %r1615, %p256;
	ld.global.u32 	%r1618, [%rd37+1272];
	setp.eq.s32 	%p257, %r1618, %r173;
	selp.b32 	%r1619, 8, %r1617, %p257;
	ld.global.u32 	%r1620, [%rd37+1276];
	setp.eq.s32 	%p258, %r1620, %r173;
	selp.b32 	%r1621, 9, %r1619, %p258;
	ld.global.u32 	%r1622, [%rd37+1280];
	setp.eq.s32 	%p259, %r1622, %r173;
	selp.b32 	%r1623, 10, %r1621, %p259;
	ld.global.u32 	%r1624, [%rd37+1284];
	setp.eq.s32 	%p260, %r1624, %r173;
	selp.b32 	%r1625, 11, %r1623, %p260;
	ld.global.u32 	%r1626, [%rd37+1288];
	setp.eq.s32 	%p261, %r1626, %r173;
	selp.b32 	%r1627, 12, %r1625, %p261;
	ld.global.u32 	%r1628, [%rd37+1292];
	setp.eq.s32 	%p262, %r1628, %r173;
	selp.b32 	%r1629, 13, %r1627, %p262;
	ld.global.u32 	%r1630, [%rd37+1296];
	setp.eq.s32 	%p263, %r1630, %r173;
	selp.b32 	%r1631, 14, %r1629, %p263;
	ld.global.u32 	%r1632, [%rd37+1300];
	setp.eq.s32 	%p264, %r1632, %r173;
	selp.b32 	%r1633, 15, %r1631, %p264;
	ld.global.u32 	%r1634, [%rd37+1304];
	setp.eq.s32 	%p265, %r1634, %r173;
	selp.b32 	%r1635, 16, %r1633, %p265;
	ld.global.u32 	%r1636, [%rd37+1308];
	setp.eq.s32 	%p266, %r1636, %r173;
	selp.b32 	%r1637, 17, %r1635, %p266;
	ld.global.u32 	%r1638, [%rd37+1312];
	setp.eq.s32 	%p267, %r1638, %r173;
	selp.b32 	%r1639, 18, %r1637, %p267;
	ld.global.u32 	%r1640, [%rd37+1316];
	setp.eq.s32 	%p268, %r1640, %r173;
	selp.b32 	%r1641, 19, %r1639, %p268;
	ld.global.u32 	%r1642, [%rd37+1320];
	setp.eq.s32 	%p269, %r1642, %r173;
	selp.b32 	%r1643, 20, %r1641, %p269;
	ld.global.u32 	%r1644, [%rd37+1324];
	setp.eq.s32 	%p270, %r1644, %r173;
	selp.b32 	%r1645, 21, %r1643, %p270;
	ld.global.u32 	%r1646, [%rd37+1328];
	setp.eq.s32 	%p271, %r1646, %r173;
	selp.b32 	%r1647, 22, %r1645, %p271;
	ld.global.u32 	%r1648, [%rd37+1332];
	setp.eq.s32 	%p272, %r1648, %r173;
	selp.b32 	%r1649, 23, %r1647, %p272;
	ld.global.u32 	%r1650, [%rd37+1336];
	setp.eq.s32 	%p273, %r1650, %r173;
	selp.b32 	%r1651, 24, %r1649, %p273;
	ld.global.u32 	%r1652, [%rd37+1340];
	setp.eq.s32 	%p274, %r1652, %r173;
	selp.b32 	%r1653, 25, %r1651, %p274;
	ld.global.u32 	%r1654, [%rd37+1344];
	setp.eq.s32 	%p275, %r1654, %r173;
	selp.b32 	%r1655, 26, %r1653, %p275;
	ld.global.u32 	%r1656, [%rd37+1348];
	setp.eq.s32 	%p276, %r1656, %r173;
	selp.b32 	%r1657, 27, %r1655, %p276;
	ld.global.u32 	%r1658, [%rd37+1352];
	setp.eq.s32 	%p277, %r1658, %r173;
	selp.b32 	%r1659, 28, %r1657, %p277;
	ld.global.u32 	%r1660, [%rd37+1356];
	setp.eq.s32 	%p278, %r1660, %r173;
	selp.b32 	%r198, 29, %r1659, %p278;
	ld.global.u32 	%r1661, [%rd37+1360];
	setp.eq.s32 	%p279, %r1661, %r173;
	selp.b32 	%r199, 30, %r198, %p279;
	sub.s32 	%r200, 31, %r199;
	and.b32  	%r201, %r200, 3;
	add.s32 	%r1662, %r199, -28;
	setp.lt.u32 	%p280, %r1662, 3;
	mov.b32 	%r3716, 0;
	mov.u32 	%r3715, %r199;
	@%p280 bra 	$L__BB3_138;
	and.b32  	%r3716, %r200, 28;
	mov.b32 	%r3713, 0;
$L__BB3_137:
	add.s32 	%r1664, %r3713, %r198;
	mul.wide.s32 	%rd273, %r1664, 4;
	add.s64 	%rd274, %rd37, %rd273;
	ld.global.u32 	%r1665, [%rd274+1240];
	mul.wide.u32 	%rd275, %r3713, 4;
	add.s64 	%rd276, %rd5, %rd275;
	st.local.u32 	[%rd276], %r1665;
	ld.global.u32 	%r1666, [%rd274+1244];
	st.local.u32 	[%rd276+4], %r1666;
	ld.global.u32 	%r1667, [%rd274+1248];
	st.local.u32 	[%rd276+8], %r1667;
	ld.global.u32 	%r1668, [%rd274+1252];
	st.local.u32 	[%rd276+12], %r1668;
	add.s32 	%r3713, %r3713, 4;
	add.s32 	%r3715, %r3713, %r198;
	setp.ne.s32 	%p281, %r3713, %r3716;
	@%p281 bra 	$L__BB3_137;
$L__BB3_138:
	setp.eq.s32 	%p282, %r201, 0;
	mov.u32 	%r3721, %r3716;
	@%p282 bra 	$L__BB3_142;
	mul.wide.s32 	%rd277, %r3715, 4;
	add.s64 	%rd42, %rd37, %rd277;
	ld.global.u32 	%r1669, [%rd42+1240];
	mul.wide.u32 	%rd278, %r3716, 4;
	add.s64 	%rd43, %rd5, %rd278;
	st.local.u32 	[%rd43], %r1669;
	add.s32 	%r3721, %r3716, 1;
	setp.eq.s32 	%p283, %r201, 1;
	@%p283 bra 	$L__BB3_142;
	ld.global.u32 	%r1670, [%rd42+1244];
	st.local.u32 	[%rd43+4], %r1670;
	add.s32 	%r3721, %r3716, 2;
	setp.eq.s32 	%p284, %r201, 2;
	@%p284 bra 	$L__BB3_142;
	ld.global.u32 	%r1671, [%rd42+1248];
	st.local.u32 	[%rd43+8], %r1671;
	add.s32 	%r3721, %r3716, 3;
$L__BB3_142:
	setp.eq.s32 	%p285, %r199, 0;
	@%p285 bra 	$L__BB3_150;
	and.b32  	%r213, %r199, 3;
	setp.lt.u32 	%p286, %r199, 4;
	mov.b32 	%r3720, 0;
	@%p286 bra 	$L__BB3_146;
	and.b32  	%r3720, %r199, 2147483644;
	mov.b32 	%r3718, 0;
$L__BB3_145:
	mul.wide.u32 	%rd279, %r3718, 4;
	add.s64 	%rd280, %rd37, %rd279;
	ld.global.u32 	%r1674, [%rd280+1240];
	mul.wide.u32 	%rd281, %r3721, 4;
	add.s64 	%rd282, %rd5, %rd281;
	st.local.u32 	[%rd282], %r1674;
	ld.global.u32 	%r1675, [%rd280+1244];
	st.local.u32 	[%rd282+4], %r1675;
	ld.global.u32 	%r1676, [%rd280+1248];
	st.local.u32 	[%rd282+8], %r1676;
	ld.global.u32 	%r1677, [%rd280+1252];
	st.local.u32 	[%rd282+12], %r1677;
	add.s32 	%r3721, %r3721, 4;
	add.s32 	%r3718, %r3718, 4;
	setp.ne.s32 	%p287, %r3718, %r3720;
	@%p287 bra 	$L__BB3_145;
$L__BB3_146:
	setp.eq.s32 	%p288, %r213, 0;
	@%p288 bra 	$L__BB3_150;
	mul.wide.u32 	%rd283, %r3720, 4;
	add.s64 	%rd44, %rd37, %rd283;
	ld.global.u32 	%r1678, [%rd44+1240];
	mul.wide.u32 	%rd284, %r3721, 4;
	add.s64 	%rd45, %rd5, %rd284;
	st.local.u32 	[%rd45], %r1678;
	setp.eq.s32 	%p289, %r213, 1;
	@%p289 bra 	$L__BB3_150;
	ld.global.u32 	%r1679, [%rd44+1244];
	st.local.u32 	[%rd45+4], %r1679;
	setp.eq.s32 	%p290, %r213, 2;
	@%p290 bra 	$L__BB3_150;
	ld.global.u32 	%r1680, [%rd44+1248];
	st.local.u32 	[%rd45+8], %r1680;
$L__BB3_150:
	ld.local.u32 	%r1683, [%rd5];
	st.global.u32 	[%rd37+1240], %r1683;
	ld.local.u32 	%r1684, [%rd5+4];
	st.global.u32 	[%rd37+1244], %r1684;
	ld.local.u32 	%r1685, [%rd5+8];
	st.global.u32 	[%rd37+1248], %r1685;
	ld.local.u32 	%r1686, [%rd5+12];
	st.global.u32 	[%rd37+1252], %r1686;
	ld.local.u32 	%r1687, [%rd5+16];
	st.global.u32 	[%rd37+1256], %r1687;
	ld.local.u32 	%r1688, [%rd5+20];
	st.global.u32 	[%rd37+1260], %r1688;
	ld.local.u32 	%r1689, [%rd5+24];
	st.global.u32 	[%rd37+1264], %r1689;
	ld.local.u32 	%r1690, [%rd5+28];
	st.global.u32 	[%rd37+1268], %r1690;
	ld.local.u32 	%r1691, [%rd5+32];
	st.global.u32 	[%rd37+1272], %r1691;
	ld.local.u32 	%r1692, [%rd5+36];
	st.global.u32 	[%rd37+1276], %r1692;
	ld.local.u32 	%r1693, [%rd5+40];
	st.global.u32 	[%rd37+1280], %r1693;
	ld.local.u32 	%r1694, [%rd5+44];
	st.global.u32 	[%rd37+1284], %r1694;
	ld.local.u32 	%r1695, [%rd5+48];
	st.global.u32 	[%rd37+1288], %r1695;
	ld.local.u32 	%r1696, [%rd5+52];
	st.global.u32 	[%rd37+1292], %r1696;
	ld.local.u32 	%r1697, [%rd5+56];
	st.global.u32 	[%rd37+1296], %r1697;
	ld.local.u32 	%r1698, [%rd5+60];
	st.global.u32 	[%rd37+1300], %r1698;
	ld.local.u32 	%r1699, [%rd5+64];
	st.global.u32 	[%rd37+1304], %r1699;
	ld.local.u32 	%r1700, [%rd5+68];
	st.global.u32 	[%rd37+1308], %r1700;
	ld.local.u32 	%r1701, [%rd5+72];
	st.global.u32 	[%rd37+1312], %r1701;
	ld.local.u32 	%r1702, [%rd5+76];
	st.global.u32 	[%rd37+1316], %r1702;
	ld.local.u32 	%r1703, [%rd5+80];
	st.global.u32 	[%rd37+1320], %r1703;
	ld.local.u32 	%r1704, [%rd5+84];
	st.global.u32 	[%rd37+1324], %r1704;
	ld.local.u32 	%r1705, [%rd5+88];
	st.global.u32 	[%rd37+1328], %r1705;
	ld.local.u32 	%r1706, [%rd5+92];
	st.global.u32 	[%rd37+1332], %r1706;
	ld.local.u32 	%r1707, [%rd5+96];
	st.global.u32 	[%rd37+1336], %r1707;
	ld.local.u32 	%r1708, [%rd5+100];
	st.global.u32 	[%rd37+1340], %r1708;
	ld.local.u32 	%r1709, [%rd5+104];
	st.global.u32 	[%rd37+1344], %r1709;
	ld.local.u32 	%r1710, [%rd5+108];
	st.global.u32 	[%rd37+1348], %r1710;
	ld.local.u32 	%r1711, [%rd5+112];
	st.global.u32 	[%rd37+1352], %r1711;
	ld.local.u32 	%r1712, [%rd5+116];
	st.global.u32 	[%rd37+1356], %r1712;
	ld.local.u32 	%r1713, [%rd5+120];
	st.global.u32 	[%rd37+1360], %r1713;
	st.local.u32 	[%rd7], %r197;
	mov.b32 	%r3723, 0;
	mov.b32 	%r3722, 30;
$L__BB3_151:
	ld.param.u64 	%rd643, [_Z2GAPA31_iPdPA31_d_param_2];
	max.u32 	%r223, %r3722, 1;
	and.b32  	%r224, %r223, 7;
	and.b32  	%r225, %r223, 15;
	mul.wide.u32 	%rd285, %r3723, 4;
	add.s64 	%rd286, %rd37, %rd285;
	add.s64 	%rd46, %rd286, 124;
	ld.global.u32 	%r1714, [%rd286+124];
	cvta.to.global.u64 	%rd287, %rd643;
	mul.wide.s32 	%rd288, %r1714, 248;
	add.s64 	%rd289, %rd287, %rd288;
	ld.global.u32 	%r226, [%rd286+128];
	mul.wide.s32 	%rd290, %r226, 8;
	add.s64 	%rd291, %rd289, %rd290;
	ld.global.f64 	%fd10, [%rd291];
	add.s64 	%rd47, %rd286, 1240;
	ld.global.u32 	%r1715, [%rd286+1240];
	mul.wide.s32 	%rd292, %r1715, 248;
	add.s64 	%rd293, %rd287, %rd292;
	ld.global.u32 	%r227, [%rd286+1244];
	mul.wide.s32 	%rd294, %r227, 8;
	add.s64 	%rd295, %rd293, %rd294;
	ld.global.f64 	%fd11, [%rd295];
	setp.lt.f64 	%p291, %fd10, %fd11;
	@%p291 bra 	$L__BB3_190;
	add.s64 	%rd297, %rd7, %rd285;
	st.local.u32 	[%rd297+4], %r227;
	setp.eq.s32 	%p292, %r3723, 30;
	@%p292 bra 	$L__BB3_166;
	setp.lt.u32 	%p293, %r3722, 16;
	mov.b32 	%r3731, 0;
	@%p293 bra 	$L__BB3_156;
	and.b32  	%r3731, %r223, -16;
	mov.b32 	%r3725, 0;
$L__BB3_155:
	.pragma "nounroll";
	mul.wide.u32 	%rd298, %r3725, 4;
	add.s64 	%rd299, %rd46, %rd298;
	ld.global.u32 	%r1722, [%rd299+4];
	setp.eq.s32 	%p294, %r1722, %r227;
	selp.b32 	%r1723, %r3725, %r3735, %p294;
	add.s32 	%r1724, %r3725, 1;
	ld.global.u32 	%r1725, [%rd299+8];
	setp.eq.s32 	%p295, %r1725, %r227;
	selp.b32 	%r1726, %r1724, %r1723, %p295;
	add.s32 	%r1727, %r3725, 2;
	ld.global.u32 	%r1728, [%rd299+12];
	setp.eq.s32 	%p296, %r1728, %r227;
	selp.b32 	%r1729, %r1727, %r1726, %p296;
	add.s32 	%r1730, %r3725, 3;
	ld.global.u32 	%r1731, [%rd299+16];
	setp.eq.s32 	%p297, %r1731, %r227;
	selp.b32 	%r1732, %r1730, %r1729, %p297;
	add.s32 	%r1733, %r3725, 4;
	ld.global.u32 	%r1734, [%rd299+20];
	setp.eq.s32 	%p298, %r1734, %r227;
	selp.b32 	%r1735, %r1733, %r1732, %p298;
	add.s32 	%r1736, %r3725, 5;
	ld.global.u32 	%r1737, [%rd299+24];
	setp.eq.s32 	%p299, %r1737, %r227;
	selp.b32 	%r1738, %r1736, %r1735, %p299;
	add.s32 	%r1739, %r3725, 6;
	ld.global.u32 	%r1740, [%rd299+28];
	setp.eq.s32 	%p300, %r1740, %r227;
	selp.b32 	%r1741, %r1739, %r1738, %p300;
	add.s32 	%r1742, %r3725, 7;
	ld.global.u32 	%r1743, [%rd299+32];
	setp.eq.s32 	%p301, %r1743, %r227;
	selp.b32 	%r1744, %r1742, %r1741, %p301;
	add.s32 	%r1745, %r3725, 8;
	ld.global.u32 	%r1746, [%rd299+36];
	setp.eq.s32 	%p302, %r1746, %r227;
	selp.b32 	%r1747, %r1745, %r1744, %p302;
	add.s32 	%r1748, %r3725, 9;
	ld.global.u32 	%r1749, [%rd299+40];
	setp.eq.s32 	%p303, %r1749, %r227;
	selp.b32 	%r1750, %r1748, %r1747, %p303;
	add.s32 	%r1751, %r3725, 10;
	ld.global.u32 	%r1752, [%rd299+44];
	setp.eq.s32 	%p304, %r1752, %r227;
	selp.b32 	%r1753, %r1751, %r1750, %p304;
	add.s32 	%r1754, %r3725, 11;
	ld.global.u32 	%r1755, [%rd299+48];
	setp.eq.s32 	%p305, %r1755, %r227;
	selp.b32 	%r1756, %r1754, %r1753, %p305;
	add.s32 	%r1757, %r3725, 12;
	ld.global.u32 	%r1758, [%rd299+52];
	setp.eq.s32 	%p306, %r1758, %r227;
	selp.b32 	%r1759, %r1757, %r1756, %p306;
	add.s32 	%r1760, %r3725, 13;
	ld.global.u32 	%r1761, [%rd299+56];
	setp.eq.s32 	%p307, %r1761, %r227;
	selp.b32 	%r1762, %r1760, %r1759, %p307;
	add.s32 	%r1763, %r3725, 14;
	ld.global.u32 	%r1764, [%rd299+60];
	setp.eq.s32 	%p308, %r1764, %r227;
	selp.b32 	%r1765, %r1763, %r1762, %p308;
	add.s32 	%r1766, %r3725, 15;
	ld.global.u32 	%r1767, [%rd299+64];
	setp.eq.s32 	%p309, %r1767, %r227;
	selp.b32 	%r3735, %r1766, %r1765, %p309;
	add.s32 	%r3725, %r3725, 16;
	setp.ne.s32 	%p310, %r3725, %r3731;
	@%p310 bra 	$L__BB3_155;
$L__BB3_156:
	setp.eq.s32 	%p311, %r225, 0;
	@%p311 bra 	$L__BB3_166;
	setp.lt.u32 	%p312, %r225, 8;
	@%p312 bra 	$L__BB3_159;
	mul.wide.u32 	%rd300, %r3731, 4;
	add.s64 	%rd301, %rd46, %rd300;
	ld.global.u32 	%r1769, [%rd301+4];
	setp.eq.s32 	%p313, %r1769, %r227;
	selp.b32 	%r1770, %r3731, %r3735, %p313;
	add.s32 	%r1771, %r3731, 1;
	ld.global.u32 	%r1772, [%rd301+8];
	setp.eq.s32 	%p314, %r1772, %r227;
	selp.b32 	%r1773, %r1771, %r1770, %p314;
	add.s32 	%r1774, %r3731, 2;
	ld.global.u32 	%r1775, [%rd301+12];
	setp.eq.s32 	%p315, %r1775, %r227;
	selp.b32 	%r1776, %r1774, %r1773, %p315;
	add.s32 	%r1777, %r3731, 3;
	ld.global.u32 	%r1778, [%rd301+16];
	setp.eq.s32 	%p316, %r1778, %r227;
	selp.b32 	%r1779, %r1777, %r1776, %p316;
	add.s32 	%r1780, %r3731, 4;
	ld.global.u32 	%r1781, [%rd301+20];
	setp.eq.s32 	%p317, %r1781, %r227;
	selp.b32 	%r1782, %r1780, %r1779, %p317;
	add.s32 	%r1783, %r3731, 5;
	ld.global.u32 	%r1784, [%rd301+24];
	setp.eq.s32 	%p318, %r1784, %r227;
	selp.b32 	%r1785, %r1783, %r1782, %p318;
	add.s32 	%r1786, %r3731, 6;
	ld.global.u32 	%r1787, [%rd301+28];
	setp.eq.s32 	%p319, %r1787, %r227;
	selp.b32 	%r1788, %r1786, %r1785, %p319;
	add.s32 	%r1789, %r3731, 7;
	ld.global.u32 	%r1790, [%rd301+32];
	setp.eq.s32 	%p320, %r1790, %r227;
	selp.b32 	%r3735, %r1789, %r1788, %p320;
	add.s32 	%r3731, %r3731, 8;
$L__BB3_159:
	setp.eq.s32 	%p321, %r224, 0;
	@%p321 bra 	$L__BB3_166;
	and.b32  	%r241, %r223, 3;
	setp.lt.u32 	%p322, %r224, 4;
	@%p322 bra 	$L__BB3_162;
	mul.wide.u32 	%rd302, %r3731, 4;
	add.s64 	%rd303, %rd46, %rd302;
	ld.global.u32 	%r1792, [%rd303+4];
	setp.eq.s32 	%p323, %r1792, %r227;
	selp.b32 	%r1793, %r3731, %r3735, %p323;
	add.s32 	%r1794, %r3731, 1;
	ld.global.u32 	%r1795, [%rd303+8];
	setp.eq.s32 	%p324, %r1795, %r227;
	selp.b32 	%r1796, %r1794, %r1793, %p324;
	add.s32 	%r1797, %r3731, 2;
	ld.global.u32 	%r1798, [%rd303+12];
	setp.eq.s32 	%p325, %r1798, %r227;
	selp.b32 	%r1799, %r1797, %r1796, %p325;
	add.s32 	%r1800, %r3731, 3;
	ld.global.u32 	%r1801, [%rd303+16];
	setp.eq.s32 	%p326, %r1801, %r227;
	selp.b32 	%r3735, %r1800, %r1799, %p326;
	add.s32 	%r3731, %r3731, 4;
$L__BB3_162:
	setp.eq.s32 	%p327, %r241, 0;
	@%p327 bra 	$L__BB3_166;
	mul.wide.u32 	%rd304, %r3731, 4;
	add.s64 	%rd48, %rd46, %rd304;
	ld.global.u32 	%r1802, [%rd48+4];
	setp.eq.s32 	%p328, %r1802, %r227;
	selp.b32 	%r3735, %r3731, %r3735, %p328;
	setp.eq.s32 	%p329, %r241, 1;
	@%p329 bra 	$L__BB3_166;
	add.s32 	%r1803, %r3731, 1;
	ld.global.u32 	%r1804, [%rd48+8];
	setp.eq.s32 	%p330, %r1804, %r227;
	selp.b32 	%r3735, %r1803, %r3735, %p330;
	setp.eq.s32 	%p331, %r241, 2;
	@%p331 bra 	$L__BB3_166;
	add.s32 	%r1805, %r3731, 2;
	ld.global.u32 	%r1806, [%rd48+12];
	setp.eq.s32 	%p332, %r1806, %r227;
	selp.b32 	%r3735, %r1805, %r3735, %p332;
$L__BB3_166:
	sub.s32 	%r1808, 30, %r3723;
	setp.ge.s32 	%p333, %r3735, %r1808;
	mov.b32 	%r3740, 0;
	@%p333 bra 	$L__BB3_174;
	sub.s32 	%r251, %r3722, %r3735;
	add.s32 	%r1811, %r3723, %r3735;
	and.b32  	%r252, %r251, 3;
	add.s32 	%r1812, %r1811, -27;
	setp.lt.u32 	%p334, %r1812, 3;
	mov.b32 	%r3739, 0;
	mov.u32 	%r3738, %r3735;
	@%p334 bra 	$L__BB3_170;
	and.b32  	%r3739, %r251, -4;
	mov.b32 	%r3736, 0;
$L__BB3_169:
	add.s32 	%r1814, %r3736, %r3735;
	mul.wide.s32 	%rd305, %r1814, 4;
	add.s64 	%rd306, %rd46, %rd305;
	ld.global.u32 	%r1815, [%rd306+4];
	mul.wide.u32 	%rd307, %r3736, 4;
	add.s64 	%rd308, %rd3, %rd307;
	st.local.u32 	[%rd308], %r1815;
	ld.global.u32 	%r1816, [%rd306+8];
	st.local.u32 	[%rd308+4], %r1816;
	ld.global.u32 	%r1817, [%rd306+12];
	st.local.u32 	[%rd308+8], %r1817;
	ld.global.u32 	%r1818, [%rd306+16];
	st.local.u32 	[%rd308+12], %r1818;
	add.s32 	%r3736, %r3736, 4;
	add.s32 	%r3738, %r3736, %r3735;
	setp.ne.s32 	%p335, %r3736, %r3739;
	@%p335 bra 	$L__BB3_169;
$L__BB3_170:
	setp.eq.s32 	%p336, %r252, 0;
	mov.u32 	%r3740, %r3739;
	@%p336 bra 	$L__BB3_174;
	mul.wide.s32 	%rd309, %r3738, 4;
	add.s64 	%rd49, %rd46, %rd309;
	ld.global.u32 	%r1819, [%rd49+4];
	mul.wide.u32 	%rd310, %r3739, 4;
	add.s64 	%rd50, %rd3, %rd310;
	st.local.u32 	[%rd50], %r1819;
	add.s32 	%r3740, %r3739, 1;
	setp.eq.s32 	%p337, %r252, 1;
	@%p337 bra 	$L__BB3_174;
	ld.global.u32 	%r1820, [%rd49+8];
	st.local.u32 	[%rd50+4], %r1820;
	add.s32 	%r3740, %r3739, 2;
	setp.eq.s32 	%p338, %r252, 2;
	@%p338 bra 	$L__BB3_174;
	ld.global.u32 	%r1821, [%rd49+12];
	st.local.u32 	[%rd50+8], %r1821;
	add.s32 	%r3740, %r3739, 3;
$L__BB3_174:
	setp.lt.s32 	%p339, %r3735, 1;
	@%p339 bra 	$L__BB3_182;
	and.b32  	%r264, %r3735, 3;
	setp.lt.u32 	%p340, %r3735, 4;
	mov.b32 	%r3743, 0;
	@%p340 bra 	$L__BB3_178;
	and.b32  	%r3743, %r3735, 2147483644;
	mov.b32 	%r3741, 0;
$L__BB3_177:
	mul.wide.u32 	%rd311, %r3741, 4;
	add.s64 	%rd312, %rd46, %rd311;
	ld.global.u32 	%r1824, [%rd312+4];
	mul.wide.u32 	%rd313, %r3740, 4;
	add.s64 	%rd314, %rd3, %rd313;
	st.local.u32 	[%rd314], %r1824;
	ld.global.u32 	%r1825, [%rd312+8];
	st.local.u32 	[%rd314+4], %r1825;
	ld.global.u32 	%r1826, [%rd312+12];
	st.local.u32 	[%rd314+8], %r1826;
	ld.global.u32 	%r1827, [%rd312+16];
	st.local.u32 	[%rd314+12], %r1827;
	add.s32 	%r3740, %r3740, 4;
	add.s32 	%r3741, %r3741, 4;
	setp.ne.s32 	%p341, %r3741, %r3743;
	@%p341 bra 	$L__BB3_177;
$L__BB3_178:
	setp.eq.s32 	%p342, %r264, 0;
	@%p342 bra 	$L__BB3_182;
	mul.wide.u32 	%rd315, %r3743, 4;
	add.s64 	%rd51, %rd46, %rd315;
	ld.global.u32 	%r1828, [%rd51+4];
	mul.wide.u32 	%rd316, %r3740, 4;
	add.s64 	%rd52, %rd3, %rd316;
	st.local.u32 	[%rd52], %r1828;
	setp.eq.s32 	%p343, %r264, 1;
	@%p343 bra 	$L__BB3_182;
	ld.global.u32 	%r1829, [%rd51+8];
	st.local.u32 	[%rd52+4], %r1829;
	setp.eq.s32 	%p344, %r264, 2;
	@%p344 bra 	$L__BB3_182;
	ld.global.u32 	%r1830, [%rd51+12];
	st.local.u32 	[%rd52+8], %r1830;
$L__BB3_182:
	setp.eq.s32 	%p345, %r3723, 30;
	@%p345 bra 	$L__BB3_228;
	and.b32  	%r272, %r223, 3;
	setp.lt.u32 	%p346, %r3722, 4;
	mov.b32 	%r3746, 0;
	@%p346 bra 	$L__BB3_186;
	and.b32  	%r3746, %r223, -4;
	mov.b32 	%r3745, 0;
$L__BB3_185:
	mul.wide.u32 	%rd317, %r3745, 4;
	add.s64 	%rd318, %rd3, %rd317;
	ld.local.u32 	%r1833, [%rd318];
	add.s64 	%rd319, %rd46, %rd317;
	st.global.u32 	[%rd319+4], %r1833;
	ld.local.u32 	%r1834, [%rd318+4];
	st.global.u32 	[%rd319+8], %r1834;
	ld.local.u32 	%r1835, [%rd318+8];
	st.global.u32 	[%rd319+12], %r1835;
	ld.local.u32 	%r1836, [%rd318+12];
	st.global.u32 	[%rd319+16], %r1836;
	add.s32 	%r3745, %r3745, 4;
	setp.ne.s32 	%p347, %r3745, %r3746;
	@%p347 bra 	$L__BB3_185;
$L__BB3_186:
	setp.eq.s32 	%p348, %r272, 0;
	@%p348 bra 	$L__BB3_228;
	mul.wide.u32 	%rd320, %r3746, 4;
	add.s64 	%rd53, %rd3, %rd320;
	ld.local.u32 	%r1837, [%rd53];
	add.s64 	%rd54, %rd46, %rd320;
	st.global.u32 	[%rd54+4], %r1837;
	setp.eq.s32 	%p349, %r272, 1;
	@%p349 bra 	$L__BB3_228;
	ld.local.u32 	%r1838, [%rd53+4];
	st.global.u32 	[%rd54+8], %r1838;
	setp.eq.s32 	%p350, %r272, 2;
	@%p350 bra 	$L__BB3_228;
	ld.local.u32 	%r1839, [%rd53+8];
	st.global.u32 	[%rd54+12], %r1839;
	bra.uni 	$L__BB3_228;
$L__BB3_190:
	add.s64 	%rd322, %rd7, %rd285;
	st.local.u32 	[%rd322+4], %r226;
	setp.eq.s32 	%p351, %r3723, 30;
	@%p351 bra 	$L__BB3_204;
	setp.lt.u32 	%p352, %r3722, 16;
	mov.b32 	%r3754, 0;
	@%p352 bra 	$L__BB3_194;
	and.b32  	%r3754, %r223, -16;
	mov.b32 	%r3748, 0;
$L__BB3_193:
	.pragma "nounroll";
	mul.wide.u32 	%rd323, %r3748, 4;
	add.s64 	%rd324, %rd47, %rd323;
	ld.global.u32 	%r1846, [%rd324+4];
	setp.eq.s32 	%p353, %r1846, %r226;
	selp.b32 	%r1847, %r3748, %r3758, %p353;
	add.s32 	%r1848, %r3748, 1;
	ld.global.u32 	%r1849, [%rd324+8];
	setp.eq.s32 	%p354, %r1849, %r226;
	selp.b32 	%r1850, %r1848, %r1847, %p354;
	add.s32 	%r1851, %r3748, 2;
	ld.global.u32 	%r1852, [%rd324+12];
	setp.eq.s32 	%p355, %r1852, %r226;
	selp.b32 	%r1853, %r1851, %r1850, %p355;
	add.s32 	%r1854, %r3748, 3;
	ld.global.u32 	%r1855, [%rd324+16];
	setp.eq.s32 	%p356, %r1855, %r226;
	selp.b32 	%r1856, %r1854, %r1853, %p356;
	add.s32 	%r1857, %r3748, 4;
	ld.global.u32 	%r1858, [%rd324+20];
	setp.eq.s32 	%p357, %r1858, %r226;
	selp.b32 	%r1859, %r1857, %r1856, %p357;
	add.s32 	%r1860, %r3748, 5;
	ld.global.u32 	%r1861, [%rd324+24];
	setp.eq.s32 	%p358, %r1861, %r226;
	selp.b32 	%r1862, %r1860, %r1859, %p358;
	add.s32 	%r1863, %r3748, 6;
	ld.global.u32 	%r1864, [%rd324+28];
	setp.eq.s32 	%p359, %r1864, %r226;
	selp.b32 	%r1865, %r1863, %r1862, %p359;
	add.s32 	%r1866, %r3748, 7;
	ld.global.u32 	%r1867, [%rd324+32];
	setp.eq.s32 	%p360, %r1867, %r226;
	selp.b32 	%r1868, %r1866, %r1865, %p360;
	add.s32 	%r1869, %r3748, 8;
	ld.global.u32 	%r1870, [%rd324+36];
	setp.eq.s32 	%p361, %r1870, %r226;
	selp.b32 	%r1871, %r1869, %r1868, %p361;
	add.s32 	%r1872, %r3748, 9;
	ld.global.u32 	%r1873, [%rd324+40];
	setp.eq.s32 	%p362, %r1873, %r226;
	selp.b32 	%r1874, %r1872, %r1871, %p362;
	add.s32 	%r1875, %r3748, 10;
	ld.global.u32 	%r1876, [%rd324+44];
	setp.eq.s32 	%p363, %r1876, %r226;
	selp.b32 	%r1877, %r1875, %r1874, %p363;
	add.s32 	%r1878, %r3748, 11;
	ld.global.u32 	%r1879, [%rd324+48];
	setp.eq.s32 	%p364, %r1879, %r226;
	selp.b32 	%r1880, %r1878, %r1877, %p364;
	add.s32 	%r1881, %r3748, 12;
	ld.global.u32 	%r1882, [%rd324+52];
	setp.eq.s32 	%p365, %r1882, %r226;
	selp.b32 	%r1883, %r1881, %r1880, %p365;
	add.s32 	%r1884, %r3748, 13;
	ld.global.u32 	%r1885, [%rd324+56];
	setp.eq.s32 	%p366, %r1885, %r226;
	selp.b32 	%r1886, %r1884, %r1883, %p366;
	add.s32 	%r1887, %r3748, 14;
	ld.global.u32 	%r1888, [%rd324+60];
	setp.eq.s32 	%p367, %r1888, %r226;
	selp.b32 	%r1889, %r1887, %r1886, %p367;
	add.s32 	%r1890, %r3748, 15;
	ld.global.u32 	%r1891, [%rd324+64];
	setp.eq.s32 	%p368, %r1891, %r226;
	selp.b32 	%r3758, %r1890, %r1889, %p368;
	add.s32 	%r3748, %r3748, 16;
	setp.ne.s32 	%p369, %r3748, %r3754;
	@%p369 bra 	$L__BB3_193;
$L__BB3_194:
	setp.eq.s32 	%p370, %r225, 0;
	@%p370 bra 	$L__BB3_204;
	setp.lt.u32 	%p371, %r225, 8;
	@%p371 bra 	$L__BB3_197;
	mul.wide.u32 	%rd325, %r3754, 4;
	add.s64 	%rd326, %rd47, %rd325;
	ld.global.u32 	%r1893, [%rd326+4];
	setp.eq.s32 	%p372, %r1893, %r226;
	selp.b32 	%r1894, %r3754, %r3758, %p372;
	add.s32 	%r1895, %r3754, 1;
	ld.global.u32 	%r1896, [%rd326+8];
	setp.eq.s32 	%p373, %r1896, %r226;
	selp.b32 	%r1897, %r1895, %r1894, %p373;
	add.s32 	%r1898, %r3754, 2;
	ld.global.u32 	%r1899, [%rd326+12];
	setp.eq.s32 	%p374, %r1899, %r226;
	selp.b32 	%r1900, %r1898, %r1897, %p374;
	add.s32 	%r1901, %r3754, 3;
	ld.global.u32 	%r1902, [%rd326+16];
	setp.eq.s32 	%p375, %r1902, %r226;
	selp.b32 	%r1903, %r1901, %r1900, %p375;
	add.s32 	%r1904, %r3754, 4;
	ld.global.u32 	%r1905, [%rd326+20];
	setp.eq.s32 	%p376, %r1905, %r226;
	selp.b32 	%r1906, %r1904, %r1903, %p376;
	add.s32 	%r1907, %r3754, 5;
	ld.global.u32 	%r1908, [%rd326+24];
	setp.eq.s32 	%p377, %r1908, %r226;
	selp.b32 	%r1909, %r1907, %r1906, %p377;
	add.s32 	%r1910, %r3754, 6;
	ld.global.u32 	%r1911, [%rd326+28];
	setp.eq.s32 	%p378, %r1911, %r226;
	selp.b32 	%r1912, %r1910, %r1909, %p378;
	add.s32 	%r1913, %r3754, 7;
	ld.global.u32 	%r1914, [%rd326+32];
	setp.eq.s32 	%p379, %r1914, %r226;
	selp.b32 	%r3758, %r1913, %r1912, %p379;
	add.s32 	%r3754, %r3754, 8;
$L__BB3_197:
	setp.eq.s32 	%p380, %r224, 0;
	@%p380 bra 	$L__BB3_204;
	and.b32  	%r290, %r223, 3;
	setp.lt.u32 	%p381, %r224, 4;
	@%p381 bra 	$L__BB3_200;
	mul.wide.u32 	%rd327, %r3754, 4;
	add.s64 	%rd328, %rd47, %rd327;
	ld.global.u32 	%r1916, [%rd328+4];
	setp.eq.s32 	%p382, %r1916, %r226;
	selp.b32 	%r1917, %r3754, %r3758, %p382;
	add.s32 	%r1918, %r3754, 1;
	ld.global.u32 	%r1919, [%rd328+8];
	setp.eq.s32 	%p383, %r1919, %r226;
	selp.b32 	%r1920, %r1918, %r1917, %p383;
	add.s32 	%r1921, %r3754, 2;
	ld.global.u32 	%r1922, [%rd328+12];
	setp.eq.s32 	%p384, %r1922, %r226;
	selp.b32 	%r1923, %r1921, %r1920, %p384;
	add.s32 	%r1924, %r3754, 3;
	ld.global.u32 	%r1925, [%rd328+16];
	setp.eq.s32 	%p385, %r1925, %r226;
	selp.b32 	%r3758, %r1924, %r1923, %p385;
	add.s32 	%r3754, %r3754, 4;
$L__BB3_200:
	setp.eq.s32 	%p386, %r290, 0;
	@%p386 bra 	$L__BB3_204;
	mul.wide.u32 	%rd329, %r3754, 4;
	add.s64 	%rd55, %rd47, %rd329;
	ld.global.u32 	%r1926, [%rd55+4];
	setp.eq.s32 	%p387, %r1926, %r226;
	selp.b32 	%r3758, %r3754, %r3758, %p387;
	setp.eq.s32 	%p388, %r290, 1;
	@%p388 bra 	$L__BB3_204;
	add.s32 	%r1927, %r3754, 1;
	ld.global.u32 	%r1928, [%rd55+8];
	setp.eq.s32 	%p389, %r1928, %r226;
	selp.b32 	%r3758, %r1927, %r3758, %p389;
	setp.eq.s32 	%p390, %r290, 2;
	@%p390 bra 	$L__BB3_204;
	add.s32 	%r1929, %r3754, 2;
	ld.global.u32 	%r1930, [%rd55+12];
	setp.eq.s32 	%p391, %r1930, %r226;
	selp.b32 	%r3758, %r1929, %r3758, %p391;
$L__BB3_204:
	sub.s32 	%r1932, 30, %r3723;
	setp.ge.s32 	%p392, %r3758, %r1932;
	mov.b32 	%r3763, 0;
	@%p392 bra 	$L__BB3_212;
	sub.s32 	%r300, %r3722, %r3758;
	add.s32 	%r1935, %r3723, %r3758;
	and.b32  	%r301, %r300, 3;
	add.s32 	%r1936, %r1935, -27;
	setp.lt.u32 	%p393, %r1936, 3;
	mov.b32 	%r3762, 0;
	mov.u32 	%r3761, %r3758;
	@%p393 bra 	$L__BB3_208;
	and.b32  	%r3762, %r300, -4;
	mov.b32 	%r3759, 0;
$L__BB3_207:
	add.s32 	%r1938, %r3759, %r3758;
	mul.wide.s32 	%rd330, %r1938, 4;
	add.s64 	%rd331, %rd47, %rd330;
	ld.global.u32 	%r1939, [%rd331+4];
	mul.wide.u32 	%rd332, %r3759, 4;
	add.s64 	%rd333, %rd4, %rd332;
	st.local.u32 	[%rd333], %r1939;
	ld.global.u32 	%r1940, [%rd331+8];
	st.local.u32 	[%rd333+4], %r1940;
	ld.global.u32 	%r1941, [%rd331+12];
	st.local.u32 	[%rd333+8], %r1941;
	ld.global.u32 	%r1942, [%rd331+16];
	st.local.u32 	[%rd333+12], %r1942;
	add.s32 	%r3759, %r3759, 4;
	add.s32 	%r3761, %r3759, %r3758;
	setp.ne.s32 	%p394, %r3759, %r3762;
	@%p394 bra 	$L__BB3_207;
$L__BB3_208:
	setp.eq.s32 	%p395, %r301, 0;
	mov.u32 	%r3763, %r3762;
	@%p395 bra 	$L__BB3_212;
	mul.wide.s32 	%rd334, %r3761, 4;
	add.s64 	%rd56, %rd47, %rd334;
	ld.global.u32 	%r1943, [%rd56+4];
	mul.wide.u32 	%rd335, %r3762, 4;
	add.s64 	%rd57, %rd4, %rd335;
	st.local.u32 	[%rd57], %r1943;
	add.s32 	%r3763, %r3762, 1;
	setp.eq.s32 	%p396, %r301, 1;
	@%p396 bra 	$L__BB3_212;
	ld.global.u32 	%r1944, [%rd56+8];
	st.local.u32 	[%rd57+4], %r1944;
	add.s32 	%r3763, %r3762, 2;
	setp.eq.s32 	%p397, %r301, 2;
	@%p397 bra 	$L__BB3_212;
	ld.global.u32 	%r1945, [%rd56+12];
	st.local.u32 	[%rd57+8], %r1945;
	add.s32 	%r3763, %r3762, 3;
$L__BB3_212:
	setp.lt.s32 	%p398, %r3758, 1;
	@%p398 bra 	$L__BB3_220;
	and.b32  	%r313, %r3758, 3;
	setp.lt.u32 	%p399, %r3758, 4;
	mov.b32 	%r3766, 0;
	@%p399 bra 	$L__BB3_216;
	and.b32  	%r3766, %r3758, 2147483644;
	mov.b32 	%r3764, 0;
$L__BB3_215:
	mul.wide.u32 	%rd336, %r3764, 4;
	add.s64 	%rd337, %rd47, %rd336;
	ld.global.u32 	%r1948, [%rd337+4];
	mul.wide.u32 	%rd338, %r3763, 4;
	add.s64 	%rd339, %rd4, %rd338;
	st.local.u32 	[%rd339], %r1948;
	ld.global.u32 	%r1949, [%rd337+8];
	st.local.u32 	[%rd339+4], %r1949;
	ld.global.u32 	%r1950, [%rd337+12];
	st.local.u32 	[%rd339+8], %r1950;
	ld.global.u32 	%r1951, [%rd337+16];
	st.local.u32 	[%rd339+12], %r1951;
	add.s32 	%r3763, %r3763, 4;
	add.s32 	%r3764, %r3764, 4;
	setp.ne.s32 	%p400, %r3764, %r3766;
	@%p400 bra 	$L__BB3_215;
$L__BB3_216:
	setp.eq.s32 	%p401, %r313, 0;
	@%p401 bra 	$L__BB3_220;
	mul.wide.u32 	%rd340, %r3766, 4;
	add.s64 	%rd58, %rd47, %rd340;
	ld.global.u32 	%r1952, [%rd58+4];
	mul.wide.u32 	%rd341, %r3763, 4;
	add.s64 	%rd59, %rd4, %rd341;
	st.local.u32 	[%rd59], %r1952;
	setp.eq.s32 	%p402, %r313, 1;
	@%p402 bra 	$L__BB3_220;
	ld.global.u32 	%r1953, [%rd58+8];
	st.local.u32 	[%rd59+4], %r1953;
	setp.eq.s32 	%p403, %r313, 2;
	@%p403 bra 	$L__BB3_220;
	ld.global.u32 	%r1954, [%rd58+12];
	st.local.u32 	[%rd59+8], %r1954;
$L__BB3_220:
	setp.eq.s32 	%p404, %r3723, 30;
	@%p404 bra 	$L__BB3_228;
	and.b32  	%r321, %r223, 3;
	setp.lt.u32 	%p405, %r3722, 4;
	mov.b32 	%r3769, 0;
	@%p405 bra 	$L__BB3_224;
	and.b32  	%r3769, %r223, -4;
	mov.b32 	%r3768, 0;
$L__BB3_223:
	mul.wide.u32 	%rd342, %r3768, 4;
	add.s64 	%rd343, %rd4, %rd342;
	ld.local.u32 	%r1957, [%rd343];
	add.s64 	%rd344, %rd47, %rd342;
	st.global.u32 	[%rd344+4], %r1957;
	ld.local.u32 	%r1958, [%rd343+4];
	st.global.u32 	[%rd344+8], %r1958;
	ld.local.u32 	%r1959, [%rd343+8];
	st.global.u32 	[%rd344+12], %r1959;
	ld.local.u32 	%r1960, [%rd343+12];
	st.global.u32 	[%rd344+16], %r1960;
	add.s32 	%r3768, %r3768, 4;
	setp.ne.s32 	%p406, %r3768, %r3769;
	@%p406 bra 	$L__BB3_223;
$L__BB3_224:
	setp.eq.s32 	%p407, %r321, 0;
	@%p407 bra 	$L__BB3_228;
	mul.wide.u32 	%rd345, %r3769, 4;
	add.s64 	%rd60, %rd4, %rd345;
	ld.local.u32 	%r1961, [%rd60];
	add.s64 	%rd61, %rd47, %rd345;
	st.global.u32 	[%rd61+4], %r1961;
	setp.eq.s32 	%p408, %r321, 1;
	@%p408 bra 	$L__BB3_228;
	ld.local.u32 	%r1962, [%rd60+4];
	st.global.u32 	[%rd61+8], %r1962;
	setp.eq.s32 	%p409, %r321, 2;
	@%p409 bra 	$L__BB3_228;
	ld.local.u32 	%r1963, [%rd60+8];
	st.global.u32 	[%rd61+12], %r1963;
$L__BB3_228:
	add.s32 	%r3723, %r3723, 1;
	add.s32 	%r3722, %r3722, -1;
	setp.ne.s32 	%p410, %r3723, 31;
	@%p410 bra 	$L__BB3_151;
	ld.param.u64 	%rd635, [_Z2GAPA31_iPdPA31_d_param_0];
	cvta.to.global.u64 	%rd346, %rd635;
	mov.u32 	%r1964, %ctaid.x;
	mov.u32 	%r1965, %tid.x;
	mad.lo.s32 	%r1966, %r1964, 5, %r1965;
	mul.lo.s32 	%r1967, %r1966, 20;
	mul.wide.s32 	%rd347, %r1967, 124;
	add.s64 	%rd348, %rd346, %rd347;
	st.global.u32 	[%rd348+124], %r197;
	ld.local.u32 	%r1968, [%rd7+4];
	st.global.u32 	[%rd348+128], %r1968;
	ld.local.u32 	%r1969, [%rd7+8];
	st.global.u32 	[%rd348+132], %r1969;
	ld.local.u32 	%r1970, [%rd7+12];
	st.global.u32 	[%rd348+136], %r1970;
	ld.local.u32 	%r1971, [%rd7+16];
	st.global.u32 	[%rd348+140], %r1971;
	ld.local.u32 	%r1972, [%rd7+20];
	st.global.u32 	[%rd348+144], %r1972;
	ld.local.u32 	%r1973, [%rd7+24];
	st.global.u32 	[%rd348+148], %r1973;
	ld.local.u32 	%r1974, [%rd7+28];
	st.global.u32 	[%rd348+152], %r1974;
	ld.local.u32 	%r1975, [%rd7+32];
	st.global.u32 	[%rd348+156], %r1975;
	ld.local.u32 	%r1976, [%rd7+36];
	st.global.u32 	[%rd348+160], %r1976;
	ld.local.u32 	%r1977, [%rd7+40];
	st.global.u32 	[%rd348+164], %r1977;
	ld.local.u32 	%r1978, [%rd7+44];
	st.global.u32 	[%rd348+168], %r1978;
	ld.local.u32 	%r1979, [%rd7+48];
	st.global.u32 	[%rd348+172], %r1979;
	ld.local.u32 	%r1980, [%rd7+52];
	st.global.u32 	[%rd348+176], %r1980;
	ld.local.u32 	%r1981, [%rd7+56];
	st.global.u32 	[%rd348+180], %r1981;
	ld.local.u32 	%r1982, [%rd7+60];
	st.global.u32 	[%rd348+184], %r1982;
	ld.local.u32 	%r1983, [%rd7+64];
	st.global.u32 	[%rd348+188], %r1983;
	ld.local.u32 	%r1984, [%rd7+68];
	st.global.u32 	[%rd348+192], %r1984;
	ld.local.u32 	%r1985, [%rd7+72];
	st.global.u32 	[%rd348+196], %r1985;
	ld.local.u32 	%r1986, [%rd7+76];
	st.global.u32 	[%rd348+200], %r1986;
	ld.local.u32 	%r1987, [%rd7+80];
	st.global.u32 	[%rd348+204], %r1987;
	ld.local.u32 	%r1988, [%rd7+84];
	st.global.u32 	[%rd348+208], %r1988;
	ld.local.u32 	%r1989, [%rd7+88];
	st.global.u32 	[%rd348+212], %r1989;
	ld.local.u32 	%r1990, [%rd7+92];
	st.global.u32 	[%rd348+216], %r1990;
	ld.local.u32 	%r1991, [%rd7+96];
	st.global.u32 	[%rd348+220], %r1991;
	ld.local.u32 	%r1992, [%rd7+100];
	st.global.u32 	[%rd348+224], %r1992;
	ld.local.u32 	%r1993, [%rd7+104];
	st.global.u32 	[%rd348+228], %r1993;
	ld.local.u32 	%r1994, [%rd7+108];
	st.global.u32 	[%rd348+232], %r1994;
	ld.local.u32 	%r1995, [%rd7+112];
	st.global.u32 	[%rd348+236], %r1995;
	ld.local.u32 	%r1996, [%rd7+116];
	st.global.u32 	[%rd348+240], %r1996;
	ld.local.u32 	%r1997, [%rd7+120];
	st.global.u32 	[%rd348+244], %r1997;
	st.global.u32 	[%rd348+1240], %r1982;
	st.global.u32 	[%rd348+1244], %r1983;
	st.global.u32 	[%rd348+1248], %r1984;
	st.global.u32 	[%rd348+1252], %r1985;
	st.global.u32 	[%rd348+1256], %r1986;
	st.global.u32 	[%rd348+1260], %r1987;
	st.global.u32 	[%rd348+1264], %r1988;
	st.global.u32 	[%rd348+1268], %r1989;
	st.global.u32 	[%rd348+1272], %r1990;
	st.global.u32 	[%rd348+1276], %r1991;
	st.global.u32 	[%rd348+1280], %r1992;
	st.global.u32 	[%rd348+1284], %r1993;
	st.global.u32 	[%rd348+1288], %r1994;
	st.global.u32 	[%rd348+1292], %r1995;
	st.global.u32 	[%rd348+1296], %r1996;
	st.global.u32 	[%rd348+1300], %r1997;
	st.global.u32 	[%rd348+1304], %r197;
	st.global.u32 	[%rd348+1308], %r1968;
	st.global.u32 	[%rd348+1312], %r1969;
	st.global.u32 	[%rd348+1316], %r1970;
	st.global.u32 	[%rd348+1320], %r1971;
	st.global.u32 	[%rd348+1324], %r1972;
	st.global.u32 	[%rd348+1328], %r1973;
	st.global.u32 	[%rd348+1332], %r1974;
	st.global.u32 	[%rd348+1336], %r1975;
	st.global.u32 	[%rd348+1340], %r1976;
	st.global.u32 	[%rd348+1344], %r1977;
	st.global.u32 	[%rd348+1348], %r1978;
	st.global.u32 	[%rd348+1352], %r1979;
	st.global.u32 	[%rd348+1356], %r1980;
	st.global.u32 	[%rd348+1360], %r1981;
$L__BB3_230:
	add.s32 	%r1998, %r14, 521288629;
	shr.u32 	%r1999, %r1998, 2;
	xor.b32  	%r2000, %r1999, %r1998;
	shl.b32 	%r2001, %r172, 4;
	shl.b32 	%r2002, %r2000, 1;
	xor.b32  	%r2003, %r2001, %r2002;
	xor.b32  	%r2004, %r2003, %r172;
	xor.b32  	%r328, %r2004, %r2000;
	add.s32 	%r2005, %r15, %r328;
	add.s32 	%r2006, %r2005, 1087311;
	cvt.rn.f32.u32 	%f12, %r2006;
	fma.rn.f32 	%f13, %f12, 0f2F800000, 0f2F000000;
	cvt.f64.f32 	%fd12, %f13;
	setp.geu.f64 	%p411, %fd12, 0d3FE999999999999A;
	@%p411 bra 	$L__BB3_341;
	ld.param.u64 	%rd636, [_Z2GAPA31_iPdPA31_d_param_0];
	// begin inline asm
	mov.u64 	%rd349, %clock64;
	// end inline asm
	mov.u32 	%r2009, %ctaid.x;
	mov.u32 	%r2010, %tid.x;
	mad.lo.s32 	%r2011, %r2009, 5, %r2010;
	cvt.s64.s32 	%rd350, %r2011;
	add.s64 	%rd351, %rd349, %rd350;
	cvt.u32.u64 	%r2012, %rd351;
	xor.b32  	%r2013, %r2012, -1429050551;
	mul.lo.s32 	%r2014, %r2013, 1099087573;
	{ .reg .b32 tmp; mov.b64 {tmp, %r2015}, %rd351; }
	xor.b32  	%r2016, %r2015, -136515619;
	add.s32 	%r2017, %r2014, 123456789;
	add.s32 	%r2018, %r2014, 5783321;
	shr.u32 	%r2019, %r2017, 2;
	xor.b32  	%r2020, %r2019, %r2017;
	shl.b32 	%r2021, %r2018, 4;
	shl.b32 	%r2022, %r2020, 1;
	xor.b32  	%r2023, %r2021, %r2022;
	xor.b32  	%r2024, %r2023, %r2018;
	xor.b32  	%r2025, %r2024, %r2020;
	mad.lo.s32 	%r2026, %r2016, -1703105765, %r2014;
	add.s32 	%r2027, %r2026, %r2025;
	add.s32 	%r2028, %r2027, 6977678;
	cvt.rn.f32.u32 	%f14, %r2028;
	fma.rn.f32 	%f15, %f14, 0f2F800000, 0f2F000000;
	mul.f32 	%f16, %f15, 0f41F80000;
	cvt.rzi.s32.f32 	%r329, %f16;
	cvta.to.global.u64 	%rd352, %rd636;
	mul.lo.s32 	%r2029, %r2011, 20;
	mul.wide.s32 	%rd353, %r2029, 124;
	add.s64 	%rd62, %rd352, %rd353;
	ld.global.u32 	%r2030, [%rd62+252];
	setp.eq.s32 	%p412, %r2030, %r329;
	selp.u32 	%r2031, 1, 0, %p412;
	ld.global.u32 	%r2032, [%rd62+256];
	setp.eq.s32 	%p413, %r2032, %r329;
	selp.b32 	%r2033, 2, %r2031, %p413;
	ld.global.u32 	%r2034, [%rd62+260];
	setp.eq.s32 	%p414, %r2034, %r329;
	selp.b32 	%r2035, 3, %r2033, %p414;
	ld.global.u32 	%r2036, [%rd62+264];
	setp.eq.s32 	%p415, %r2036, %r329;
	selp.b32 	%r2037, 4, %r2035, %p415;
	ld.global.u32 	%r2038, [%rd62+268];
	setp.eq.s32 	%p416, %r2038, %r329;
	selp.b32 	%r2039, 5, %r2037, %p416;
	ld.global.u32 	%r2040, [%rd62+272];
	setp.eq.s32 	%p417, %r2040, %r329;
	selp.b32 	%r2041, 6, %r2039, %p417;
	ld.global.u32 	%r2042, [%rd62+276];
	setp.eq.s32 	%p418, %r2042, %r329;
	selp.b32 	%r2043, 7, %r2041, %p418;
	ld.global.u32 	%r2044, [%rd62+280];
	setp.eq.s32 	%p419, %r2044, %r329;
	selp.b32 	%r2045, 8, %r2043, %p419;
	ld.global.u32 	%r2046, [%rd62+284];
	setp.eq.s32 	%p420, %r2046, %r329;
	selp.b32 	%r2047, 9, %r2045, %p420;
	ld.global.u32 	%r2048, [%rd62+288];
	setp.eq.s32 	%p421, %r2048, %r329;
	selp.b32 	%r2049, 10, %r2047, %p421;
	ld.global.u32 	%r2050, [%rd62+292];
	setp.eq.s32 	%p422, %r2050, %r329;
	selp.b32 	%r2051, 11, %r2049, %p422;
	ld.global.u32 	%r2052, [%rd62+296];
	setp.eq.s32 	%p423, %r2052, %r329;
	selp.b32 	%r2053, 12, %r2051, %p423;
	ld.global.u32 	%r2054, [%rd62+300];
	setp.eq.s32 	%p424, %r2054, %r329;
	selp.b32 	%r2055, 13, %r2053, %p424;
	ld.global.u32 	%r2056, [%rd62+304];
	setp.eq.s32 	%p425, %r2056, %r329;
	selp.b32 	%r2057, 14, %r2055, %p425;
	ld.global.u32 	%r2058, [%rd62+308];
	setp.eq.s32 	%p426, %r2058, %r329;
	selp.b32 	%r2059, 15, %r2057, %p426;
	ld.global.u32 	%r2060, [%rd62+312];
	setp.eq.s32 	%p427, %r2060, %r329;
	selp.b32 	%r2061, 16, %r2059, %p427;
	ld.global.u32 	%r2062, [%rd62+316];
	setp.eq.s32 	%p428, %r2062, %r329;
	selp.b32 	%r2063, 17, %r2061, %p428;
	ld.global.u32 	%r2064, [%rd62+320];
	setp.eq.s32 	%p429, %r2064, %r329;
	selp.b32 	%r2065, 18, %r2063, %p429;
	ld.global.u32 	%r2066, [%rd62+324];
	setp.eq.s32 	%p430, %r2066, %r329;
	selp.b32 	%r2067, 19, %r2065, %p430;
	ld.global.u32 	%r2068, [%rd62+328];
	setp.eq.s32 	%p431, %r2068, %r329;
	selp.b32 	%r2069, 20, %r2067, %p431;
	ld.global.u32 	%r2070, [%rd62+332];
	setp.eq.s32 	%p432, %r2070, %r329;
	selp.b32 	%r2071, 21, %r2069, %p432;
	ld.global.u32 	%r2072, [%rd62+336];
	setp.eq.s32 	%p433, %r2072, %r329;
	selp.b32 	%r2073, 22, %r2071, %p433;
	ld.global.u32 	%r2074, [%rd62+340];
	setp.eq.s32 	%p434, %r2074, %r329;
	selp.b32 	%r2075, 23, %r2073, %p434;
	ld.global.u32 	%r2076, [%rd62+344];
	setp.eq.s32 	%p435, %r2076, %r329;
	selp.b32 	%r2077, 24, %r2075, %p435;
	ld.global.u32 	%r2078, [%rd62+348];
	setp.eq.s32 	%p436, %r2078, %r329;
	selp.b32 	%r2079, 25, %r2077, %p436;
	ld.global.u32 	%r2080, [%rd62+352];
	setp.eq.s32 	%p437, %r2080, %r329;
	selp.b32 	%r2081, 26, %r2079, %p437;
	ld.global.u32 	%r2082, [%rd62+356];
	setp.eq.s32 	%p438, %r2082, %r329;
	selp.b32 	%r2083, 27, %r2081, %p438;
	ld.global.u32 	%r2084, [%rd62+360];
	setp.eq.s32 	%p439, %r2084, %r329;
	selp.b32 	%r2085, 28, %r2083, %p439;
	ld.global.u32 	%r2086, [%rd62+364];
	setp.eq.s32 	%p440, %r2086, %r329;
	selp.b32 	%r330, 29, %r2085, %p440;
	ld.global.u32 	%r2087, [%rd62+368];
	setp.eq.s32 	%p441, %r2087, %r329;
	selp.b32 	%r331, 30, %r330, %p441;
	sub.s32 	%r332, 31, %r331;
	and.b32  	%r333, %r332, 3;
	add.s32 	%r2088, %r331, -28;
	setp.lt.u32 	%p442, %r2088, 3;
	mov.b32 	%r3773, 0;
	mov.u32 	%r3772, %r331;
	@%p442 bra 	$L__BB3_234;
	and.b32  	%r3773, %r332, 28;
	mov.b32 	%r3770, 0;
$L__BB3_233:
	add.s32 	%r2090, %r3770, %r330;
	mul.wide.s32 	%rd354, %r2090, 4;
	add.s64 	%rd355, %rd62, %rd354;
	ld.global.u32 	%r2091, [%rd355+248];
	mul.wide.u32 	%rd356, %r3770, 4;
	add.s64 	%rd357, %rd6, %rd356;
	st.local.u32 	[%rd357], %r2091;
	ld.global.u32 	%r2092, [%rd355+252];
	st.local.u32 	[%rd357+4], %r2092;
	ld.global.u32 	%r2093, [%rd355+256];
	st.local.u32 	[%rd357+8], %r2093;
	ld.global.u32 	%r2094, [%rd355+260];
	st.local.u32 	[%rd357+12], %r2094;
	add.s32 	%r3770, %r3770, 4;
	add.s32 	%r3772, %r3770, %r330;
	setp.ne.s32 	%p443, %r3770, %r3773;
	@%p443 bra 	$L__BB3_233;
$L__BB3_234:
	setp.eq.s32 	%p444, %r333, 0;
	mov.u32 	%r3778, %r3773;
	@%p444 bra 	$L__BB3_238;
	mul.wide.s32 	%rd358, %r3772, 4;
	add.s64 	%rd63, %rd62, %rd358;
	ld.global.u32 	%r2095, [%rd63+248];
	mul.wide.u32 	%rd359, %r3773, 4;
	add.s64 	%rd64, %rd6, %rd359;
	st.local.u32 	[%rd64], %r2095;
	add.s32 	%r3778, %r3773, 1;
	setp.eq.s32 	%p445, %r333, 1;
	@%p445 bra 	$L__BB3_238;
	ld.global.u32 	%r2096, [%rd63+252];
	st.local.u32 	[%rd64+4], %r2096;
	add.s32 	%r3778, %r3773, 2;
	setp.eq.s32 	%p446, %r333, 2;
	@%p446 bra 	$L__BB3_238;
	ld.global.u32 	%r2097, [%rd63+256];
	st.local.u32 	[%rd64+8], %r2097;
	add.s32 	%r3778, %r3773, 3;
$L__BB3_238:
	setp.eq.s32 	%p447, %r331, 0;
	@%p447 bra 	$L__BB3_246;
	and.b32  	%r345, %r331, 3;
	setp.lt.u32 	%p448, %r331, 4;
	mov.b32 	%r3777, 0;
	@%p448 bra 	$L__BB3_242;
	and.b32  	%r3777, %r331, 2147483644;
	mov.b32 	%r3775, 0;
$L__BB3_241:
	mul.wide.u32 	%rd360, %r3775, 4;
	add.s64 	%rd361, %rd62, %rd360;
	ld.global.u32 	%r2100, [%rd361+248];
	mul.wide.u32 	%rd362, %r3778, 4;
	add.s64 	%rd363, %rd6, %rd362;
	st.local.u32 	[%rd363], %r2100;
	ld.global.u32 	%r2101, [%rd361+252];
	st.local.u32 	[%rd363+4], %r2101;
	ld.global.u32 	%r2102, [%rd361+256];
	st.local.u32 	[%rd363+8], %r2102;
	ld.global.u32 	%r2103, [%rd361+260];
	st.local.u32 	[%rd363+12], %r2103;
	add.s32 	%r3778, %r3778, 4;
	add.s32 	%r3775, %r3775, 4;
	setp.ne.s32 	%p449, %r3775, %r3777;
	@%p449 bra 	$L__BB3_241;
$L__BB3_242:
	setp.eq.s32 	%p450, %r345, 0;
	@%p450 bra 	$L__BB3_246;
	mul.wide.u32 	%rd364, %r3777, 4;
	add.s64 	%rd65, %rd62, %rd364;
	ld.global.u32 	%r2104, [%rd65+248];
	mul.wide.u32 	%rd365, %r3778, 4;
	add.s64 	%rd66, %rd6, %rd365;
	st.local.u32 	[%rd66], %r2104;
	setp.eq.s32 	%p451, %r345, 1;
	@%p451 bra 	$L__BB3_246;
	ld.global.u32 	%r2105, [%rd65+252];
	st.local.u32 	[%rd66+4], %r2105;
	setp.eq.s32 	%p452, %r345, 2;
	@%p452 bra 	$L__BB3_246;
	ld.global.u32 	%r2106, [%rd65+256];
	st.local.u32 	[%rd66+8], %r2106;
$L__BB3_246:
	ld.local.u32 	%r353, [%rd6];
	st.global.u32 	[%rd62+248], %r353;
	ld.local.u32 	%r2109, [%rd6+4];
	st.global.u32 	[%rd62+252], %r2109;
	ld.local.u32 	%r2110, [%rd6+8];
	st.global.u32 	[%rd62+256], %r2110;
	ld.local.u32 	%r2111, [%rd6+12];
	st.global.u32 	[%rd62+260], %r2111;
	ld.local.u32 	%r2112, [%rd6+16];
	st.global.u32 	[%rd62+264], %r2112;
	ld.local.u32 	%r2113, [%rd6+20];
	st.global.u32 	[%rd62+268], %r2113;
	ld.local.u32 	%r2114, [%rd6+24];
	st.global.u32 	[%rd62+272], %r2114;
	ld.local.u32 	%r2115, [%rd6+28];
	st.global.u32 	[%rd62+276], %r2115;
	ld.local.u32 	%r2116, [%rd6+32];
	st.global.u32 	[%rd62+280], %r2116;
	ld.local.u32 	%r2117, [%rd6+36];
	st.global.u32 	[%rd62+284], %r2117;
	ld.local.u32 	%r2118, [%rd6+40];
	st.global.u32 	[%rd62+288], %r2118;
	ld.local.u32 	%r2119, [%rd6+44];
	st.global.u32 	[%rd62+292], %r2119;
	ld.local.u32 	%r2120, [%rd6+48];
	st.global.u32 	[%rd62+296], %r2120;
	ld.local.u32 	%r2121, [%rd6+52];
	st.global.u32 	[%rd62+300], %r2121;
	ld.local.u32 	%r2122, [%rd6+56];
	st.global.u32 	[%rd62+304], %r2122;
	ld.local.u32 	%r2123, [%rd6+60];
	st.global.u32 	[%rd62+308], %r2123;
	ld.local.u32 	%r2124, [%rd6+64];
	st.global.u32 	[%rd62+312], %r2124;
	ld.local.u32 	%r2125, [%rd6+68];
	st.global.u32 	[%rd62+316], %r2125;
	ld.local.u32 	%r2126, [%rd6+72];
	st.global.u32 	[%rd62+320], %r2126;
	ld.local.u32 	%r2127, [%rd6+76];
	st.global.u32 	[%rd62+324], %r2127;
	ld.local.u32 	%r2128, [%rd6+80];
	st.global.u32 	[%rd62+328], %r2128;
	ld.local.u32 	%r2129, [%rd6+84];
	st.global.u32 	[%rd62+332], %r2129;
	ld.local.u32 	%r2130, [%rd6+88];
	st.global.u32 	[%rd62+336], %r2130;
	ld.local.u32 	%r2131, [%rd6+92];
	st.global.u32 	[%rd62+340], %r2131;
	ld.local.u32 	%r2132, [%rd6+96];
	st.global.u32 	[%rd62+344], %r2132;
	ld.local.u32 	%r2133, [%rd6+100];
	st.global.u32 	[%rd62+348], %r2133;
	ld.local.u32 	%r2134, [%rd6+104];
	st.global.u32 	[%rd62+352], %r2134;
	ld.local.u32 	%r2135, [%rd6+108];
	st.global.u32 	[%rd62+356], %r2135;
	ld.local.u32 	%r2136, [%rd6+112];
	st.global.u32 	[%rd62+360], %r2136;
	ld.local.u32 	%r2137, [%rd6+116];
	st.global.u32 	[%rd62+364], %r2137;
	ld.local.u32 	%r2138, [%rd6+120];
	st.global.u32 	[%rd62+368], %r2138;
	ld.global.u32 	%r2139, [%rd62+1368];
	setp.eq.s32 	%p453, %r2139, %r329;
	selp.u32 	%r2140, 1, 0, %p453;
	ld.global.u32 	%r2141, [%rd62+1372];
	setp.eq.s32 	%p454, %r2141, %r329;
	selp.b32 	%r2142, 2, %r2140, %p454;
	ld.global.u32 	%r2143, [%rd62+1376];
	setp.eq.s32 	%p455, %r2143, %r329;
	selp.b32 	%r2144, 3, %r2142, %p455;
	ld.global.u32 	%r2145, [%rd62+1380];
	setp.eq.s32 	%p456, %r2145, %r329;
	selp.b32 	%r2146, 4, %r2144, %p456;
	ld.global.u32 	%r2147, [%rd62+1384];
	setp.eq.s32 	%p457, %r2147, %r329;
	selp.b32 	%r2148, 5, %r2146, %p457;
	ld.global.u32 	%r2149, [%rd62+1388];
	setp.eq.s32 	%p458, %r2149, %r329;
	selp.b32 	%r2150, 6, %r2148, %p458;
	ld.global.u32 	%r2151, [%rd62+1392];
	setp.eq.s32 	%p459, %r2151, %r329;
	selp.b32 	%r2152, 7, %r2150, %p459;
	ld.global.u32 	%r2153, [%rd62+1396];
	setp.eq.s32 	%p460, %r2153, %r329;
	selp.b32 	%r2154, 8, %r2152, %p460;
	ld.global.u32 	%r2155, [%rd62+1400];
	setp.eq.s32 	%p461, %r2155, %r329;
	selp.b32 	%r2156, 9, %r2154, %p461;
	ld.global.u32 	%r2157, [%rd62+1404];
	setp.eq.s32 	%p462, %r2157, %r329;
	selp.b32 	%r2158, 10, %r2156, %p462;
	ld.global.u32 	%r2159, [%rd62+1408];
	setp.eq.s32 	%p463, %r2159, %r329;
	selp.b32 	%r2160, 11, %r2158, %p463;
	ld.global.u32 	%r2161, [%rd62+1412];
	setp.eq.s32 	%p464, %r2161, %r329;
	selp.b32 	%r2162, 12, %r2160, %p464;
	ld.global.u32 	%r2163, [%rd62+1416];
	setp.eq.s32 	%p465, %r2163, %r329;
	selp.b32 	%r2164, 13, %r2162, %p465;
	ld.global.u32 	%r2165, [%rd62+1420];
	setp.eq.s32 	%p466, %r2165, %r329;
	selp.b32 	%r2166, 14, %r2164, %p466;
	ld.global.u32 	%r2167, [%rd62+1424];
	setp.eq.s32 	%p467, %r2167, %r329;
	selp.b32 	%r2168, 15, %r2166, %p467;
	ld.global.u32 	%r2169, [%rd62+1428];
	setp.eq.s32 	%p468, %r2169, %r329;
	selp.b32 	%r2170, 16, %r2168, %p468;
	ld.global.u32 	%r2171, [%rd62+1432];
	setp.eq.s32 	%p469, %r2171, %r329;
	selp.b32 	%r2172, 17, %r2170, %p469;
	ld.global.u32 	%r2173, [%rd62+1436];
	setp.eq.s32 	%p470, %r2173, %r329;
	selp.b32 	%r2174, 18, %r2172, %p470;
	ld.global.u32 	%r2175, [%rd62+1440];
	setp.eq.s32 	%p471, %r2175, %r329;
	selp.b32 	%r2176, 19, %r2174, %p471;
	ld.global.u32 	%r2177, [%rd62+1444];
	setp.eq.s32 	%p472, %r2177, %r329;
	selp.b32 	%r2178, 20, %r2176, %p472;
	ld.global.u32 	%r2179, [%rd62+1448];
	setp.eq.s32 	%p473, %r2179, %r329;
	selp.b32 	%r2180, 21, %r2178, %p473;
	ld.global.u32 	%r2181, [%rd62+1452];
	setp.eq.s32 	%p474, %r2181, %r329;
	selp.b32 	%r2182, 22, %r2180, %p474;
	ld.global.u32 	%r2183, [%rd62+1456];
	setp.eq.s32 	%p475, %r2183, %r329;
	selp.b32 	%r2184, 23, %r2182, %p475;
	ld.global.u32 	%r2185, [%rd62+1460];
	setp.eq.s32 	%p476, %r2185, %r329;
	selp.b32 	%r2186, 24, %r2184, %p476;
	ld.global.u32 	%r2187, [%rd62+1464];
	setp.eq.s32 	%p477, %r2187, %r329;
	selp.b32 	%r2188, 25, %r2186, %p477;
	ld.global.u32 	%r2189, [%rd62+1468];
	setp.eq.s32 	%p478, %r2189, %r329;
	selp.b32 	%r2190, 26, %r2188, %p478;
	ld.global.u32 	%r2191, [%rd62+1472];
	setp.eq.s32 	%p479, %r2191, %r329;
	selp.b32 	%r2192, 27, %r2190, %p479;
	ld.global.u32 	%r2193, [%rd62+1476];
	setp.eq.s32 	%p480, %r2193, %r329;
	selp.b32 	%r2194, 28, %r2192, %p480;
	ld.global.u32 	%r2195, [%rd62+1480];
	setp.eq.s32 	%p481, %r2195, %r329;
	selp.b32 	%r354, 29, %r2194, %p481;
	ld.global.u32 	%r2196, [%rd62+1484];
	setp.eq.s32 	%p482, %r2196, %r329;
	selp.b32 	%r355, 30, %r354, %p482;
	sub.s32 	%r356, 31, %r355;
	and.b32  	%r357, %r356, 3;
	add.s32 	%r2197, %r355, -28;
	setp.lt.u32 	%p483, %r2197, 3;
	mov.b32 	%r3782, 0;
	mov.u32 	%r3781, %r355;
	@%p483 bra 	$L__BB3_249;
	and.b32  	%r3782, %r356, 28;
	mov.b32 	%r3779, 0;
$L__BB3_248:
	add.s32 	%r2199, %r3779, %r354;
	mul.wide.s32 	%rd366, %r2199, 4;
	add.s64 	%rd367, %rd62, %rd366;
	ld.global.u32 	%r2200, [%rd367+1364];
	mul.wide.u32 	%rd368, %r3779, 4;
	add.s64 	%rd369, %rd5, %rd368;
	st.local.u32 	[%rd369], %r2200;
	ld.global.u32 	%r2201, [%rd367+1368];
	st.local.u32 	[%rd369+4], %r2201;
	ld.global.u32 	%r2202, [%rd367+1372];
	st.local.u32 	[%rd369+8], %r2202;
	ld.global.u32 	%r2203, [%rd367+1376];
	st.local.u32 	[%rd369+12], %r2203;
	add.s32 	%r3779, %r3779, 4;
	add.s32 	%r3781, %r3779, %r354;
	setp.ne.s32 	%p484, %r3779, %r3782;
	@%p484 bra 	$L__BB3_248;
$L__BB3_249:
	setp.eq.s32 	%p485, %r357, 0;
	mov.u32 	%r3787, %r3782;
	@%p485 bra 	$L__BB3_253;
	mul.wide.s32 	%rd370, %r3781, 4;
	add.s64 	%rd67, %rd62, %rd370;
	ld.global.u32 	%r2204, [%rd67+1364];
	mul.wide.u32 	%rd371, %r3782, 4;
	add.s64 	%rd68, %rd5, %rd371;
	st.local.u32 	[%rd68], %r2204;
	add.s32 	%r3787, %r3782, 1;
	setp.eq.s32 	%p486, %r357, 1;
	@%p486 bra 	$L__BB3_253;
	ld.global.u32 	%r2205, [%rd67+1368];
	st.local.u32 	[%rd68+4], %r2205;
	add.s32 	%r3787, %r3782, 2;
	setp.eq.s32 	%p487, %r357, 2;
	@%p487 bra 	$L__BB3_253;
	ld.global.u32 	%r2206, [%rd67+1372];
	st.local.u32 	[%rd68+8], %r2206;
	add.s32 	%r3787, %r3782, 3;
$L__BB3_253:
	setp.eq.s32 	%p488, %r355, 0;
	@%p488 bra 	$L__BB3_261;
	and.b32  	%r369, %r355, 3;
	setp.lt.u32 	%p489, %r355, 4;
	mov.b32 	%r3786, 0;
	@%p489 bra 	$L__BB3_257;
	and.b32  	%r3786, %r355, 2147483644;
	mov.b32 	%r3784, 0;
$L__BB3_256:
	mul.wide.u32 	%rd372, %r3784, 4;
	add.s64 	%rd373, %rd62, %rd372;
	ld.global.u32 	%r2209, [%rd373+1364];
	mul.wide.u32 	%rd374, %r3787, 4;
	add.s64 	%rd375, %rd5, %rd374;
	st.local.u32 	[%rd375], %r2209;
	ld.global.u32 	%r2210, [%rd373+1368];
	st.local.u32 	[%rd375+4], %r2210;
	ld.global.u32 	%r2211, [%rd373+1372];
	st.local.u32 	[%rd375+8], %r2211;
	ld.global.u32 	%r2212, [%rd373+1376];
	st.local.u32 	[%rd375+12], %r2212;
	add.s32 	%r3787, %r3787, 4;
	add.s32 	%r3784, %r3784, 4;
	setp.ne.s32 	%p490, %r3784, %r3786;
	@%p490 bra 	$L__BB3_256;
$L__BB3_257:
	setp.eq.s32 	%p491, %r369, 0;
	@%p491 bra 	$L__BB3_261;
	mul.wide.u32 	%rd376, %r3786, 4;
	add.s64 	%rd69, %rd62, %rd376;
	ld.global.u32 	%r2213, [%rd69+1364];
	mul.wide.u32 	%rd377, %r3787, 4;
	add.s64 	%rd70, %rd5, %rd377;
	st.local.u32 	[%rd70], %r2213;
	setp.eq.s32 	%p492, %r369, 1;
	@%p492 bra 	$L__BB3_261;
	ld.global.u32 	%r2214, [%rd69+1368];
	st.local.u32 	[%rd70+4], %r2214;
	setp.eq.s32 	%p493, %r369, 2;
	@%p493 bra 	$L__BB3_261;
	ld.global.u32 	%r2215, [%rd69+1372];
	st.local.u32 	[%rd70+8], %r2215;
$L__BB3_261:
	ld.local.u32 	%r2218, [%rd5];
	st.global.u32 	[%rd62+1364], %r2218;
	ld.local.u32 	%r2219, [%rd5+4];
	st.global.u32 	[%rd62+1368], %r2219;
	ld.local.u32 	%r2220, [%rd5+8];
	st.global.u32 	[%rd62+1372], %r2220;
	ld.local.u32 	%r2221, [%rd5+12];
	st.global.u32 	[%rd62+1376], %r2221;
	ld.local.u32 	%r2222, [%rd5+16];
	st.global.u32 	[%rd62+1380], %r2222;
	ld.local.u32 	%r2223, [%rd5+20];
	st.global.u32 	[%rd62+1384], %r2223;
	ld.local.u32 	%r2224, [%rd5+24];
	st.global.u32 	[%rd62+1388], %r2224;
	ld.local.u32 	%r2225, [%rd5+28];
	st.global.u32 	[%rd62+1392], %r2225;
	ld.local.u32 	%r2226, [%rd5+32];
	st.global.u32 	[%rd62+1396], %r2226;
	ld.local.u32 	%r2227, [%rd5+36];
	st.global.u32 	[%rd62+1400], %r2227;
	ld.local.u32 	%r2228, [%rd5+40];
	st.global.u32 	[%rd62+1404], %r2228;
	ld.local.u32 	%r2229, [%rd5+44];
	st.global.u32 	[%rd62+1408], %r2229;
	ld.local.u32 	%r2230, [%rd5+48];
	st.global.u32 	[%rd62+1412], %r2230;
	ld.local.u32 	%r2231, [%rd5+52];
	st.global.u32 	[%rd62+1416], %r2231;
	ld.local.u32 	%r2232, [%rd5+56];
	st.global.u32 	[%rd62+1420], %r2232;
	ld.local.u32 	%r2233, [%rd5+60];
	st.global.u32 	[%rd62+1424], %r2233;
	ld.local.u32 	%r2234, [%rd5+64];
	st.global.u32 	[%rd62+1428], %r2234;
	ld.local.u32 	%r2235, [%rd5+68];
	st.global.u32 	[%rd62+1432], %r2235;
	ld.local.u32 	%r2236, [%rd5+72];
	st.global.u32 	[%rd62+1436], %r2236;
	ld.local.u32 	%r2237, [%rd5+76];
	st.global.u32 	[%rd62+1440], %r2237;
	ld.local.u32 	%r2238, [%rd5+80];
	st.global.u32 	[%rd62+1444], %r2238;
	ld.local.u32 	%r2239, [%rd5+84];
	st.global.u32 	[%rd62+1448], %r2239;
	ld.local.u32 	%r2240, [%rd5+88];
	st.global.u32 	[%rd62+1452], %r2240;
	ld.local.u32 	%r2241, [%rd5+92];
	st.global.u32 	[%rd62+1456], %r2241;
	ld.local.u32 	%r2242, [%rd5+96];
	st.global.u32 	[%rd62+1460], %r2242;
	ld.local.u32 	%r2243, [%rd5+100];
	st.global.u32 	[%rd62+1464], %r2243;
	ld.local.u32 	%r2244, [%rd5+104];
	st.global.u32 	[%rd62+1468], %r2244;
	ld.local.u32 	%r2245, [%rd5+108];
	st.global.u32 	[%rd62+1472], %r2245;
	ld.local.u32 	%r2246, [%rd5+112];
	st.global.u32 	[%rd62+1476], %r2246;
	ld.local.u32 	%r2247, [%rd5+116];
	st.global.u32 	[%rd62+1480], %r2247;
	ld.local.u32 	%r2248, [%rd5+120];
	st.global.u32 	[%rd62+1484], %r2248;
	st.local.u32 	[%rd7], %r353;
	mov.b32 	%r3789, 0;
	mov.b32 	%r3788, 30;
$L__BB3_262:
	ld.param.u64 	%rd644, [_Z2GAPA31_iPdPA31_d_param_2];
	max.u32 	%r379, %r3788, 1;
	and.b32  	%r380, %r379, 7;
	and.b32  	%r381, %r379, 15;
	mul.wide.u32 	%rd378, %r3789, 4;
	add.s64 	%rd379, %rd62, %rd378;
	add.s64 	%rd71, %rd379, 248;
	ld.global.u32 	%r2249, [%rd379+248];
	cvta.to.global.u64 	%rd380, %rd644;
	mul.wide.s32 	%rd381, %r2249, 248;
	add.s64 	%rd382, %rd380, %rd381;
	ld.global.u32 	%r382, [%rd379+252];
	mul.wide.s32 	%rd383, %r382, 8;
	add.s64 	%rd384, %rd382, %rd383;
	ld.global.f64 	%fd13, [%rd384];
	add.s64 	%rd72, %rd379, 1364;
	ld.global.u32 	%r2250, [%rd379+1364];
	mul.wide.s32 	%rd385, %r2250, 248;
	add.s64 	%rd386, %rd380, %rd385;
	ld.global.u32 	%r383, [%rd379+1368];
	mul.wide.s32 	%rd387, %r383, 8;
	add.s64 	%rd388, %rd386, %rd387;
	ld.global.f64 	%fd14, [%rd388];
	setp.lt.f64 	%p494, %fd13, %fd14;
	@%p494 bra 	$L__BB3_301;
	add.s64 	%rd390, %rd7, %rd378;
	st.local.u32 	[%rd390+4], %r383;
	setp.eq.s32 	%p495, %r3789, 30;
	@%p495 bra 	$L__BB3_277;
	setp.lt.u32 	%p496, %r3788, 16;
	mov.b32 	%r3797, 0;
	@%p496 bra 	$L__BB3_267;
	and.b32  	%r3797, %r379, -16;
	mov.b32 	%r3791, 0;
$L__BB3_266:
	.pragma "nounroll";
	mul.wide.u32 	%rd391, %r3791, 4;
	add.s64 	%rd392, %rd71, %rd391;
	ld.global.u32 	%r2257, [%rd392+4];
	setp.eq.s32 	%p497, %r2257, %r383;
	selp.b32 	%r2258, %r3791, %r3801, %p497;
	add.s32 	%r2259, %r3791, 1;
	ld.global.u32 	%r2260, [%rd392+8];
	setp.eq.s32 	%p498, %r2260, %r383;
	selp.b32 	%r2261, %r2259, %r2258, %p498;
	add.s32 	%r2262, %r3791, 2;
	ld.global.u32 	%r2263, [%rd392+12];
	setp.eq.s32 	%p499, %r2263, %r383;
	selp.b32 	%r2264, %r2262, %r2261, %p499;
	add.s32 	%r2265, %r3791, 3;
	ld.global.u32 	%r2266, [%rd392+16];
	setp.eq.s32 	%p500, %r2266, %r383;
	selp.b32 	%r2267, %r2265, %r2264, %p500;
	add.s32 	%r2268, %r3791, 4;
	ld.global.u32 	%r2269, [%rd392+20];
	setp.eq.s32 	%p501, %r2269, %r383;
	selp.b32 	%r2270, %r2268, %r2267, %p501;
	add.s32 	%r2271, %r3791, 5;
	ld.global.u32 	%r2272, [%rd392+24];
	setp.eq.s32 	%p502, %r2272, %r383;
	selp.b32 	%r2273, %r2271, %r2270, %p502;
	add.s32 	%r2274, %r3791, 6;
	ld.global.u32 	%r2275, [%rd392+28];
	setp.eq.s32 	%p503, %r2275, %r383;
	selp.b32 	%r2276, %r2274, %r2273, %p503;
	add.s32 	%r2277, %r3791, 7;
	ld.global.u32 	%r2278, [%rd392+32];
	setp.eq.s32 	%p504, %r2278, %r383;
	selp.b32 	%r2279, %r2277, %r2276, %p504;
	add.s32 	%r2280, %r3791, 8;
	ld.global.u32 	%r2281, [%rd392+36];
	setp.eq.s32 	%p505, %r2281, %r383;
	selp.b32 	%r2282, %r2280, %r2279, %p505;
	add.s32 	%r2283, %r3791, 9;
	ld.global.u32 	%r2284, [%rd392+40];
	setp.eq.s32 	%p506, %r2284, %r383;
	selp.b32 	%r2285, %r2283, %r2282, %p506;
	add.s32 	%r2286, %r3791, 10;
	ld.global.u32 	%r2287, [%rd392+44];
	setp.eq.s32 	%p507, %r2287, %r383;
	selp.b32 	%r2288, %r2286, %r2285, %p507;
	add.s32 	%r2289, %r3791, 11;
	ld.global.u32 	%r2290, [%rd392+48];
	setp.eq.s32 	%p508, %r2290, %r383;
	selp.b32 	%r2291, %r2289, %r2288, %p508;
	add.s32 	%r2292, %r3791, 12;
	ld.global.u32 	%r2293, [%rd392+52];
	setp.eq.s32 	%p509, %r2293, %r383;
	selp.b32 	%r2294, %r2292, %r2291, %p509;
	add.s32 	%r2295, %r3791, 13;
	ld.global.u32 	%r2296, [%rd392+56];
	setp.eq.s32 	%p510, %r2296, %r383;
	selp.b32 	%r2297, %r2295, %r2294, %p510;
	add.s32 	%r2298, %r3791, 14;
	ld.global.u32 	%r2299, [%rd392+60];
	setp.eq.s32 	%p511, %r2299, %r383;
	selp.b32 	%r2300, %r2298, %r2297, %p511;
	add.s32 	%r2301, %r3791, 15;
	ld.global.u32 	%r2302, [%rd392+64];
	setp.eq.s32 	%p512, %r2302, %r383;
	selp.b32 	%r3801, %r2301, %r2300, %p512;
	add.s32 	%r3791, %r3791, 16;
	setp.ne.s32 	%p513, %r3791, %r3797;
	@%p513 bra 	$L__BB3_266;
$L__BB3_267:
	setp.eq.s32 	%p514, %r381, 0;
	@%p514 bra 	$L__BB3_277;
	setp.lt.u32 	%p515, %r381, 8;
	@%p515 bra 	$L__BB3_270;
	mul.wide.u32 	%rd393, %r3797, 4;
	add.s64 	%rd394, %rd71, %rd393;
	ld.global.u32 	%r2304, [%rd394+4];
	setp.eq.s32 	%p516, %r2304, %r383;
	selp.b32 	%r2305, %r3797, %r3801, %p516;
	add.s32 	%r2306, %r3797, 1;
	ld.global.u32 	%r2307, [%rd394+8];
	setp.eq.s32 	%p517, %r2307, %r383;
	selp.b32 	%r2308, %r2306, %r2305, %p517;
	add.s32 	%r2309, %r3797, 2;
	ld.global.u32 	%r2310, [%rd394+12];
	setp.eq.s32 	%p518, %r2310, %r383;
	selp.b32 	%r2311, %r2309, %r2308, %p518;
	add.s32 	%r2312, %r3797, 3;
	ld.global.u32 	%r2313, [%rd394+16];
	setp.eq.s32 	%p519, %r2313, %r383;
	selp.b32 	%r2314, %r2312, %r2311, %p519;
	add.s32 	%r2315, %r3797, 4;
	ld.global.u32 	%r2316, [%rd394+20];
	setp.eq.s32 	%p520, %r2316, %r383;
	selp.b32 	%r2317, %r2315, %r2314, %p520;
	add.s32 	%r2318, %r3797, 5;
	ld.global.u32 	%r2319, [%rd394+24];
	setp.eq.s32 	%p521, %r2319, %r383;
	selp.b32 	%r2320, %r2318, %r2317, %p521;
	add.s32 	%r2321, %r3797, 6;
	ld.global.u32 	%r2322, [%rd394+28];
	setp.eq.s32 	%p522, %r2322, %r383;
	selp.b32 	%r2323, %r2321, %r2320, %p522;
	add.s32 	%r2324, %r3797, 7;
	ld.global.u32 	%r2325, [%rd394+32];
	setp.eq.s32 	%p523, %r2325, %r383;
	selp.b32 	%r3801, %r2324, %r2323, %p523;
	add.s32 	%r3797, %r3797, 8;
$L__BB3_270:
	setp.eq.s32 	%p524, %r380, 0;
	@%p524 bra 	$L__BB3_277;
	and.b32  	%r397, %r379, 3;
	setp.lt.u32 	%p525, %r380, 4;
	@%p525 bra 	$L__BB3_273;
	mul.wide.u32 	%rd395, %r3797, 4;
	add.s64 	%rd396, %rd71, %rd395;
	ld.global.u32 	%r2327, [%rd396+4];
	setp.eq.s32 	%p526, %r2327, %r383;
	selp.b32 	%r2328, %r3797, %r3801, %p526;
	add.s32 	%r2329, %r3797, 1;
	ld.global.u32 	%r2330, [%rd396+8];
	setp.eq.s32 	%p527, %r2330, %r383;
	selp.b32 	%r2331, %r2329, %r2328, %p527;
	add.s32 	%r2332, %r3797, 2;
	ld.global.u32 	%r2333, [%rd396+12];
	setp.eq.s32 	%p528, %r2333, %r383;
	selp.b32 	%r2334, %r2332, %r2331, %p528;
	add.s32 	%r2335, %r3797, 3;
	ld.global.u32 	%r2336, [%rd396+16];
	setp.eq.s32 	%p529, %r2336, %r383;
	selp.b32 	%r3801, %r2335, %r2334, %p529;
	add.s32 	%r3797, %r3797, 4;
$L__BB3_273:
	setp.eq.s32 	%p530, %r397, 0;
	@%p530 bra 	$L__BB3_277;
	mul.wide.u32 	%rd397, %r3797, 4;
	add.s64 	%rd73, %rd71, %rd397;
	ld.global.u32 	%r2337, [%rd73+4];
	setp.eq.s32 	%p531, %r2337, %r383;
	selp.b32 	%r3801, %r3797, %r3801, %p531;
	setp.eq.s32 	%p532, %r397, 1;
	@%p532 bra 	$L__BB3_277;
	add.s32 	%r2338, %r3797, 1;
	ld.global.u32 	%r2339, [%rd73+8];
	setp.eq.s32 	%p533, %r2339, %r383;
	selp.b32 	%r3801, %r2338, %r3801, %p533;
	setp.eq.s32 	%p534, %r397, 2;
	@%p534 bra 	$L__BB3_277;
	add.s32 	%r2340, %r3797, 2;
	ld.global.u32 	%r2341, [%rd73+12];
	setp.eq.s32 	%p535, %r2341, %r383;
	selp.b32 	%r3801, %r2340, %r3801, %p535;
$L__BB3_277:
	sub.s32 	%r2343, 30, %r3789;
	setp.ge.s32 	%p536, %r3801, %r2343;
	mov.b32 	%r3806, 0;
	@%p536 bra 	$L__BB3_285;
	sub.s32 	%r407, %r3788, %r3801;
	add.s32 	%r2346, %r3789, %r3801;
	and.b32  	%r408, %r407, 3;
	add.s32 	%r2347, %r2346, -27;
	setp.lt.u32 	%p537, %r2347, 3;
	mov.b32 	%r3805, 0;
	mov.u32 	%r3804, %r3801;
	@%p537 bra 	$L__BB3_281;
	and.b32  	%r3805, %r407, -4;
	mov.b32 	%r3802, 0;
$L__BB3_280:
	add.s32 	%r2349, %r3802, %r3801;
	mul.wide.s32 	%rd398, %r2349, 4;
	add.s64 	%rd399, %rd71, %rd398;
	ld.global.u32 	%r2350, [%rd399+4];
	mul.wide.u32 	%rd400, %r3802, 4;
	add.s64 	%rd401, %rd3, %rd400;
	st.local.u32 	[%rd401], %r2350;
	ld.global.u32 	%r2351, [%rd399+8];
	st.local.u32 	[%rd401+4], %r2351;
	ld.global.u32 	%r2352, [%rd399+12];
	st.local.u32 	[%rd401+8], %r2352;
	ld.global.u32 	%r2353, [%rd399+16];
	st.local.u32 	[%rd401+12], %r2353;
	add.s32 	%r3802, %r3802, 4;
	add.s32 	%r3804, %r3802, %r3801;
	setp.ne.s32 	%p538, %r3802, %r3805;
	@%p538 bra 	$L__BB3_280;
$L__BB3_281:
	setp.eq.s32 	%p539, %r408, 0;
	mov.u32 	%r3806, %r3805;
	@%p539 bra 	$L__BB3_285;
	mul.wide.s32 	%rd402, %r3804, 4;
	add.s64 	%rd74, %rd71, %rd402;
	ld.global.u32 	%r2354, [%rd74+4];
	mul.wide.u32 	%rd403, %r3805, 4;
	add.s64 	%rd75, %rd3, %rd403;
	st.local.u32 	[%rd75], %r2354;
	add.s32 	%r3806, %r3805, 1;
	setp.eq.s32 	%p540, %r408, 1;
	@%p540 bra 	$L__BB3_285;
	ld.global.u32 	%r2355, [%rd74+8];
	st.local.u32 	[%rd75+4], %r2355;
	add.s32 	%r3806, %r3805, 2;
	setp.eq.s32 	%p541, %r408, 2;
	@%p541 bra 	$L__BB3_285;
	ld.global.u32 	%r2356, [%rd74+12];
	st.local.u32 	[%rd75+8], %r2356;
	add.s32 	%r3806, %r3805, 3;
$L__BB3_285:
	setp.lt.s32 	%p542, %r3801, 1;
	@%p542 bra 	$L__BB3_293;
	and.b32  	%r420, %r3801, 3;
	setp.lt.u32 	%p543, %r3801, 4;
	mov.b32 	%r3809, 0;
	@%p543 bra 	$L__BB3_289;
	and.b32  	%r3809, %r3801, 2147483644;
	mov.b32 	%r3807, 0;
$L__BB3_288:
	mul.wide.u32 	%rd404, %r3807, 4;
	add.s64 	%rd405, %rd71, %rd404;
	ld.global.u32 	%r2359, [%rd405+4];
	mul.wide.u32 	%rd406, %r3806, 4;
	add.s64 	%rd407, %rd3, %rd406;
	st.local.u32 	[%rd407], %r2359;
	ld.global.u32 	%r2360, [%rd405+8];
	st.local.u32 	[%rd407+4], %r2360;
	ld.global.u32 	%r2361, [%rd405+12];
	st.local.u32 	[%rd407+8], %r2361;
	ld.global.u32 	%r2362, [%rd405+16];
	st.local.u32 	[%rd407+12], %r2362;
	add.s32 	%r3806, %r3806, 4;
	add.s32 	%r3807, %r3807, 4;
	setp.ne.s32 	%p544, %r3807, %r3809;
	@%p544 bra 	$L__BB3_288;
$L__BB3_289:
	setp.eq.s32 	%p545, %r420, 0;
	@%p545 bra 	$L__BB3_293;
	mul.wide.u32 	%rd408, %r3809, 4;
	add.s64 	%rd76, %rd71, %rd408;
	ld.global.u32 	%r2363, [%rd76+4];
	mul.wide.u32 	%rd409, %r3806, 4;
	add.s64 	%rd77, %rd3, %rd409;
	st.local.u32 	[%rd77], %r2363;
	setp.eq.s32 	%p546, %r420, 1;
	@%p546 bra 	$L__BB3_293;
	ld.global.u32 	%r2364, [%rd76+8];
	st.local.u32 	[%rd77+4], %r2364;
	setp.eq.s32 	%p547, %r420, 2;
	@%p547 bra 	$L__BB3_293;
	ld.global.u32 	%r2365, [%rd76+12];
	st.local.u32 	[%rd77+8], %r2365;
$L__BB3_293:
	setp.eq.s32 	%p548, %r3789, 30;
	@%p548 bra 	$L__BB3_339;
	and.b32  	%r428, %r379, 3;
	setp.lt.u32 	%p549, %r3788, 4;
	mov.b32 	%r3812, 0;
	@%p549 bra 	$L__BB3_297;
	and.b32  	%r3812, %r379, -4;
	mov.b32 	%r3811, 0;
$L__BB3_296:
	mul.wide.u32 	%rd410, %r3811, 4;
	add.s64 	%rd411, %rd3, %rd410;
	ld.local.u32 	%r2368, [%rd411];
	add.s64 	%rd412, %rd71, %rd410;
	st.global.u32 	[%rd412+4], %r2368;
	ld.local.u32 	%r2369, [%rd411+4];
	st.global.u32 	[%rd412+8], %r2369;
	ld.local.u32 	%r2370, [%rd411+8];
	st.global.u32 	[%rd412+12], %r2370;
	ld.local.u32 	%r2371, [%rd411+12];
	st.global.u32 	[%rd412+16], %r2371;
	add.s32 	%r3811, %r3811, 4;
	setp.ne.s32 	%p550, %r3811, %r3812;
	@%p550 bra 	$L__BB3_296;
$L__BB3_297:
	setp.eq.s32 	%p551, %r428, 0;
	@%p551 bra 	$L__BB3_339;
	mul.wide.u32 	%rd413, %r3812, 4;
	add.s64 	%rd78, %rd3, %rd413;
	ld.local.u32 	%r2372, [%rd78];
	add.s64 	%rd79, %rd71, %rd413;
	st.global.u32 	[%rd79+4], %r2372;
	setp.eq.s32 	%p552, %r428, 1;
	@%p552 bra 	$L__BB3_339;
	ld.local.u32 	%r2373, [%rd78+4];
	st.global.u32 	[%rd79+8], %r2373;
	setp.eq.s32 	%p553, %r428, 2;
	@%p553 bra 	$L__BB3_339;
	ld.local.u32 	%r2374, [%rd78+8];
	st.global.u32 	[%rd79+12], %r2374;
	bra.uni 	$L__BB3_339;
$L__BB3_301:
	add.s64 	%rd415, %rd7, %rd378;
	st.local.u32 	[%rd415+4], %r382;
	setp.eq.s32 	%p554, %r3789, 30;
	@%p554 bra 	$L__BB3_315;
	setp.lt.u32 	%p555, %r3788, 16;
	mov.b32 	%r3820, 0;
	@%p555 bra 	$L__BB3_305;
	and.b32  	%r3820, %r379, -16;
	mov.b32 	%r3814, 0;
$L__BB3_304:
	.pragma "nounroll";
	mul.wide.u32 	%rd416, %r3814, 4;
	add.s64 	%rd417, %rd72, %rd416;
	ld.global.u32 	%r2381, [%rd417+4];
	setp.eq.s32 	%p556, %r2381, %r382;
	selp.b32 	%r2382, %r3814, %r3824, %p556;
	add.s32 	%r2383, %r3814, 1;
	ld.global.u32 	%r2384, [%rd417+8];
	setp.eq.s32 	%p557, %r2384, %r382;
	selp.b32 	%r2385, %r2383, %r2382, %p557;
	add.s32 	%r2386, %r3814, 2;
	ld.global.u32 	%r2387, [%rd417+12];
	setp.eq.s32 	%p558, %r2387, %r382;
	selp.b32 	%r2388, %r2386, %r2385, %p558;
	add.s32 	%r2389, %r3814, 3;
	ld.global.u32 	%r2390, [%rd417+16];
	setp.eq.s32 	%p559, %r2390, %r382;
	selp.b32 	%r2391, %r2389, %r2388, %p559;
	add.s32 	%r2392, %r3814, 4;
	ld.global.u32 	%r2393, [%rd417+20];
	setp.eq.s32 	%p560, %r2393, %r382;
	selp.b32 	%r2394, %r2392, %r2391, %p560;
	add.s32 	%r2395, %r3814, 5;
	ld.global.u32 	%r2396, [%rd417+24];
	setp.eq.s32 	%p561, %r2396, %r382;
	selp.b32 	%r2397, %r2395, %r2394, %p561;
	add.s32 	%r2398, %r3814, 6;
	ld.global.u32 	%r2399, [%rd417+28];
	setp.eq.s32 	%p562, %r2399, %r382;
	selp.b32 	%r2400, %r2398, %r2397, %p562;
	add.s32 	%r2401, %r3814, 7;
	ld.global.u32 	%r2402, [%rd417+32];
	setp.eq.s32 	%p563, %r2402, %r382;
	selp.b32 	%r2403, %r2401, %r2400, %p563;
	add.s32 	%r2404, %r3814, 8;
	ld.global.u32 	%r2405, [%rd417+36];
	setp.eq.s32 	%p564, %r2405, %r382;
	selp.b32 	%r2406, %r2404, %r2403, %p564;
	add.s32 	%r2407, %r3814, 9;
	ld.global.u32 	%r2408, [%rd417+40];
	setp.eq.s32 	%p565, %r2408, %r382;
	selp.b32 	%r2409, %r2407, %r2406, %p565;
	add.s32 	%r2410, %r3814, 10;
	ld.global.u32 	%r2411, [%rd417+44];
	setp.eq.s32 	%p566, %r2411, %r382;
	selp.b32 	%r2412, %r2410, %r2409, %p566;
	add.s32 	%r2413, %r3814, 11;
	ld.global.u32 	%r2414, [%rd417+48];
	setp.eq.s32 	%p567, %r2414, %r382;
	selp.b32 	%r2415, %r2413, %r2412, %p567;
	add.s32 	%r2416, %r3814, 12;
	ld.global.u32 	%r2417, [%rd417+52];
	setp.eq.s32 	%p568, %r2417, %r382;
	selp.b32 	%r2418, %r2416, %r2415, %p568;
	add.s32 	%r2419, %r3814, 13;
	ld.global.u32 	%r2420, [%rd417+56];
	setp.eq.s32 	%p569, %r2420, %r382;
	selp.b32 	%r2421, %r2419, %r2418, %p569;
	add.s32 	%r2422, %r3814, 14;
	ld.global.u32 	%r2423, [%rd417+60];
	setp.eq.s32 	%p570, %r2423, %r382;
	selp.b32 	%r2424, %r2422, %r2421, %p570;
	add.s32 	%r2425, %r3814, 15;
	ld.global.u32 	%r2426, [%rd417+64];
	setp.eq.s32 	%p571, %r2426, %r382;
	selp.b32 	%r3824, %r2425, %r2424, %p571;
	add.s32 	%r3814, %r3814, 16;
	setp.ne.s32 	%p572, %r3814, %r3820;
	@%p572 bra 	$L__BB3_304;
$L__BB3_305:
	setp.eq.s32 	%p573, %r381, 0;
	@%p573 bra 	$L__BB3_315;
	setp.lt.u32 	%p574, %r381, 8;
	@%p574 bra 	$L__BB3_308;
	mul.wide.u32 	%rd418, %r3820, 4;
	add.s64 	%rd419, %rd72, %rd418;
	ld.global.u32 	%r2428, [%rd419+4];
	setp.eq.s32 	%p575, %r2428, %r382;
	selp.b32 	%r2429, %r3820, %r3824, %p575;
	add.s32 	%r2430, %r3820, 1;
	ld.global.u32 	%r2431, [%rd419+8];
	setp.eq.s32 	%p576, %r2431, %r382;
	selp.b32 	%r2432, %r2430, %r2429, %p576;
	add.s32 	%r2433, %r3820, 2;
	ld.global.u32 	%r2434, [%rd419+12];
	setp.eq.s32 	%p577, %r2434, %r382;
	selp.b32 	%r2435, %r2433, %r2432, %p577;
	add.s32 	%r2436, %r3820, 3;
	ld.global.u32 	%r2437, [%rd419+16];
	setp.eq.s32 	%p578, %r2437, %r382;
	selp.b32 	%r2438, %r2436, %r2435, %p578;
	add.s32 	%r2439, %r3820, 4;
	ld.global.u32 	%r2440, [%rd419+20];
	setp.eq.s32 	%p579, %r2440, %r382;
	selp.b32 	%r2441, %r2439, %r2438, %p579;
	add.s32 	%r2442, %r3820, 5;
	ld.global.u32 	%r2443, [%rd419+24];
	setp.eq.s32 	%p580, %r2443, %r382;
	selp.b32 	%r2444, %r2442, %r2441, %p580;
	add.s32 	%r2445, %r3820, 6;
	ld.global.u32 	%r2446, [%rd419+28];
	setp.eq.s32 	%p581, %r2446, %r382;
	selp.b32 	%r2447, %r2445, %r2444, %p581;
	add.s32 	%r2448, %r3820, 7;
	ld.global.u32 	%r2449, [%rd419+32];
	setp.eq.s32 	%p582, %r2449, %r382;
	selp.b32 	%r3824, %r2448, %r2447, %p582;
	add.s32 	%r3820, %r3820, 8;
$L__BB3_308:
	setp.eq.s32 	%p583, %r380, 0;
	@%p583 bra 	$L__BB3_315;
	and.b32  	%r446, %r379, 3;
	setp.lt.u32 	%p584, %r380, 4;
	@%p584 bra 	$L__BB3_311;
	mul.wide.u32 	%rd420, %r3820, 4;
	add.s64 	%rd421, %rd72, %rd420;
	ld.global.u32 	%r2451, [%rd421+4];
	setp.eq.s32 	%p585, %r2451, %r382;
	selp.b32 	%r2452, %r3820, %r3824, %p585;
	add.s32 	%r2453, %r3820, 1;
	ld.global.u32 	%r2454, [%rd421+8];
	setp.eq.s32 	%p586, %r2454, %r382;
	selp.b32 	%r2455, %r2453, %r2452, %p586;
	add.s32 	%r2456, %r3820, 2;
	ld.global.u32 	%r2457, [%rd421+12];
	setp.eq.s32 	%p587, %r2457, %r382;
	selp.b32 	%r2458, %r2456, %r2455, %p587;
	add.s32 	%r2459, %r3820, 3;
	ld.global.u32 	%r2460, [%rd421+16];
	setp.eq.s32 	%p588, %r2460, %r382;
	selp.b32 	%r3824, %r2459, %r2458, %p588;
	add.s32 	%r3820, %r3820, 4;
$L__BB3_311:
	setp.eq.s32 	%p589, %r446, 0;
	@%p589 bra 	$L__BB3_315;
	mul.wide.u32 	%rd422, %r3820, 4;
	add.s64 	%rd80, %rd72, %rd422;
	ld.global.u32 	%r2461, [%rd80+4];
	setp.eq.s32 	%p590, %r2461, %r382;
	selp.b32 	%r3824, %r3820, %r3824, %p590;
	setp.eq.s32 	%p591, %r446, 1;
	@%p591 bra 	$L__BB3_315;
	add.s32 	%r2462, %r3820, 1;
	ld.global.u32 	%r2463, [%rd80+8];
	setp.eq.s32 	%p592, %r2463, %r382;
	selp.b32 	%r3824, %r2462, %r3824, %p592;
	setp.eq.s32 	%p593, %r446, 2;
	@%p593 bra 	$L__BB3_315;
	add.s32 	%r2464, %r3820, 2;
	ld.global.u32 	%r2465, [%rd80+12];
	setp.eq.s32 	%p594, %r2465, %r382;
	selp.b32 	%r3824, %r2464, %r3824, %p594;
$L__BB3_315:
	sub.s32 	%r2467, 30, %r3789;
	setp.ge.s32 	%p595, %r3824, %r2467;
	mov.b32 	%r3829, 0;
	@%p595 bra 	$L__BB3_323;
	sub.s32 	%r456, %r3788, %r3824;
	add.s32 	%r2470, %r3789, %r3824;
	and.b32  	%r457, %r456, 3;
	add.s32 	%r2471, %r2470, -27;
	setp.lt.u32 	%p596, %r2471, 3;
	mov.b32 	%r3828, 0;
	mov.u32 	%r3827, %r3824;
	@%p596 bra 	$L__BB3_319;
	and.b32  	%r3828, %r456, -4;
	mov.b32 	%r3825, 0;
$L__BB3_318:
	add.s32 	%r2473, %r3825, %r3824;
	mul.wide.s32 	%rd423, %r2473, 4;
	add.s64 	%rd424, %rd72, %rd423;
	ld.global.u32 	%r2474, [%rd424+4];
	mul.wide.u32 	%rd425, %r3825, 4;
	add.s64 	%rd426, %rd4, %rd425;
	st.local.u32 	[%rd426], %r2474;
	ld.global.u32 	%r2475, [%rd424+8];
	st.local.u32 	[%rd426+4], %r2475;
	ld.global.u32 	%r2476, [%rd424+12];
	st.local.u32 	[%rd426+8], %r2476;
	ld.global.u32 	%r2477, [%rd424+16];
	st.local.u32 	[%rd426+12], %r2477;
	add.s32 	%r3825, %r3825, 4;
	add.s32 	%r3827, %r3825, %r3824;
	setp.ne.s32 	%p597, %r3825, %r3828;
	@%p597 bra 	$L__BB3_318;
$L__BB3_319:
	setp.eq.s32 	%p598, %r457, 0;
	mov.u32 	%r3829, %r3828;
	@%p598 bra 	$L__BB3_323;
	mul.wide.s32 	%rd427, %r3827, 4;
	add.s64 	%rd81, %rd72, %rd427;
	ld.global.u32 	%r2478, [%rd81+4];
	mul.wide.u32 	%rd428, %r3828, 4;
	add.s64 	%rd82, %rd4, %rd428;
	st.local.u32 	[%rd82], %r2478;
	add.s32 	%r3829, %r3828, 1;
	setp.eq.s32 	%p599, %r457, 1;
	@%p599 bra 	$L__BB3_323;
	ld.global.u32 	%r2479, [%rd81+8];
	st.local.u32 	[%rd82+4], %r2479;
	add.s32 	%r3829, %r3828, 2;
	setp.eq.s32 	%p600, %r457, 2;
	@%p600 bra 	$L__BB3_323;
	ld.global.u32 	%r2480, [%rd81+12];
	st.local.u32 	[%rd82+8], %r2480;
	add.s32 	%r3829, %r3828, 3;
$L__BB3_323:
	setp.lt.s32 	%p601, %r3824, 1;
	@%p601 bra 	$L__BB3_331;
	and.b32  	%r469, %r3824, 3;
	setp.lt.u32 	%p602, %r3824, 4;
	mov.b32 	%r3832, 0;
	@%p602 bra 	$L__BB3_327;
	and.b32  	%r3832, %r3824, 2147483644;
	mov.b32 	%r3830, 0;
$L__BB3_326:
	mul.wide.u32 	%rd429, %r3830, 4;
	add.s64 	%rd430, %rd72, %rd429;
	ld.global.u32 	%r2483, [%rd430+4];
	mul.wide.u32 	%rd431, %r3829, 4;
	add.s64 	%rd432, %rd4, %rd431;
	st.local.u32 	[%rd432], %r2483;
	ld.global.u32 	%r2484, [%rd430+8];
	st.local.u32 	[%rd432+4], %r2484;
	ld.global.u32 	%r2485, [%rd430+12];
	st.local.u32 	[%rd432+8], %r2485;
	ld.global.u32 	%r2486, [%rd430+16];
	st.local.u32 	[%rd432+12], %r2486;
	add.s32 	%r3829, %r3829, 4;
	add.s32 	%r3830, %r3830, 4;
	setp.ne.s32 	%p603, %r3830, %r3832;
	@%p603 bra 	$L__BB3_326;
$L__BB3_327:
	setp.eq.s32 	%p604, %r469, 0;
	@%p604 bra 	$L__BB3_331;
	mul.wide.u32 	%rd433, %r3832, 4;
	add.s64 	%rd83, %rd72, %rd433;
	ld.global.u32 	%r2487, [%rd83+4];
	mul.wide.u32 	%rd434, %r3829, 4;
	add.s64 	%rd84, %rd4, %rd434;
	st.local.u32 	[%rd84], %r2487;
	setp.eq.s32 	%p605, %r469, 1;
	@%p605 bra 	$L__BB3_331;
	ld.global.u32 	%r2488, [%rd83+8];
	st.local.u32 	[%rd84+4], %r2488;
	setp.eq.s32 	%p606, %r469, 2;
	@%p606 bra 	$L__BB3_331;
	ld.global.u32 	%r2489, [%rd83+12];
	st.local.u32 	[%rd84+8], %r2489;
$L__BB3_331:
	setp.eq.s32 	%p607, %r3789, 30;
	@%p607 bra 	$L__BB3_339;
	and.b32  	%r477, %r379, 3;
	setp.lt.u32 	%p608, %r3788, 4;
	mov.b32 	%r3835, 0;
	@%p608 bra 	$L__BB3_335;
	and.b32  	%r3835, %r379, -4;
	mov.b32 	%r3834, 0;
$L__BB3_334:
	mul.wide.u32 	%rd435, %r3834, 4;
	add.s64 	%rd436, %rd4, %rd435;
	ld.local.u32 	%r2492, [%rd436];
	add.s64 	%rd437, %rd72, %rd435;
	st.global.u32 	[%rd437+4], %r2492;
	ld.local.u32 	%r2493, [%rd436+4];
	st.global.u32 	[%rd437+8], %r2493;
	ld.local.u32 	%r2494, [%rd436+8];
	st.global.u32 	[%rd437+12], %r2494;
	ld.local.u32 	%r2495, [%rd436+12];
	st.global.u32 	[%rd437+16], %r2495;
	add.s32 	%r3834, %r3834, 4;
	setp.ne.s32 	%p609, %r3834, %r3835;
	@%p609 bra 	$L__BB3_334;
$L__BB3_335:
	setp.eq.s32 	%p610, %r477, 0;
	@%p610 bra 	$L__BB3_339;
	mul.wide.u32 	%rd438, %r3835, 4;
	add.s64 	%rd85, %rd4, %rd438;
	ld.local.u32 	%r2496, [%rd85];
	add.s64 	%rd86, %rd72, %rd438;
	st.global.u32 	[%rd86+4], %r2496;
	setp.eq.s32 	%p611, %r477, 1;
	@%p611 bra 	$L__BB3_339;
	ld.local.u32 	%r2497, [%rd85+4];
	st.global.u32 	[%rd86+8], %r2497;
	setp.eq.s32 	%p612, %r477, 2;
	@%p612 bra 	$L__BB3_339;
	ld.local.u32 	%r2498, [%rd85+8];
	st.global.u32 	[%rd86+12], %r2498;
$L__BB3_339:
	add.s32 	%r3789, %r3789, 1;
	add.s32 	%r3788, %r3788, -1;
	setp.ne.s32 	%p613, %r3789, 31;
	@%p613 bra 	$L__BB3_262;
	ld.param.u64 	%rd637, [_Z2GAPA31_iPdPA31_d_param_0];
	cvta.to.global.u64 	%rd439, %rd637;
	mov.u32 	%r2499, %ctaid.x;
	mov.u32 	%r2500, %tid.x;
	mad.lo.s32 	%r2501, %r2499, 5, %r2500;
	mul.lo.s32 	%r2502, %r2501, 20;
	mul.wide.s32 	%rd440, %r2502, 124;
	add.s64 	%rd441, %rd439, %rd440;
	st.global.u32 	[%rd441+248], %r353;
	ld.local.u32 	%r2503, [%rd7+4];
	st.global.u32 	[%rd441+252], %r2503;
	ld.local.u32 	%r2504, [%rd7+8];
	st.global.u32 	[%rd441+256], %r2504;
	ld.local.u32 	%r2505, [%rd7+12];
	st.global.u32 	[%rd441+260], %r2505;
	ld.local.u32 	%r2506, [%rd7+16];
	st.global.u32 	[%rd441+264], %r2506;
	ld.local.u32 	%r2507, [%rd7+20];
	st.global.u32 	[%rd441+268], %r2507;
	ld.local.u32 	%r2508, [%rd7+24];
	st.global.u32 	[%rd441+272], %r2508;
	ld.local.u32 	%r2509, [%rd7+28];
	st.global.u32 	[%rd441+276], %r2509;
	ld.local.u32 	%r2510, [%rd7+32];
	st.global.u32 	[%rd441+280], %r2510;
	ld.local.u32 	%r2511, [%rd7+36];
	st.global.u32 	[%rd441+284], %r2511;
	ld.local.u32 	%r2512, [%rd7+40];
	st.global.u32 	[%rd441+288], %r2512;
	ld.local.u32 	%r2513, [%rd7+44];
	st.global.u32 	[%rd441+292], %r2513;
	ld.local.u32 	%r2514, [%rd7+48];
	st.global.u32 	[%rd441+296], %r2514;
	ld.local.u32 	%r2515, [%rd7+52];
	st.global.u32 	[%rd441+300], %r2515;
	ld.local.u32 	%r2516, [%rd7+56];
	st.global.u32 	[%rd441+304], %r2516;
	ld.local.u32 	%r2517, [%rd7+60];
	st.global.u32 	[%rd441+308], %r2517;
	ld.local.u32 	%r2518, [%rd7+64];
	st.global.u32 	[%rd441+312], %r2518;
	ld.local.u32 	%r2519, [%rd7+68];
	st.global.u32 	[%rd441+316], %r2519;
	ld.local.u32 	%r2520, [%rd7+72];
	st.global.u32 	[%rd441+320], %r2520;
	ld.local.u32 	%r2521, [%rd7+76];
	st.global.u32 	[%rd441+324], %r2521;
	ld.local.u32 	%r2522, [%rd7+80];
	st.global.u32 	[%rd441+328], %r2522;
	ld.local.u32 	%r2523, [%rd7+84];
	st.global.u32 	[%rd441+332], %r2523;
	ld.local.u32 	%r2524, [%rd7+88];
	st.global.u32 	[%rd441+336], %r2524;
	ld.local.u32 	%r2525, [%rd7+92];
	st.global.u32 	[%rd441+340], %r2525;
	ld.local.u32 	%r2526, [%rd7+96];
	st.global.u32 	[%rd441+344], %r2526;
	ld.local.u32 	%r2527, [%rd7+100];
	st.global.u32 	[%rd441+348], %r2527;
	ld.local.u32 	%r2528, [%rd7+104];
	st.global.u32 	[%rd441+352], %r2528;
	ld.local.u32 	%r2529, [%rd7+108];
	st.global.u32 	[%rd441+356], %r2529;
	ld.local.u32 	%r2530, [%rd7+112];
	st.global.u32 	[%rd441+360], %r2530;
	ld.local.u32 	%r2531, [%rd7+116];
	st.global.u32 	[%rd441+364], %r2531;
	ld.local.u32 	%r2532, [%rd7+120];
	st.global.u32 	[%rd441+368], %r2532;
	st.global.u32 	[%rd441+1364], %r2517;
	st.global.u32 	[%rd441+1368], %r2518;
	st.global.u32 	[%rd441+1372], %r2519;
	st.global.u32 	[%rd441+1376], %r2520;
	st.global.u32 	[%rd441+1380], %r2521;
	st.global.u32 	[%rd441+1384], %r2522;
	st.global.u32 	[%rd441+1388], %r2523;
	st.global.u32 	[%rd441+1392], %r2524;
	st.global.u32 	[%rd441+1396], %r2525;
	st.global.u32 	[%rd441+1400], %r2526;
	st.global.u32 	[%rd441+1404], %r2527;
	st.global.u32 	[%rd441+1408], %r2528;
	st.global.u32 	[%rd441+1412], %r2529;
	st.global.u32 	[%rd441+1416], %r2530;
	st.global.u32 	[%rd441+1420], %r2531;
	st.global.u32 	[%rd441+1424], %r2532;
	st.global.u32 	[%rd441+1428], %r353;
	st.global.u32 	[%rd441+1432], %r2503;
	st.global.u32 	[%rd441+1436], %r2504;
	st.global.u32 	[%rd441+1440], %r2505;
	st.global.u32 	[%rd441+1444], %r2506;
	st.global.u32 	[%rd441+1448], %r2507;
	st.global.u32 	[%rd441+1452], %r2508;
	st.global.u32 	[%rd441+1456], %r2509;
	st.global.u32 	[%rd441+1460], %r2510;
	st.global.u32 	[%rd441+1464], %r2511;
	st.global.u32 	[%rd441+1468], %r2512;
	st.global.u32 	[%rd441+1472], %r2513;
	st.global.u32 	[%rd441+1476], %r2514;
	st.global.u32 	[%rd441+1480], %r2515;
	st.global.u32 	[%rd441+1484], %r2516;
$L__BB3_341:
	xor.b32  	%r2533, %r14, 88675123;
	shr.u32 	%r2534, %r2533, 2;
	xor.b32  	%r2535, %r2534, %r2533;
	shl.b32 	%r2536, %r328, 4;
	shl.b32 	%r2537, %r2535, 1;
	xor.b32  	%r2538, %r2536, %r2537;
	xor.b32  	%r2539, %r2538, %r328;
	xor.b32  	%r484, %r2539, %r2535;
	add.s32 	%r2540, %r15, %r484;
	add.s32 	%r2541, %r2540, 1449748;
	cvt.rn.f32.u32 	%f17, %r2541;
	fma.rn.f32 	%f18, %f17, 0f2F800000, 0f2F000000;
	cvt.f64.f32 	%fd15, %f18;
	setp.geu.f64 	%p614, %fd15, 0d3FE999999999999A;
	@%p614 bra 	$L__BB3_452;
	ld.param.u64 	%rd638, [_Z2GAPA31_iPdPA31_d_param_0];
	// begin inline asm
	mov.u64 	%rd442, %clock64;
	// end inline asm
	mov.u32 	%r2544, %ctaid.x;
	mov.u32 	%r2545, %tid.x;
	mad.lo.s32 	%r2546, %r2544, 5, %r2545;
	cvt.s64.s32 	%rd443, %r2546;
	add.s64 	%rd444, %rd442, %rd443;
	cvt.u32.u64 	%r2547, %rd444;
	xor.b32  	%r2548, %r2547, -1429050551;
	mul.lo.s32 	%r2549, %r2548, 1099087573;
	{ .reg .b32 tmp; mov.b64 {tmp, %r2550}, %rd444; }
	xor.b32  	%r2551, %r2550, -136515619;
	add.s32 	%r2552, %r2549, 123456789;
	add.s32 	%r2553, %r2549, 5783321;
	shr.u32 	%r2554, %r2552, 2;
	xor.b32  	%r2555, %r2554, %r2552;
	shl.b32 	%r2556, %r2553, 4;
	shl.b32 	%r2557, %r2555, 1;
	xor.b32  	%r2558, %r2556, %r2557;
	xor.b32  	%r2559, %r2558, %r2553;
	xor.b32  	%r2560, %r2559, %r2555;
	mad.lo.s32 	%r2561, %r2551, -1703105765, %r2549;
	add.s32 	%r2562, %r2561, %r2560;
	add.s32 	%r2563, %r2562, 6977678;
	cvt.rn.f32.u32 	%f19, %r2563;
	fma.rn.f32 	%f20, %f19, 0f2F800000, 0f2F000000;
	mul.f32 	%f21, %f20, 0f41F80000;
	cvt.rzi.s32.f32 	%r485, %f21;
	cvta.to.global.u64 	%rd445, %rd638;
	mul.lo.s32 	%r2564, %r2546, 20;
	mul.wide.s32 	%rd446, %r2564, 124;
	add.s64 	%rd87, %rd445, %rd446;
	ld.global.u32 	%r2565, [%rd87+376];
	setp.eq.s32 	%p615, %r2565, %r485;
	selp.u32 	%r2566, 1, 0, %p615;
	ld.global.u32 	%r2567, [%rd87+380];
	setp.eq.s32 	%p616, %r2567, %r485;
	selp.b32 	%r2568, 2, %r2566, %p616;
	ld.global.u32 	%r2569, [%rd87+384];
	setp.eq.s32 	%p617, %r2569, %r485;
	selp.b32 	%r2570, 3, %r2568, %p617;
	ld.global.u32 	%r2571, [%rd87+388];
	setp.eq.s32 	%p618, %r2571, %r485;
	selp.b32 	%r2572, 4, %r2570, %p618;
	ld.global.u32 	%r2573, [%rd87+392];
	setp.eq.s32 	%p619, %r2573, %r485;
	selp.b32 	%r2574, 5, %r2572, %p619;
	ld.global.u32 	%r2575, [%rd87+396];
	setp.eq.s32 	%p620, %r2575, %r485;
	selp.b32 	%r2576, 6, %r2574, %p620;
	ld.global.u32 	%r2577, [%rd87+400];
	setp.eq.s32 	%p621, %r2577, %r485;
	selp.b32 	%r2578, 7, %r2576, %p621;
	ld.global.u32 	%r2579, [%rd87+404];
	setp.eq.s32 	%p622, %r2579, %r485;
	selp.b32 	%r2580, 8, %r2578, %p622;
	ld.global.u32 	%r2581, [%rd87+408];
	setp.eq.s32 	%p623, %r2581, %r485;
	selp.b32 	%r2582, 9, %r2580, %p623;
	ld.global.u32 	%r2583, [%rd87+412];
	setp.eq.s32 	%p624, %r2583, %r485;
	selp.b32 	%r2584, 10, %r2582, %p624;
	ld.global.u32 	%r2585, [%rd87+416];
	setp.eq.s32 	%p625, %r2585, %r485;
	selp.b32 	%r2586, 11, %r2584, %p625;
	ld.global.u32 	%r2587, [%rd87+420];
	setp.eq.s32 	%p626, %r2587, %r485;
	selp.b32 	%r2588, 12, %r2586, %p626;
	ld.global.u32 	%r2589, [%rd87+424];
	setp.eq.s32 	%p627, %r2589, %r485;
	selp.b32 	%r2590, 13, %r2588, %p627;
	ld.global.u32 	%r2591, [%rd87+428];
	setp.eq.s32 	%p628, %r2591, %r485;
	selp.b32 	%r2592, 14, %r2590, %p628;
	ld.global.u32 	%r2593, [%rd87+432];
	setp.eq.s32 	%p629, %r2593, %r485;
	selp.b32 	%r2594, 15, %r2592, %p629;
	ld.global.u32 	%r2595, [%rd87+436];
	setp.eq.s32 	%p630, %r2595, %r485;
	selp.b32 	%r2596, 16, %r2594, %p630;
	ld.global.u32 	%r2597, [%rd87+440];
	setp.eq.s32 	%p631, %r2597, %r485;
	selp.b32 	%r2598, 17, %r2596, %p631;
	ld.global.u32 	%r2599, [%rd87+444];
	setp.eq.s32 	%p632, %r2599, %r485;
	selp.b32 	%r2600, 18, %r2598, %p632;
	ld.global.u32 	%r2601, [%rd87+448];
	setp.eq.s32 	%p633, %r2601, %r485;
	selp.b32 	%r2602, 19, %r2600, %p633;
	ld.global.u32 	%r2603, [%rd87+452];
	setp.eq.s32 	%p634, %r2603, %r485;
	selp.b32 	%r2604, 20, %r2602, %p634;
	ld.global.u32 	%r2605, [%rd87+456];
	setp.eq.s32 	%p635, %r2605, %r485;
	selp.b32 	%r2606, 21, %r2604, %p635;
	ld.global.u32 	%r2607, [%rd87+460];
	setp.eq.s32 	%p636, %r2607, %r485;
	selp.b32 	%r2608, 22, %r2606, %p636;
	ld.global.u32 	%r2609, [%rd87+464];
	setp.eq.s32 	%p637, %r2609, %r485;
	selp.b32 	%r2610, 23, %r2608, %p637;
	ld.global.u32 	%r2611, [%rd87+468];
	setp.eq.s32 	%p638, %r2611, %r485;
	selp.b32 	%r2612, 24, %r2610, %p638;
	ld.global.u32 	%r2613, [%rd87+472];
	setp.eq.s32 	%p639, %r2613, %r485;
	selp.b32 	%r2614, 25, %r2612, %p639;
	ld.global.u32 	%r2615, [%rd87+476];
	setp.eq.s32 	%p640, %r2615, %r485;
	selp.b32 	%r2616, 26, %r2614, %p640;
	ld.global.u32 	%r2617, [%rd87+480];
	setp.eq.s32 	%p641, %r2617, %r485;
	selp.b32 	%r2618, 27, %r2616, %p641;
	ld.global.u32 	%r2619, [%rd87+484];
	setp.eq.s32 	%p642, %r2619, %r485;
	selp.b32 	%r2620, 28, %r2618, %p642;
	ld.global.u32 	%r2621, [%rd87+488];
	setp.eq.s32 	%p643, %r2621, %r485;
	selp.b32 	%r486, 29, %r2620, %p643;
	ld.global.u32 	%r2622, [%rd87+492];
	setp.eq.s32 	%p644, %r2622, %r485;
	selp.b32 	%r487, 30, %r486, %p644;
	sub.s32 	%r488, 31, %r487;
	and.b32  	%r489, %r488, 3;
	add.s32 	%r2623, %r487, -28;
	setp.lt.u32 	%p645, %r2623, 3;
	mov.b32 	%r3839, 0;
	mov.u32 	%r3838, %r487;
	@%p645 bra 	$L__BB3_345;
	and.b32  	%r3839, %r488, 28;
	mov.b32 	%r3836, 0;
$L__BB3_344:
	add.s32 	%r2625, %r3836, %r486;
	mul.wide.s32 	%rd447, %r2625, 4;
	add.s64 	%rd448, %rd87, %rd447;
	ld.global.u32 	%r2626, [%rd448+372];
	mul.wide.u32 	%rd449, %r3836, 4;
	add.s64 	%rd450, %rd6, %rd449;
	st.local.u32 	[%rd450], %r2626;
	ld.global.u32 	%r2627, [%rd448+376];
	st.local.u32 	[%rd450+4], %r2627;
	ld.global.u32 	%r2628, [%rd448+380];
	st.local.u32 	[%rd450+8], %r2628;
	ld.global.u32 	%r2629, [%rd448+384];
	st.local.u32 	[%rd450+12], %r2629;
	add.s32 	%r3836, %r3836, 4;
	add.s32 	%r3838, %r3836, %r486;
	setp.ne.s32 	%p646, %r3836, %r3839;
	@%p646 bra 	$L__BB3_344;
$L__BB3_345:
	setp.eq.s32 	%p647, %r489, 0;
	mov.u32 	%r3844, %r3839;
	@%p647 bra 	$L__BB3_349;
	mul.wide.s32 	%rd451, %r3838, 4;
	add.s64 	%rd88, %rd87, %rd451;
	ld.global.u32 	%r2630, [%rd88+372];
	mul.wide.u32 	%rd452, %r3839, 4;
	add.s64 	%rd89, %rd6, %rd452;
	st.local.u32 	[%rd89], %r2630;
	add.s32 	%r3844, %r3839, 1;
	setp.eq.s32 	%p648, %r489, 1;
	@%p648 bra 	$L__BB3_349;
	ld.global.u32 	%r2631, [%rd88+376];
	st.local.u32 	[%rd89+4], %r2631;
	add.s32 	%r3844, %r3839, 2;
	setp.eq.s32 	%p649, %r489, 2;
	@%p649 bra 	$L__BB3_349;
	ld.global.u32 	%r2632, [%rd88+380];
	st.local.u32 	[%rd89+8], %r2632;
	add.s32 	%r3844, %r3839, 3;
$L__BB3_349:
	setp.eq.s32 	%p650, %r487, 0;
	@%p650 bra 	$L__BB3_357;
	and.b32  	%r501, %r487, 3;
	setp.lt.u32 	%p651, %r487, 4;
	mov.b32 	%r3843, 0;
	@%p651 bra 	$L__BB3_353;
	and.b32  	%r3843, %r487, 2147483644;
	mov.b32 	%r3841, 0;
$L__BB3_352:
	mul.wide.u32 	%rd453, %r3841, 4;
	add.s64 	%rd454, %rd87, %rd453;
	ld.global.u32 	%r2635, [%rd454+372];
	mul.wide.u32 	%rd455, %r3844, 4;
	add.s64 	%rd456, %rd6, %rd455;
	st.local.u32 	[%rd456], %r2635;
	ld.global.u32 	%r2636, [%rd454+376];
	st.local.u32 	[%rd456+4], %r2636;
	ld.global.u32 	%r2637, [%rd454+380];
	st.local.u32 	[%rd456+8], %r2637;
	ld.global.u32 	%r2638, [%rd454+384];
	st.local.u32 	[%rd456+12], %r2638;
	add.s32 	%r3844, %r3844, 4;
	add.s32 	%r3841, %r3841, 4;
	setp.ne.s32 	%p652, %r3841, %r3843;
	@%p652 bra 	$L__BB3_352;
$L__BB3_353:
	setp.eq.s32 	%p653, %r501, 0;
	@%p653 bra 	$L__BB3_357;
	mul.wide.u32 	%rd457, %r3843, 4;
	add.s64 	%rd90, %rd87, %rd457;
	ld.global.u32 	%r2639, [%rd90+372];
	mul.wide.u32 	%rd458, %r3844, 4;
	add.s64 	%rd91, %rd6, %rd458;
	st.local.u32 	[%rd91], %r2639;
	setp.eq.s32 	%p654, %r501, 1;
	@%p654 bra 	$L__BB3_357;
	ld.global.u32 	%r2640, [%rd90+376];
	st.local.u32 	[%rd91+4], %r2640;
	setp.eq.s32 	%p655, %r501, 2;
	@%p655 bra 	$L__BB3_357;
	ld.global.u32 	%r2641, [%rd90+380];
	st.local.u32 	[%rd91+8], %r2641;
$L__BB3_357:
	ld.local.u32 	%r509, [%rd6];
	st.global.u32 	[%rd87+372], %r509;
	ld.local.u32 	%r2644, [%rd6+4];
	st.global.u32 	[%rd87+376], %r2644;
	ld.local.u32 	%r2645, [%rd6+8];
	st.global.u32 	[%rd87+380], %r2645;
	ld.local.u32 	%r2646, [%rd6+12];
	st.global.u32 	[%rd87+384], %r2646;
	ld.local.u32 	%r2647, [%rd6+16];
	st.global.u32 	[%rd87+388], %r2647;
	ld.local.u32 	%r2648, [%rd6+20];
	st.global.u32 	[%rd87+392], %r2648;
	ld.local.u32 	%r2649, [%rd6+24];
	st.global.u32 	[%rd87+396], %r2649;
	ld.local.u32 	%r2650, [%rd6+28];
	st.global.u32 	[%rd87+400], %r2650;
	ld.local.u32 	%r2651, [%rd6+32];
	st.global.u32 	[%rd87+404], %r2651;
	ld.local.u32 	%r2652, [%rd6+36];
	st.global.u32 	[%rd87+408], %r2652;
	ld.local.u32 	%r2653, [%rd6+40];
	st.global.u32 	[%rd87+412], %r2653;
	ld.local.u32 	%r2654, [%rd6+44];
	st.global.u32 	[%rd87+416], %r2654;
	ld.local.u32 	%r2655, [%rd6+48];
	st.global.u32 	[%rd87+420], %r2655;
	ld.local.u32 	%r2656, [%rd6+52];
	st.global.u32 	[%rd87+424], %r2656;
	ld.local.u32 	%r2657, [%rd6+56];
	st.global.u32 	[%rd87+428], %r2657;
	ld.local.u32 	%r2658, [%rd6+60];
	st.global.u32 	[%rd87+432], %r2658;
	ld.local.u32 	%r2659, [%rd6+64];
	st.global.u32 	[%rd87+436], %r2659;
	ld.local.u32 	%r2660, [%rd6+68];
	st.global.u32 	[%rd87+440], %r2660;
	ld.local.u32 	%r2661, [%rd6+72];
	st.global.u32 	[%rd87+444], %r2661;
	ld.local.u32 	%r2662, [%rd6+76];
	st.global.u32 	[%rd87+448], %r2662;
	ld.local.u32 	%r2663, [%rd6+80];
	st.global.u32 	[%rd87+452], %r2663;
	ld.local.u32 	%r2664, [%rd6+84];
	st.global.u32 	[%rd87+456], %r2664;
	ld.local.u32 	%r2665, [%rd6+88];
	st.global.u32 	[%rd87+460], %r2665;
	ld.local.u32 	%r2666, [%rd6+92];
	st.global.u32 	[%rd87+464], %r2666;
	ld.local.u32 	%r2667, [%rd6+96];
	st.global.u32 	[%rd87+468], %r2667;
	ld.local.u32 	%r2668, [%rd6+100];
	st.global.u32 	[%rd87+472], %r2668;
	ld.local.u32 	%r2669, [%rd6+104];
	st.global.u32 	[%rd87+476], %r2669;
	ld.local.u32 	%r2670, [%rd6+108];
	st.global.u32 	[%rd87+480], %r2670;
	ld.local.u32 	%r2671, [%rd6+112];
	st.global.u32 	[%rd87+484], %r2671;
	ld.local.u32 	%r2672, [%rd6+116];
	st.global.u32 	[%rd87+488], %r2672;
	ld.local.u32 	%r2673, [%rd6+120];
	st.global.u32 	[%rd87+492], %r2673;
	ld.global.u32 	%r2674, [%rd87+1492];
	setp.eq.s32 	%p656, %r2674, %r485;
	selp.u32 	%r2675, 1, 0, %p656;
	ld.global.u32 	%r2676, [%rd87+1496];
	setp.eq.s32 	%p657, %r2676, %r485;
	selp.b32 	%r2677, 2, %r2675, %p657;
	ld.global.u32 	%r2678, [%rd87+1500];
	setp.eq.s32 	%p658, %r2678, %r485;
	selp.b32 	%r2679, 3, %r2677, %p658;
	ld.global.u32 	%r2680, [%rd87+1504];
	setp.eq.s32 	%p659, %r2680, %r485;
	selp.b32 	%r2681, 4, %r2679, %p659;
	ld.global.u32 	%r2682, [%rd87+1508];
	setp.eq.s32 	%p660, %r2682, %r485;
	selp.b32 	%r2683, 5, %r2681, %p660;
	ld.global.u32 	%r2684, [%rd87+1512];
	setp.eq.s32 	%p661, %r2684, %r485;
	selp.b32 	%r2685, 6, %r2683, %p661;
	ld.global.u32 	%r2686, [%rd87+1516];
	setp.eq.s32 	%p662, %r2686, %r485;
	selp.b32 	%r2687, 7, %r2685, %p662;
	ld.global.u32 	%r2688, [%rd87+1520];
	setp.eq.s32 	%p663, %r2688, %r485;
	selp.b32 	%r2689, 8, %r2687, %p663;
	ld.global.u32 	%r2690, [%rd87+1524];
	setp.eq.s32 	%p664, %r2690, %r485;
	selp.b32 	%r2691, 9, %r2689, %p664;
	ld.global.u32 	%r2692, [%rd87+1528];
	setp.eq.s32 	%p665, %r2692, %r485;
	selp.b32 	%r2693, 10, %r2691, %p665;
	ld.global.u32 	%r2694, [%rd87+1532];
	setp.eq.s32 	%p666, %r2694, %r485;
	selp.b32 	%r2695, 11, %r2693, %p666;
	ld.global.u32 	%r2696, [%rd87+1536];
	setp.eq.s32 	%p667, %r2696, %r485;
	selp.b32 	%r2697, 12, %r2695, %p667;
	ld.global.u32 	%r2698, [%rd87+1540];
	setp.eq.s32 	%p668, %r2698, %r485;
	selp.b32 	%r2699, 13, %r2697, %p668;
	ld.global.u32 	%r2700, [%rd87+1544];
	setp.eq.s32 	%p669, %r2700, %r485;
	selp.b32 	%r2701, 14, %r2699, %p669;
	ld.global.u32 	%r2702, [%rd87+1548];
	setp.eq.s32 	%p670, %r2702, %r485;
	selp.b32 	%r2703, 15, %r2701, %p670;
	ld.global.u32 	%r2704, [%rd87+1552];
	setp.eq.s32 	%p671, %r2704, %r485;
	selp.b32 	%r2705, 16, %r2703, %p671;
	ld.global.u32 	%r2706, [%rd87+1556];
	setp.eq.s32 	%p672, %r2706, %r485;
	selp.b32 	%r2707, 17, %r2705, %p672;
	ld.global.u32 	%r2708, [%rd87+1560];
	setp.eq.s32 	%p673, %r2708, %r485;
	selp.b32 	%r2709, 18, %r2707, %p673;
	ld.global.u32 	%r2710, [%rd87+1564];
	setp.eq.s32 	%p674, %r2710, %r485;
	selp.b32 	%r2711, 19, %r2709, %p674;
	ld.global.u32 	%r2712, [%rd87+1568];
	setp.eq.s32 	%p675, %r2712, %r485;
	selp.b32 	%r2713, 20, %r2711, %p675;
	ld.global.u32 	%r2714, [%rd87+1572];
	setp.eq.s32 	%p676, %r2714, %r485;
	selp.b32 	%r2715, 21, %r2713, %p676;
	ld.global.u32 	%r2716, [%rd87+1576];
	setp.eq.s32 	%p677, %r2716, %r485;
	selp.b32 	%r2717, 22, %r2715, %p677;
	ld.global.u32 	%r2718, [%rd87+1580];
	setp.eq.s32 	%p678, %r2718, %r485;
	selp.b32 	%r2719, 23, %r2717, %p678;
	ld.global.u32 	%r2720, [%rd87+1584];
	setp.eq.s32 	%p679, %r2720, %r485;
	selp.b32 	%r2721, 24, %r2719, %p679;
	ld.global.u32 	%r2722, [%rd87+1588];
	setp.eq.s32 	%p680, %r2722, %r485;
	selp.b32 	%r2723, 25, %r2721, %p680;
	ld.global.u32 	%r2724, [%rd87+1592];
	setp.eq.s32 	%p681, %r2724, %r485;
	selp.b32 	%r2725, 26, %r2723, %p681;
	ld.global.u32 	%r2726, [%rd87+1596];
	setp.eq.s32 	%p682, %r2726, %r485;
	selp.b32 	%r2727, 27, %r2725, %p682;
	ld.global.u32 	%r2728, [%rd87+1600];
	setp.eq.s32 	%p683, %r2728, %r485;
	selp.b32 	%r2729, 28, %r2727, %p683;
	ld.global.u32 	%r2730, [%rd87+1604];
	setp.eq.s32 	%p684, %r2730, %r485;
	selp.b32 	%r510, 29, %r2729, %p684;
	ld.global.u32 	%r2731, [%rd87+1608];
	setp.eq.s32 	%p685, %r2731, %r485;
	selp.b32 	%r511, 30, %r510, %p685;
	sub.s32 	%r512, 31, %r511;
	and.b32  	%r513, %r512, 3;
	add.s32 	%r2732, %r511, -28;
	setp.lt.u32 	%p686, %r2732, 3;
	mov.b32 	%r3848, 0;
	mov.u32 	%r3847, %r511;
	@%p686 bra 	$L__BB3_360;
	and.b32  	%r3848, %r512, 28;
	mov.b32 	%r3845, 0;
$L__BB3_359:
	add.s32 	%r2734, %r3845, %r510;
	mul.wide.s32 	%rd459, %r2734, 4;
	add.s64 	%rd460, %rd87, %rd459;
	ld.global.u32 	%r2735, [%rd460+1488];
	mul.wide.u32 	%rd461, %r3845, 4;
	add.s64 	%rd462, %rd5, %rd461;
	st.local.u32 	[%rd462], %r2735;
	ld.global.u32 	%r2736, [%rd460+1492];
	st.local.u32 	[%rd462+4], %r2736;
	ld.global.u32 	%r2737, [%rd460+1496];
	st.local.u32 	[%rd462+8], %r2737;
	ld.global.u32 	%r2738, [%rd460+1500];
	st.local.u32 	[%rd462+12], %r2738;
	add.s32 	%r3845, %r3845, 4;
	add.s32 	%r3847, %r3845, %r510;
	setp.ne.s32 	%p687, %r3845, %r3848;
	@%p687 bra 	$L__BB3_359;
$L__BB3_360:
	setp.eq.s32 	%p688, %r513, 0;
	mov.u32 	%r3853, %r3848;
	@%p688 bra 	$L__BB3_364;
	mul.wide.s32 	%rd463, %r3847, 4;
	add.s64 	%rd92, %rd87, %rd463;
	ld.global.u32 	%r2739, [%rd92+1488];
	mul.wide.u32 	%rd464, %r3848, 4;
	add.s64 	%rd93, %rd5, %rd464;
	st.local.u32 	[%rd93], %r2739;
	add.s32 	%r3853, %r3848, 1;
	setp.eq.s32 	%p689, %r513, 1;
	@%p689 bra 	$L__BB3_364;
	ld.global.u32 	%r2740, [%rd92+1492];
	st.local.u32 	[%rd93+4], %r2740;
	add.s32 	%r3853, %r3848, 2;
	setp.eq.s32 	%p690, %r513, 2;
	@%p690 bra 	$L__BB3_364;
	ld.global.u32 	%r2741, [%rd92+1496];
	st.local.u32 	[%rd93+8], %r2741;
	add.s32 	%r3853, %r3848, 3;
$L__BB3_364:
	setp.eq.s32 	%p691, %r511, 0;
	@%p691 bra 	$L__BB3_372;
	and.b32  	%r525, %r511, 3;
	setp.lt.u32 	%p692, %r511, 4;
	mov.b32 	%r3852, 0;
	@%p692 bra 	$L__BB3_368;
	and.b32  	%r3852, %r511, 2147483644;
	mov.b32 	%r3850, 0;
$L__BB3_367:
	mul.wide.u32 	%rd465, %r3850, 4;
	add.s64 	%rd466, %rd87, %rd465;
	ld.global.u32 	%r2744, [%rd466+1488];
	mul.wide.u32 	%rd467, %r3853, 4;
	add.s64 	%rd468, %rd5, %rd467;
	st.local.u32 	[%rd468], %r2744;
	ld.global.u32 	%r2745, [%rd466+1492];
	st.local.u32 	[%rd468+4], %r2745;
	ld.global.u32 	%r2746, [%rd466+1496];
	st.local.u32 	[%rd468+8], %r2746;
	ld.global.u32 	%r2747, [%rd466+1500];
	st.local.u32 	[%rd468+12], %r2747;
	add.s32 	%r3853, %r3853, 4;
	add.s32 	%r3850, %r3850, 4;
	setp.ne.s32 	%p693, %r3850, %r3852;
	@%p693 bra 	$L__BB3_367;
$L__BB3_368:
	setp.eq.s32 	%p694, %r525, 0;
	@%p694 bra 	$L__BB3_372;
	mul.wide.u32 	%rd469, %r3852, 4;
	add.s64 	%rd94, %rd87, %rd469;
	ld.global.u32 	%r2748, [%rd94+1488];
	mul.wide.u32 	%rd470, %r3853, 4;
	add.s64 	%rd95, %rd5, %rd470;
	st.local.u32 	[%rd95], %r2748;
	setp.eq.s32 	%p695, %r525, 1;
	@%p695 bra 	$L__BB3_372;
	ld.global.u32 	%r2749, [%rd94+1492];
	st.local.u32 	[%rd95+4], %r2749;
	setp.eq.s32 	%p696, %r525, 2;
	@%p696 bra 	$L__BB3_372;
	ld.global.u32 	%r2750, [%rd94+1496];
	st.local.u32 	[%rd95+8], %r2750;
$L__BB3_372:
	ld.local.u32 	%r2753, [%rd5];
	st.global.u32 	[%rd87+1488], %r2753;
	ld.local.u32 	%r2754, [%rd5+4];
	st.global.u32 	[%rd87+1492], %r2754;
	ld.local.u32 	%r2755, [%rd5+8];
	st.global.u32 	[%rd87+1496], %r2755;
	ld.local.u32 	%r2756, [%rd5+12];
	st.global.u32 	[%rd87+1500], %r2756;
	ld.local.u32 	%r2757, [%rd5+16];
	st.global.u32 	[%rd87+1504], %r2757;
	ld.local.u32 	%r2758, [%rd5+20];
	st.global.u32 	[%rd87+1508], %r2758;
	ld.local.u32 	%r2759, [%rd5+24];
	st.global.u32 	[%rd87+1512], %r2759;
	ld.local.u32 	%r2760, [%rd5+28];
	st.global.u32 	[%rd87+1516], %r2760;
	ld.local.u32 	%r2761, [%rd5+32];
	st.global.u32 	[%rd87+1520], %r2761;
	ld.local.u32 	%r2762, [%rd5+36];
	st.global.u32 	[%rd87+1524], %r2762;
	ld.local.u32 	%r2763, [%rd5+40];
	st.global.u32 	[%rd87+1528], %r2763;
	ld.local.u32 	%r2764, [%rd5+44];
	st.global.u32 	[%rd87+1532], %r2764;
	ld.local.u32 	%r2765, [%rd5+48];
	st.global.u32 	[%rd87+1536], %r2765;
	ld.local.u32 	%r2766, [%rd5+52];
	st.global.u32 	[%rd87+1540], %r2766;
	ld.local.u32 	%r2767, [%rd5+56];
	st.global.u32 	[%rd87+1544], %r2767;
	ld.local.u32 	%r2768, [%rd5+60];
	st.global.u32 	[%rd87+1548], %r2768;
	ld.local.u32 	%r2769, [%rd5+64];
	st.global.u32 	[%rd87+1552], %r2769;
	ld.local.u32 	%r2770, [%rd5+68];
	st.global.u32 	[%rd87+1556], %r2770;
	ld.local.u32 	%r2771, [%rd5+72];
	st.global.u32 	[%rd87+1560], %r2771;
	ld.local.u32 	%r2772, [%rd5+76];
	st.global.u32 	[%rd87+1564], %r2772;
	ld.local.u32 	%r2773, [%rd5+80];
	st.global.u32 	[%rd87+1568], %r2773;
	ld.local.u32 	%r2774, [%rd5+84];
	st.global.u32 	[%rd87+1572], %r2774;
	ld.local.u32 	%r2775, [%rd5+88];
	st.global.u32 	[%rd87+1576], %r2775;
	ld.local.u32 	%r2776, [%rd5+92];
	st.global.u32 	[%rd87+1580], %r2776;
	ld.local.u32 	%r2777, [%rd5+96];
	st.global.u32 	[%rd87+1584], %r2777;
	ld.local.u32 	%r2778, [%rd5+100];
	st.global.u32 	[%rd87+1588], %r2778;
	ld.local.u32 	%r2779, [%rd5+104];
	st.global.u32 	[%rd87+1592], %r2779;
	ld.local.u32 	%r2780, [%rd5+108];
	st.global.u32 	[%rd87+1596], %r2780;
	ld.local.u32 	%r2781, [%rd5+112];
	st.global.u32 	[%rd87+1600], %r2781;
	ld.local.u32 	%r2782, [%rd5+116];
	st.global.u32 	[%rd87+1604], %r2782;
	ld.local.u32 	%r2783, [%rd5+120];
	st.global.u32 	[%rd87+1608], %r2783;
	st.local.u32 	[%rd7], %r509;
	mov.b32 	%r3855, 0;
	mov.b32 	%r3854, 30;
$L__BB3_373:
	ld.param.u64 	%rd645, [_Z2GAPA31_iPdPA31_d_param_2];
	max.u32 	%r535, %r3854, 1;
	and.b32  	%r536, %r535, 7;
	and.b32  	%r537, %r535, 15;
	mul.wide.u32 	%rd471, %r3855, 4;
	add.s64 	%rd472, %rd87, %rd471;
	add.s64 	%rd96, %rd472, 372;
	ld.global.u32 	%r2784, [%rd472+372];
	cvta.to.global.u64 	%rd473, %rd645;
	mul.wide.s32 	%rd474, %r2784, 248;
	add.s64 	%rd475, %rd473, %rd474;
	ld.global.u32 	%r538, [%rd472+376];
	mul.wide.s32 	%rd476, %r538, 8;
	add.s64 	%rd477, %rd475, %rd476;
	ld.global.f64 	%fd16, [%rd477];
	add.s64 	%rd97, %rd472, 1488;
	ld.global.u32 	%r2785, [%rd472+1488];
	mul.wide.s32 	%rd478, %r2785, 248;
	add.s64 	%rd479, %rd473, %rd478;
	ld.global.u32 	%r539, [%rd472+1492];
	mul.wide.s32 	%rd480, %r539, 8;
	add.s64 	%rd481, %rd479, %rd480;
	ld.global.f64 	%fd17, [%rd481];
	setp.lt.f64 	%p697, %fd16, %fd17;
	@%p697 bra 	$L__BB3_412;
	add.s64 	%rd483, %rd7, %rd471;
	st.local.u32 	[%rd483+4], %r539;
	setp.eq.s32 	%p698, %r3855, 30;
	@%p698 bra 	$L__BB3_388;
	setp.lt.u32 	%p699, %r3854, 16;
	mov.b32 	%r3863, 0;
	@%p699 bra 	$L__BB3_378;
	and.b32  	%r3863, %r535, -16;
	mov.b32 	%r3857, 0;
$L__BB3_377:
	.pragma "nounroll";
	mul.wide.u32 	%rd484, %r3857, 4;
	add.s64 	%rd485, %rd96, %rd484;
	ld.global.u32 	%r2792, [%rd485+4];
	setp.eq.s32 	%p700, %r2792, %r539;
	selp.b32 	%r2793, %r3857, %r3867, %p700;
	add.s32 	%r2794, %r3857, 1;
	ld.global.u32 	%r2795, [%rd485+8];
	setp.eq.s32 	%p701, %r2795, %r539;
	selp.b32 	%r2796, %r2794, %r2793, %p701;
	add.s32 	%r2797, %r3857, 2;
	ld.global.u32 	%r2798, [%rd485+12];
	setp.eq.s32 	%p702, %r2798, %r539;
	selp.b32 	%r2799, %r2797, %r2796, %p702;
	add.s32 	%r2800, %r3857, 3;
	ld.global.u32 	%r2801, [%rd485+16];
	setp.eq.s32 	%p703, %r2801, %r539;
	selp.b32 	%r2802, %r2800, %r2799, %p703;
	add.s32 	%r2803, %r3857, 4;
	ld.global.u32 	%r2804, [%rd485+20];
	setp.eq.s32 	%p704, %r2804, %r539;
	selp.b32 	%r2805, %r2803, %r2802, %p704;
	add.s32 	%r2806, %r3857, 5;
	ld.global.u32 	%r2807, [%rd485+24];
	setp.eq.s32 	%p705, %r2807, %r539;
	selp.b32 	%r2808, %r2806, %r2805, %p705;
	add.s32 	%r2809, %r3857, 6;
	ld.global.u32 	%r2810, [%rd485+28];
	setp.eq.s32 	%p706, %r2810, %r539;
	selp.b32 	%r2811, %r2809, %r2808, %p706;
	add.s32 	%r2812, %r3857, 7;
	ld.global.u32 	%r2813, [%rd485+32];
	setp.eq.s32 	%p707, %r2813, %r539;
	selp.b32 	%r2814, %r2812, %r2811, %p707;
	add.s32 	%r2815, %r3857, 8;
	ld.global.u32 	%r2816, [%rd485+36];
	setp.eq.s32 	%p708, %r2816, %r539;
	selp.b32 	%r2817, %r2815, %r2814, %p708;
	add.s32 	%r2818, %r3857, 9;
	ld.global.u32 	%r2819, [%rd485+40];
	setp.eq.s32 	%p709, %r2819, %r539;
	selp.b32 	%r2820, %r2818, %r2817, %p709;
	add.s32 	%r2821, %r3857, 10;
	ld.global.u32 	%r2822, [%rd485+44];
	setp.eq.s32 	%p710, %r2822, %r539;
	selp.b32 	%r2823, %r2821, %r2820, %p710;
	add.s32 	%r2824, %r3857, 11;
	ld.global.u32 	%r2825, [%rd485+48];
	setp.eq.s32 	%p711, %r2825, %r539;
	selp.b32 	%r2826, %r2824, %r2823, %p711;
	add.s32 	%r2827, %r3857, 12;
	ld.global.u32 	%r2828, [%rd485+52];
	setp.eq.s32 	%p712, %r2828, %r539;
	selp.b32 	%r2829, %r2827, %r2826, %p712;
	add.s32 	%r2830, %r3857, 13;
	ld.global.u32 	%r2831, [%rd485+56];
	setp.eq.s32 	%p713, %r2831, %r539;
	selp.b32 	%r2832, %r2830, %r2829, %p713;
	add.s32 	%r2833, %r3857, 14;
	ld.global.u32 	%r2834, [%rd485+60];
	setp.eq.s32 	%p714, %r2834, %r539;
	selp.b32 	%r2835, %r2833, %r2832, %p714;
	add.s32 	%r2836, %r3857, 15;
	ld.global.u32 	%r2837, [%rd485+64];
	setp.eq.s32 	%p715, %r2837, %r539;
	selp.b32 	%r3867, %r2836, %r2835, %p715;
	add.s32 	%r3857, %r3857, 16;
	setp.ne.s32 	%p716, %r3857, %r3863;
	@%p716 bra 	$L__BB3_377;
$L__BB3_378:
	setp.eq.s32 	%p717, %r537, 0;
	@%p717 bra 	$L__BB3_388;
	setp.lt.u32 	%p718, %r537, 8;
	@%p718 bra 	$L__BB3_381;
	mul.wide.u32 	%rd486, %r3863, 4;
	add.s64 	%rd487, %rd96, %rd486;
	ld.global.u32 	%r2839, [%rd487+4];
	setp.eq.s32 	%p719, %r2839, %r539;
	selp.b32 	%r2840, %r3863, %r3867, %p719;
	add.s32 	%r2841, %r3863, 1;
	ld.global.u32 	%r2842, [%rd487+8];
	setp.eq.s32 	%p720, %r2842, %r539;
	selp.b32 	%r2843, %r2841, %r2840, %p720;
	add.s32 	%r2844, %r3863, 2;
	ld.global.u32 	%r2845, [%rd487+12];
	setp.eq.s32 	%p721, %r2845, %r539;
	selp.b32 	%r2846, %r2844, %r2843, %p721;
	add.s32 	%r2847, %r3863, 3;
	ld.global.u32 	%r2848, [%rd487+16];
	setp.eq.s32 	%p722, %r2848, %r539;
	selp.b32 	%r2849, %r2847, %r2846, %p722;
	add.s32 	%r2850, %r3863, 4;
	ld.global.u32 	%r2851, [%rd487+20];
	setp.eq.s32 	%p723, %r2851, %r539;
	selp.b32 	%r2852, %r2850, %r2849, %p723;
	add.s32 	%r2853, %r3863, 5;
	ld.global.u32 	%r2854, [%rd487+24];
	setp.eq.s32 	%p724, %r2854, %r539;
	selp.b32 	%r2855, %r2853, %r2852, %p724;
	add.s32 	%r2856, %r3863, 6;
	ld.global.u32 	%r2857, [%rd487+28];
	setp.eq.s32 	%p725, %r2857, %r539;
	selp.b32 	%r2858, %r2856, %r2855, %p725;
	add.s32 	%r2859, %r3863, 7;
	ld.global.u32 	%r2860, [%rd487+32];
	setp.eq.s32 	%p726, %r2860, %r539;
	selp.b32 	%r3867, %r2859, %r2858, %p726;
	add.s32 	%r3863, %r3863, 8;
$L__BB3_381:
	setp.eq.s32 	%p727, %r536, 0;
	@%p727 bra 	$L__BB3_388;
	and.b32  	%r553, %r535, 3;
	setp.lt.u32 	%p728, %r536, 4;
	@%p728 bra 	$L__BB3_384;
	mul.wide.u32 	%rd488, %r3863, 4;
	add.s64 	%rd489, %rd96, %rd488;
	ld.global.u32 	%r2862, [%rd489+4];
	setp.eq.s32 	%p729, %r2862, %r539;
	selp.b32 	%r2863, %r3863, %r3867, %p729;
	add.s32 	%r2864, %r3863, 1;
	ld.global.u32 	%r2865, [%rd489+8];
	setp.eq.s32 	%p730, %r2865, %r539;
	selp.b32 	%r2866, %r2864, %r2863, %p730;
	add.s32 	%r2867, %r3863, 2;
	ld.global.u32 	%r2868, [%rd489+12];
	setp.eq.s32 	%p731, %r2868, %r539;
	selp.b32 	%r2869, %r2867, %r2866, %p731;
	add.s32 	%r2870, %r3863, 3;
	ld.global.u32 	%r2871, [%rd489+16];
	setp.eq.s32 	%p732, %r2871, %r539;
	selp.b32 	%r3867, %r2870, %r2869, %p732;
	add.s32 	%r3863, %r3863, 4;
$L__BB3_384:
	setp.eq.s32 	%p733, %r553, 0;
	@%p733 bra 	$L__BB3_388;
	mul.wide.u32 	%rd490, %r3863, 4;
	add.s64 	%rd98, %rd96, %rd490;
	ld.global.u32 	%r2872, [%rd98+4];
	setp.eq.s32 	%p734, %r2872, %r539;
	selp.b32 	%r3867, %r3863, %r3867, %p734;
	setp.eq.s32 	%p735, %r553, 1;
	@%p735 bra 	$L__BB3_388;
	add.s32 	%r2873, %r3863, 1;
	ld.global.u32 	%r2874, [%rd98+8];
	setp.eq.s32 	%p736, %r2874, %r539;
	selp.b32 	%r3867, %r2873, %r3867, %p736;
	setp.eq.s32 	%p737, %r553, 2;
	@%p737 bra 	$L__BB3_388;
	add.s32 	%r2875, %r3863, 2;
	ld.global.u32 	%r2876, [%rd98+12];
	setp.eq.s32 	%p738, %r2876, %r539;
	selp.b32 	%r3867, %r2875, %r3867, %p738;
$L__BB3_388:
	sub.s32 	%r2878, 30, %r3855;
	setp.ge.s32 	%p739, %r3867, %r2878;
	mov.b32 	%r3872, 0;
	@%p739 bra 	$L__BB3_396;
	sub.s32 	%r563, %r3854, %r3867;
	add.s32 	%r2881, %r3855, %r3867;
	and.b32  	%r564, %r563, 3;
	add.s32 	%r2882, %r2881, -27;
	setp.lt.u32 	%p740, %r2882, 3;
	mov.b32 	%r3871, 0;
	mov.u32 	%r3870, %r3867;
	@%p740 bra 	$L__BB3_392;
	and.b32  	%r3871, %r563, -4;
	mov.b32 	%r3868, 0;
$L__BB3_391:
	add.s32 	%r2884, %r3868, %r3867;
	mul.wide.s32 	%rd491, %r2884, 4;
	add.s64 	%rd492, %rd96, %rd491;
	ld.global.u32 	%r2885, [%rd492+4];
	mul.wide.u32 	%rd493, %r3868, 4;
	add.s64 	%rd494, %rd3, %rd493;
	st.local.u32 	[%rd494], %r2885;
	ld.global.u32 	%r2886, [%rd492+8];
	st.local.u32 	[%rd494+4], %r2886;
	ld.global.u32 	%r2887, [%rd492+12];
	st.local.u32 	[%rd494+8], %r2887;
	ld.global.u32 	%r2888, [%rd492+16];
	st.local.u32 	[%rd494+12], %r2888;
	add.s32 	%r3868, %r3868, 4;
	add.s32 	%r3870, %r3868, %r3867;
	setp.ne.s32 	%p741, %r3868, %r3871;
	@%p741 bra 	$L__BB3_391;
$L__BB3_392:
	setp.eq.s32 	%p742, %r564, 0;
	mov.u32 	%r3872, %r3871;
	@%p742 bra 	$L__BB3_396;
	mul.wide.s32 	%rd495, %r3870, 4;
	add.s64 	%rd99, %rd96, %rd495;
	ld.global.u32 	%r2889, [%rd99+4];
	mul.wide.u32 	%rd496, %r3871, 4;
	add.s64 	%rd100, %rd3, %rd496;
	st.local.u32 	[%rd100], %r2889;
	add.s32 	%r3872, %r3871, 1;
	setp.eq.s32 	%p743, %r564, 1;
	@%p743 bra 	$L__BB3_396;
	ld.global.u32 	%r2890, [%rd99+8];
	st.local.u32 	[%rd100+4], %r2890;
	add.s32 	%r3872, %r3871, 2;
	setp.eq.s32 	%p744, %r564, 2;
	@%p744 bra 	$L__BB3_396;
	ld.global.u32 	%r2891, [%rd99+12];
	st.local.u32 	[%rd100+8], %r2891;
	add.s32 	%r3872, %r3871, 3;
$L__BB3_396:
	setp.lt.s32 	%p745, %r3867, 1;
	@%p745 bra 	$L__BB3_404;
	and.b32  	%r576, %r3867, 3;
	setp.lt.u32 	%p746, %r3867, 4;
	mov.b32 	%r3875, 0;
	@%p746 bra 	$L__BB3_400;
	and.b32  	%r3875, %r3867, 2147483644;
	mov.b32 	%r3873, 0;
$L__BB3_399:
	mul.wide.u32 	%rd497, %r3873, 4;
	add.s64 	%rd498, %rd96, %rd497;
	ld.global.u32 	%r2894, [%rd498+4];
	mul.wide.u32 	%rd499, %r3872, 4;
	add.s64 	%rd500, %rd3, %rd499;
	st.local.u32 	[%rd500], %r2894;
	ld.global.u32 	%r2895, [%rd498+8];
	st.local.u32 	[%rd500+4], %r2895;
	ld.global.u32 	%r2896, [%rd498+12];
	st.local.u32 	[%rd500+8], %r2896;
	ld.global.u32 	%r2897, [%rd498+16];
	st.local.u32 	[%rd500+12], %r2897;
	add.s32 	%r3872, %r3872, 4;
	add.s32 	%r3873, %r3873, 4;
	setp.ne.s32 	%p747, %r3873, %r3875;
	@%p747 bra 	$L__BB3_399;
$L__BB3_400:
	setp.eq.s32 	%p748, %r576, 0;
	@%p748 bra 	$L__BB3_404;
	mul.wide.u32 	%rd501, %r3875, 4;
	add.s64 	%rd101, %rd96, %rd501;
	ld.global.u32 	%r2898, [%rd101+4];
	mul.wide.u32 	%rd502, %r3872, 4;
	add.s64 	%rd102, %rd3, %rd502;
	st.local.u32 	[%rd102], %r2898;
	setp.eq.s32 	%p749, %r576, 1;
	@%p749 bra 	$L__BB3_404;
	ld.global.u32 	%r2899, [%rd101+8];
	st.local.u32 	[%rd102+4], %r2899;
	setp.eq.s32 	%p750, %r576, 2;
	@%p750 bra 	$L__BB3_404;
	ld.global.u32 	%r2900, [%rd101+12];
	st.local.u32 	[%rd102+8], %r2900;
$L__BB3_404:
	setp.eq.s32 	%p751, %r3855, 30;
	@%p751 bra 	$L__BB3_450;
	and.b32  	%r584, %r535, 3;
	setp.lt.u32 	%p752, %r3854, 4;
	mov.b32 	%r3878, 0;
	@%p752 bra 	$L__BB3_408;
	and.b32  	%r3878, %r535, -4;
	mov.b32 	%r3877, 0;
$L__BB3_407:
	mul.wide.u32 	%rd503, %r3877, 4;
	add.s64 	%rd504, %rd3, %rd503;
	ld.local.u32 	%r2903, [%rd504];
	add.s64 	%rd505, %rd96, %rd503;
	st.global.u32 	[%rd505+4], %r2903;
	ld.local.u32 	%r2904, [%rd504+4];
	st.global.u32 	[%rd505+8], %r2904;
	ld.local.u32 	%r2905, [%rd504+8];
	st.global.u32 	[%rd505+12], %r2905;
	ld.local.u32 	%r2906, [%rd504+12];
	st.global.u32 	[%rd505+16], %r2906;
	add.s32 	%r3877, %r3877, 4;
	setp.ne.s32 	%p753, %r3877, %r3878;
	@%p753 bra 	$L__BB3_407;
$L__BB3_408:
	setp.eq.s32 	%p754, %r584, 0;
	@%p754 bra 	$L__BB3_450;
	mul.wide.u32 	%rd506, %r3878, 4;
	add.s64 	%rd103, %rd3, %rd506;
	ld.local.u32 	%r2907, [%rd103];
	add.s64 	%rd104, %rd96, %rd506;
	st.global.u32 	[%rd104+4], %r2907;
	setp.eq.s32 	%p755, %r584, 1;
	@%p755 bra 	$L__BB3_450;
	ld.local.u32 	%r2908, [%rd103+4];
	st.global.u32 	[%rd104+8], %r2908;
	setp.eq.s32 	%p756, %r584, 2;
	@%p756 bra 	$L__BB3_450;
	ld.local.u32 	%r2909, [%rd103+8];
	st.global.u32 	[%rd104+12], %r2909;
	bra.uni 	$L__BB3_450;
$L__BB3_412:
	add.s64 	%rd508, %rd7, %rd471;
	st.local.u32 	[%rd508+4], %r538;
	setp.eq.s32 	%p757, %r3855, 30;
	@%p757 bra 	$L__BB3_426;
	setp.lt.u32 	%p758, %r3854, 16;
	mov.b32 	%r3886, 0;
	@%p758 bra 	$L__BB3_416;
	and.b32  	%r3886, %r535, -16;
	mov.b32 	%r3880, 0;
$L__BB3_415:
	.pragma "nounroll";
	mul.wide.u32 	%rd509, %r3880, 4;
	add.s64 	%rd510, %rd97, %rd509;
	ld.global.u32 	%r2916, [%rd510+4];
	setp.eq.s32 	%p759, %r2916, %r538;
	selp.b32 	%r2917, %r3880, %r3890, %p759;
	add.s32 	%r2918, %r3880, 1;
	ld.global.u32 	%r2919, [%rd510+8];
	setp.eq.s32 	%p760, %r2919, %r538;
	selp.b32 	%r2920, %r2918, %r2917, %p760;
	add.s32 	%r2921, %r3880, 2;
	ld.global.u32 	%r2922, [%rd510+12];
	setp.eq.s32 	%p761, %r2922, %r538;
	selp.b32 	%r2923, %r2921, %r2920, %p761;
	add.s32 	%r2924, %r3880, 3;
	ld.global.u32 	%r2925, [%rd510+16];
	setp.eq.s32 	%p762, %r2925, %r538;
	selp.b32 	%r2926, %r2924, %r2923, %p762;
	add.s32 	%r2927, %r3880, 4;
	ld.global.u32 	%r2928, [%rd510+20];
	setp.eq.s32 	%p763, %r2928, %r538;
	selp.b32 	%r2929, %r2927, %r2926, %p763;
	add.s32 	%r2930, %r3880, 5;
	ld.global.u32 	%r2931, [%rd510+24];
	setp.eq.s32 	%p764, %r2931, %r538;
	selp.b32 	%r2932, %r2930, %r2929, %p764;
	add.s32 	%r2933, %r3880, 6;
	ld.global.u32 	%r2934, [%rd510+28];
	setp.eq.s32 	%p765, %r2934, %r538;
	selp.b32 	%r2935, %r2933, %r2932, %p765;
	add.s32 	%r2936, %r3880, 7;
	ld.global.u32 	%r2937, [%rd510+32];
	setp.eq.s32 	%p766, %r2937, %r538;
	selp.b32 	%r2938, %r2936, %r2935, %p766;
	add.s32 	%r2939, %r3880, 8;
	ld.global.u32 	%r2940, [%rd510+36];
	setp.eq.s32 	%p767, %r2940, %r538;
	selp.b32 	%r2941, %r2939, %r2938, %p767;
	add.s32 	%r2942, %r3880, 9;
	ld.global.u32 	%r2943, [%rd510+40];
	setp.eq.s32 	%p768, %r2943, %r538;
	selp.b32 	%r2944, %r2942, %r2941, %p768;
	add.s32 	%r2945, %r3880, 10;
	ld.global.u32 	%r2946, [%rd510+44];
	setp.eq.s32 	%p769, %r2946, %r538;
	selp.b32 	%r2947, %r2945, %r2944, %p769;
	add.s32 	%r2948, %r3880, 11;
	ld.global.u32 	%r2949, [%rd510+48];
	setp.eq.s32 	%p770, %r2949, %r538;
	selp.b32 	%r2950, %r2948, %r2947, %p770;
	add.s32 	%r2951, %r3880, 12;
	ld.global.u32 	%r2952, [%rd510+52];
	setp.eq.s32 	%p771, %r2952, %r538;
	selp.b32 	%r2953, %r2951, %r2950, %p771;
	add.s32 	%r2954, %r3880, 13;
	ld.global.u32 	%r2955, [%rd510+56];
	setp.eq.s32 	%p772, %r2955, %r538;
	selp.b32 	%r2956, %r2954, %r2953, %p772;
	add.s32 	%r2957, %r3880, 14;
	ld.global.u32 	%r2958, [%rd510+60];
	setp.eq.s32 	%p773, %r2958, %r538;
	selp.b32 	%r2959, %r2957, %r2956, %p773;
	add.s32 	%r2960, %r3880, 15;
	ld.global.u32 	%r2961, [%rd510+64];
	setp.eq.s32 	%p774, %r2961, %r538;
	selp.b32 	%r3890, %r2960, %r2959, %p774;
	add.s32 	%r3880, %r3880, 16;
	setp.ne.s32 	%p775, %r3880, %r3886;
	@%p775 bra 	$L__BB3_415;
$L__BB3_416:
	setp.eq.s32 	%p776, %r537, 0;
	@%p776 bra 	$L__BB3_426;
	setp.lt.u32 	%p777, %r537, 8;
	@%p777 bra 	$L__BB3_419;
	mul.wide.u32 	%rd511, %r3886, 4;
	add.s64 	%rd512, %rd97, %rd511;
	ld.global.u32 	%r2963, [%rd512+4];
	setp.eq.s32 	%p778, %r2963, %r538;
	selp.b32 	%r2964, %r3886, %r3890, %p778;
	add.s32 	%r2965, %r3886, 1;
	ld.global.u32 	%r2966, [%rd512+8];
	setp.eq.s32 	%p779, %r2966, %r538;
	selp.b32 	%r2967, %r2965, %r2964, %p779;
	add.s32 	%r2968, %r3886, 2;
	ld.global.u32 	%r2969, [%rd512+12];
	setp.eq.s32 	%p780, %r2969, %r538;
	selp.b32 	%r2970, %r2968, %r2967, %p780;
	add.s32 	%r2971, %r3886, 3;
	ld.global.u32 	%r2972, [%rd512+16];
	setp.eq.s32 	%p781, %r2972, %r538;
	selp.b32 	%r2973, %r2971, %r2970, %p781;
	add.s32 	%r2974, %r3886, 4;
	ld.global.u32 	%r2975, [%rd512+20];
	setp.eq.s32 	%p782, %r2975, %r538;
	selp.b32 	%r2976, %r2974, %r2973, %p782;
	add.s32 	%r2977, %r3886, 5;
	ld.global.u32 	%r2978, [%rd512+24];
	setp.eq.s32 	%p783, %r2978, %r538;
	selp.b32 	%r2979, %r2977, %r2976, %p783;
	add.s32 	%r2980, %r3886, 6;
	ld.global.u32 	%r2981, [%rd512+28];
	setp.eq.s32 	%p784, %r2981, %r538;
	selp.b32 	%r2982, %r2980, %r2979, %p784;
	add.s32 	%r2983, %r3886, 7;
	ld.global.u32 	%r2984, [%rd512+32];
	setp.eq.s32 	%p785, %r2984, %r538;
	selp.b32 	%r3890, %r2983, %r2982, %p785;
	add.s32 	%r3886, %r3886, 8;
$L__BB3_419:
	setp.eq.s32 	%p786, %r536, 0;
	@%p786 bra 	$L__BB3_426;
	and.b32  	%r602, %r535, 3;
	setp.lt.u32 	%p787, %r536, 4;
	@%p787 bra 	$L__BB3_422;
	mul.wide.u32 	%rd513, %r3886, 4;
	add.s64 	%rd514, %rd97, %rd513;
	ld.global.u32 	%r2986, [%rd514+4];
	setp.eq.s32 	%p788, %r2986, %r538;
	selp.b32 	%r2987, %r3886, %r3890, %p788;
	add.s32 	%r2988, %r3886, 1;
	ld.global.u32 	%r2989, [%rd514+8];
	setp.eq.s32 	%p789, %r2989, %r538;
	selp.b32 	%r2990, %r2988, %r2987, %p789;
	add.s32 	%r2991, %r3886, 2;
	ld.global.u32 	%r2992, [%rd514+12];
	setp.eq.s32 	%p790, %r2992, %r538;
	selp.b32 	%r2993, %r2991, %r2990, %p790;
	add.s32 	%r2994, %r3886, 3;
	ld.global.u32 	%r2995, [%rd514+16];
	setp.eq.s32 	%p791, %r2995, %r538;
	selp.b32 	%r3890, %r2994, %r2993, %p791;
	add.s32 	%r3886, %r3886, 4;
$L__BB3_422:
	setp.eq.s32 	%p792, %r602, 0;
	@%p792 bra 	$L__BB3_426;
	mul.wide.u32 	%rd515, %r3886, 4;
	add.s64 	%rd105, %rd97, %rd515;
	ld.global.u32 	%r2996, [%rd105+4];
	setp.eq.s32 	%p793, %r2996, %r538;
	selp.b32 	%r3890, %r3886, %r3890, %p793;
	setp.eq.s32 	%p794, %r602, 1;
	@%p794 bra 	$L__BB3_426;
	add.s32 	%r2997, %r3886, 1;
	ld.global.u32 	%r2998, [%rd105+8];
	setp.eq.s32 	%p795, %r2998, %r538;
	selp.b32 	%r3890, %r2997, %r3890, %p795;
	setp.eq.s32 	%p796, %r602, 2;
	@%p796 bra 	$L__BB3_426;
	add.s32 	%r2999, %r3886, 2;
	ld.global.u32 	%r3000, [%rd105+12];
	setp.eq.s32 	%p797, %r3000, %r538;
	selp.b32 	%r3890, %r2999, %r3890, %p797;
$L__BB3_426:
	sub.s32 	%r3002, 30, %r3855;
	setp.ge.s32 	%p798, %r3890, %r3002;
	mov.b32 	%r3895, 0;
	@%p798 bra 	$L__BB3_434;
	sub.s32 	%r612, %r3854, %r3890;
	add.s32 	%r3005, %r3855, %r3890;
	and.b32  	%r613, %r612, 3;
	add.s32 	%r3006, %r3005, -27;
	setp.lt.u32 	%p799, %r3006, 3;
	mov.b32 	%r3894, 0;
	mov.u32 	%r3893, %r3890;
	@%p799 bra 	$L__BB3_430;
	and.b32  	%r3894, %r612, -4;
	mov.b32 	%r3891, 0;
$L__BB3_429:
	add.s32 	%r3008, %r3891, %r3890;
	mul.wide.s32 	%rd516, %r3008, 4;
	add.s64 	%rd517, %rd97, %rd516;
	ld.global.u32 	%r3009, [%rd517+4];
	mul.wide.u32 	%rd518, %r3891, 4;
	add.s64 	%rd519, %rd4, %rd518;
	st.local.u32 	[%rd519], %r3009;
	ld.global.u32 	%r3010, [%rd517+8];
	st.local.u32 	[%rd519+4], %r3010;
	ld.global.u32 	%r3011, [%rd517+12];
	st.local.u32 	[%rd519+8], %r3011;
	ld.global.u32 	%r3012, [%rd517+16];
	st.local.u32 	[%rd519+12], %r3012;
	add.s32 	%r3891, %r3891, 4;
	add.s32 	%r3893, %r3891, %r3890;
	setp.ne.s32 	%p800, %r3891, %r3894;
	@%p800 bra 	$L__BB3_429;
$L__BB3_430:
	setp.eq.s32 	%p801, %r613, 0;
	mov.u32 	%r3895, %r3894;
	@%p801 bra 	$L__BB3_434;
	mul.wide.s32 	%rd520, %r3893, 4;
	add.s64 	%rd106, %rd97, %rd520;
	ld.global.u32 	%r3013, [%rd106+4];
	mul.wide.u32 	%rd521, %r3894, 4;
	add.s64 	%rd107, %rd4, %rd521;
	st.local.u32 	[%rd107], %r3013;
	add.s32 	%r3895, %r3894, 1;
	setp.eq.s32 	%p802, %r613, 1;
	@%p802 bra 	$L__BB3_434;
	ld.global.u32 	%r3014, [%rd106+8];
	st.local.u32 	[%rd107+4], %r3014;
	add.s32 	%r3895, %r3894, 2;
	setp.eq.s32 	%p803, %r613, 2;
	@%p803 bra 	$L__BB3_434;
	ld.global.u32 	%r3015, [%rd106+12];
	st.local.u32 	[%rd107+8], %r3015;
	add.s32 	%r3895, %r3894, 3;
$L__BB3_434:
	setp.lt.s32 	%p804, %r3890, 1;
	@%p804 bra 	$L__BB3_442;
	and.b32  	%r625, %r3890, 3;
	setp.lt.u32 	%p805, %r3890, 4;
	mov.b32 	%r3898, 0;
	@%p805 bra 	$L__BB3_438;
	and.b32  	%r3898, %r3890, 2147483644;
	mov.b32 	%r3896, 0;
$L__BB3_437:
	mul.wide.u32 	%rd522, %r3896, 4;
	add.s64 	%rd523, %rd97, %rd522;
	ld.global.u32 	%r3018, [%rd523+4];
	mul.wide.u32 	%rd524, %r3895, 4;
	add.s64 	%rd525, %rd4, %rd524;
	st.local.u32 	[%rd525], %r3018;
	ld.global.u32 	%r3019, [%rd523+8];
	st.local.u32 	[%rd525+4], %r3019;
	ld.global.u32 	%r3020, [%rd523+12];
	st.local.u32 	[%rd525+8], %r3020;
	ld.global.u32 	%r3021, [%rd523+16];
	st.local.u32 	[%rd525+12], %r3021;
	add.s32 	%r3895, %r3895, 4;
	add.s32 	%r3896, %r3896, 4;
	setp.ne.s32 	%p806, %r3896, %r3898;
	@%p806 bra 	$L__BB3_437;
$L__BB3_438:
	setp.eq.s32 	%p807, %r625, 0;
	@%p807 bra 	$L__BB3_442;
	mul.wide.u32 	%rd526, %r3898, 4;
	add.s64 	%rd108, %rd97, %rd526;
	ld.global.u32 	%r3022, [%rd108+4];
	mul.wide.u32 	%rd527, %r3895, 4;
	add.s64 	%rd109, %rd4, %rd527;
	st.local.u32 	[%rd109], %r3022;
	setp.eq.s32 	%p808, %r625, 1;
	@%p808 bra 	$L__BB3_442;
	ld.global.u32 	%r3023, [%rd108+8];
	st.local.u32 	[%rd109+4], %r3023;
	setp.eq.s32 	%p809, %r625, 2;
	@%p809 bra 	$L__BB3_442;
	ld.global.u32 	%r3024, [%rd108+12];
	st.local.u32 	[%rd109+8], %r3024;
$L__BB3_442:
	setp.eq.s32 	%p810, %r3855, 30;
	@%p810 bra 	$L__BB3_450;
	and.b32  	%r633, %r535, 3;
	setp.lt.u32 	%p811, %r3854, 4;
	mov.b32 	%r3901, 0;
	@%p811 bra 	$L__BB3_446;
	and.b32  	%r3901, %r535, -4;
	mov.b32 	%r3900, 0;
$L__BB3_445:
	mul.wide.u32 	%rd528, %r3900, 4;
	add.s64 	%rd529, %rd4, %rd528;
	ld.local.u32 	%r3027, [%rd529];
	add.s64 	%rd530, %rd97, %rd528;
	st.global.u32 	[%rd530+4], %r3027;
	ld.local.u32 	%r3028, [%rd529+4];
	st.global.u32 	[%rd530+8], %r3028;
	ld.local.u32 	%r3029, [%rd529+8];
	st.global.u32 	[%rd530+12], %r3029;
	ld.local.u32 	%r3030, [%rd529+12];
	st.global.u32 	[%rd530+16], %r3030;
	add.s32 	%r3900, %r3900, 4;
	setp.ne.s32 	%p812, %r3900, %r3901;
	@%p812 bra 	$L__BB3_445;
$L__BB3_446:
	setp.eq.s32 	%p813, %r633, 0;
	@%p813 bra 	$L__BB3_450;
	mul.wide.u32 	%rd531, %r3901, 4;
	add.s64 	%rd110, %rd4, %rd531;
	ld.local.u32 	%r3031, [%rd110];
	add.s64 	%rd111, %rd97, %rd531;
	st.global.u32 	[%rd111+4], %r3031;
	setp.eq.s32 	%p814, %r633, 1;
	@%p814 bra 	$L__BB3_450;
	ld.local.u32 	%r3032, [%rd110+4];
	st.global.u32 	[%rd111+8], %r3032;
	setp.eq.s32 	%p815, %r633, 2;
	@%p815 bra 	$L__BB3_450;
	ld.local.u32 	%r3033, [%rd110+8];
	st.global.u32 	[%rd111+12], %r3033;
$L__BB3_450:
	add.s32 	%r3855, %r3855, 1;
	add.s32 	%r3854, %r3854, -1;
	setp.ne.s32 	%p816, %r3855, 31;
	@%p816 bra 	$L__BB3_373;
	ld.param.u64 	%rd639, [_Z2GAPA31_iPdPA31_d_param_0];
	cvta.to.global.u64 	%rd532, %rd639;
	mov.u32 	%r3034, %ctaid.x;
	mov.u32 	%r3035, %tid.x;
	mad.lo.s32 	%r3036, %r3034, 5, %r3035;
	mul.lo.s32 	%r3037, %r3036, 20;
	mul.wide.s32 	%rd533, %r3037, 124;
	add.s64 	%rd534, %rd532, %rd533;
	st.global.u32 	[%rd534+372], %r509;
	ld.local.u32 	%r3038, [%rd7+4];
	st.global.u32 	[%rd534+376], %r3038;
	ld.local.u32 	%r3039, [%rd7+8];
	st.global.u32 	[%rd534+380], %r3039;
	ld.local.u32 	%r3040, [%rd7+12];
	st.global.u32 	[%rd534+384], %r3040;
	ld.local.u32 	%r3041, [%rd7+16];
	st.global.u32 	[%rd534+388], %r3041;
	ld.local.u32 	%r3042, [%rd7+20];
	st.global.u32 	[%rd534+392], %r3042;
	ld.local.u32 	%r3043, [%rd7+24];
	st.global.u32 	[%rd534+396], %r3043;
	ld.local.u32 	%r3044, [%rd7+28];
	st.global.u32 	[%rd534+400], %r3044;
	ld.local.u32 	%r3045, [%rd7+32];
	st.global.u32 	[%rd534+404], %r3045;
	ld.local.u32 	%r3046, [%rd7+36];
	st.global.u32 	[%rd534+408], %r3046;
	ld.local.u32 	%r3047, [%rd7+40];
	st.global.u32 	[%rd534+412], %r3047;
	ld.local.u32 	%r3048, [%rd7+44];
	st.global.u32 	[%rd534+416], %r3048;
	ld.local.u32 	%r3049, [%rd7+48];
	st.global.u32 	[%rd534+420], %r3049;
	ld.local.u32 	%r3050, [%rd7+52];
	st.global.u32 	[%rd534+424], %r3050;
	ld.local.u32 	%r3051, [%rd7+56];
	st.global.u32 	[%rd534+428], %r3051;
	ld.local.u32 	%r3052, [%rd7+60];
	st.global.u32 	[%rd534+432], %r3052;
	ld.local.u32 	%r3053, [%rd7+64];
	st.global.u32 	[%rd534+436], %r3053;
	ld.local.u32 	%r3054, [%rd7+68];
	st.global.u32 	[%rd534+440], %r3054;
	ld.local.u32 	%r3055, [%rd7+72];
	st.global.u32 	[%rd534+444], %r3055;
	ld.local.u32 	%r3056, [%rd7+76];
	st.global.u32 	[%rd534+448], %r3056;
	ld.local.u32 	%r3057, [%rd7+80];
	st.global.u32 	[%rd534+452], %r3057;
	ld.local.u32 	%r3058, [%rd7+84];
	st.global.u32 	[%rd534+456], %r3058;
	ld.local.u32 	%r3059, [%rd7+88];
	st.global.u32 	[%rd534+460], %r3059;
	ld.local.u32 	%r3060, [%rd7+92];
	st.global.u32 	[%rd534+464], %r3060;
	ld.local.u32 	%r3061, [%rd7+96];
	st.global.u32 	[%rd534+468], %r3061;
	ld.local.u32 	%r3062, [%rd7+100];
	st.global.u32 	[%rd534+472], %r3062;
	ld.local.u32 	%r3063, [%rd7+104];
	st.global.u32 	[%rd534+476], %r3063;
	ld.local.u32 	%r3064, [%rd7+108];
	st.global.u32 	[%rd534+480], %r3064;
	ld.local.u32 	%r3065, [%rd7+112];
	st.global.u32 	[%rd534+484], %r3065;
	ld.local.u32 	%r3066, [%rd7+116];
	st.global.u32 	[%rd534+488], %r3066;
	ld.local.u32 	%r3067, [%rd7+120];
	st.global.u32 	[%rd534+492], %r3067;
	st.global.u32 	[%rd534+1488], %r3052;
	st.global.u32 	[%rd534+1492], %r3053;
	st.global.u32 	[%rd534+1496], %r3054;
	st.global.u32 	[%rd534+1500], %r3055;
	st.global.u32 	[%rd534+1504], %r3056;
	st.global.u32 	[%rd534+1508], %r3057;
	st.global.u32 	[%rd534+1512], %r3058;
	st.global.u32 	[%rd534+1516], %r3059;
	st.global.u32 	[%rd534+1520], %r3060;
	st.global.u32 	[%rd534+1524], %r3061;
	st.global.u32 	[%rd534+1528], %r3062;
	st.global.u32 	[%rd534+1532], %r3063;
	st.global.u32 	[%rd534+1536], %r3064;
	st.global.u32 	[%rd534+1540], %r3065;
	st.global.u32 	[%rd534+1544], %r3066;
	st.global.u32 	[%rd534+1548], %r3067;
	st.global.u32 	[%rd534+1552], %r509;
	st.global.u32 	[%rd534+1556], %r3038;
	st.global.u32 	[%rd534+1560], %r3039;
	st.global.u32 	[%rd534+1564], %r3040;
	st.global.u32 	[%rd534+1568], %r3041;
	st.global.u32 	[%rd534+1572], %r3042;
	st.global.u32 	[%rd534+1576], %r3043;
	st.global.u32 	[%rd534+1580], %r3044;
	st.global.u32 	[%rd534+1584], %r3045;
	st.global.u32 	[%rd534+1588], %r3046;
	st.global.u32 	[%rd534+1592], %r3047;
	st.global.u32 	[%rd534+1596], %r3048;
	st.global.u32 	[%rd534+1600], %r3049;
	st.global.u32 	[%rd534+1604], %r3050;
	st.global.u32 	[%rd534+1608], %r3051;
$L__BB3_452:
	ld.param.u64 	%rd640, [_Z2GAPA31_iPdPA31_d_param_0];
	mov.u32 	%r3068, %ctaid.x;
	mov.u32 	%r3069, %tid.x;
	mad.lo.s32 	%r3070, %r3068, 5, %r3069;
	cvt.s64.s32 	%rd112, %r3070;
	mul.lo.s32 	%r3968, %r3070, 20;
	cvta.to.global.u64 	%rd113, %rd640;
	shr.u32 	%r3071, %r16, 2;
	xor.b32  	%r3072, %r3071, %r16;
	shl.b32 	%r3073, %r484, 4;
	shl.b32 	%r3074, %r3072, 1;
	xor.b32  	%r3075, %r3073, %r3074;
	xor.b32  	%r3076, %r3075, %r484;
	xor.b32  	%r3077, %r3076, %r3072;
	add.s32 	%r3078, %r15, %r3077;
	add.s32 	%r3079, %r3078, 1812185;
	cvt.rn.f32.u32 	%f22, %r3079;
	fma.rn.f32 	%f23, %f22, 0f2F800000, 0f2F000000;
	cvt.f64.f32 	%fd18, %f23;
	setp.geu.f64 	%p817, %fd18, 0d3FE999999999999A;
	@%p817 bra 	$L__BB3_563;
	ld.param.u64 	%rd641, [_Z2GAPA31_iPdPA31_d_param_0];
	// begin inline asm
	mov.u64 	%rd535, %clock64;
	// end inline asm
	add.s64 	%rd536, %rd535, %rd112;
	cvt.u32.u64 	%r3082, %rd536;
	xor.b32  	%r3083, %r3082, -1429050551;
	mul.lo.s32 	%r3084, %r3083, 1099087573;
	{ .reg .b32 tmp; mov.b64 {tmp, %r3085}, %rd536; }
	xor.b32  	%r3086, %r3085, -136515619;
	add.s32 	%r3087, %r3084, 123456789;
	add.s32 	%r3088, %r3084, 5783321;
	shr.u32 	%r3089, %r3087, 2;
	xor.b32  	%r3090, %r3089, %r3087;
	shl.b32 	%r3091, %r3088, 4;
	shl.b32 	%r3092, %r3090, 1;
	xor.b32  	%r3093, %r3091, %r3092;
	xor.b32  	%r3094, %r3093, %r3088;
	xor.b32  	%r3095, %r3094, %r3090;
	mad.lo.s32 	%r3096, %r3086, -1703105765, %r3084;
	add.s32 	%r3097, %r3096, %r3095;
	add.s32 	%r3098, %r3097, 6977678;
	cvt.rn.f32.u32 	%f24, %r3098;
	fma.rn.f32 	%f25, %f24, 0f2F800000, 0f2F000000;
	mul.f32 	%f26, %f25, 0f41F80000;
	cvt.rzi.s32.f32 	%r641, %f26;
	cvta.to.global.u64 	%rd537, %rd641;
	mul.wide.s32 	%rd538, %r3968, 124;
	add.s64 	%rd114, %rd537, %rd538;
	ld.global.u32 	%r3099, [%rd114+500];
	setp.eq.s32 	%p818, %r3099, %r641;
	selp.u32 	%r3100, 1, 0, %p818;
	ld.global.u32 	%r3101, [%rd114+504];
	setp.eq.s32 	%p819, %r3101, %r641;
	selp.b32 	%r3102, 2, %r3100, %p819;
	ld.global.u32 	%r3103, [%rd114+508];
	setp.eq.s32 	%p820, %r3103, %r641;
	selp.b32 	%r3104, 3, %r3102, %p820;
	ld.global.u32 	%r3105, [%rd114+512];
	setp.eq.s32 	%p821, %r3105, %r641;
	selp.b32 	%r3106, 4, %r3104, %p821;
	ld.global.u32 	%r3107, [%rd114+516];
	setp.eq.s32 	%p822, %r3107, %r641;
	selp.b32 	%r3108, 5, %r3106, %p822;
	ld.global.u32 	%r3109, [%rd114+520];
	setp.eq.s32 	%p823, %r3109, %r641;
	selp.b32 	%r3110, 6, %r3108, %p823;
	ld.global.u32 	%r3111, [%rd114+524];
	setp.eq.s32 	%p824, %r3111, %r641;
	selp.b32 	%r3112, 7, %r3110, %p824;
	ld.global.u32 	%r3113, [%rd114+528];
	setp.eq.s32 	%p825, %r3113, %r641;
	selp.b32 	%r3114, 8, %r3112, %p825;
	ld.global.u32 	%r3115, [%rd114+532];
	setp.eq.s32 	%p826, %r3115, %r641;
	selp.b32 	%r3116, 9, %r3114, %p826;
	ld.global.u32 	%r3117, [%rd114+536];
	setp.eq.s32 	%p827, %r3117, %r641;
	selp.b32 	%r3118, 10, %r3116, %p827;
	ld.global.u32 	%r3119, [%rd114+540];
	setp.eq.s32 	%p828, %r3119, %r641;
	selp.b32 	%r3120, 11, %r3118, %p828;
	ld.global.u32 	%r3121, [%rd114+544];
	setp.eq.s32 	%p829, %r3121, %r641;
	selp.b32 	%r3122, 12, %r3120, %p829;
	ld.global.u32 	%r3123, [%rd114+548];
	setp.eq.s32 	%p830, %r3123, %r641;
	selp.b32 	%r3124, 13, %r3122, %p830;
	ld.global.u32 	%r3125, [%rd114+552];
	setp.eq.s32 	%p831, %r3125, %r641;
	selp.b32 	%r3126, 14, %r3124, %p831;
	ld.global.u32 	%r3127, [%rd114+556];
	setp.eq.s32 	%p832, %r3127, %r641;
	selp.b32 	%r3128, 15, %r3126, %p832;
	ld.global.u32 	%r3129, [%rd114+560];
	setp.eq.s32 	%p833, %r3129, %r641;
	selp.b32 	%r3130, 16, %r3128, %p833;
	ld.global.u32 	%r3131, [%rd114+564];
	setp.eq.s32 	%p834, %r3131, %r641;
	selp.b32 	%r3132, 17, %r3130, %p834;
	ld.global.u32 	%r3133, [%rd114+568];
	setp.eq.s32 	%p835, %r3133, %r641;
	selp.b32 	%r3134, 18, %r3132, %p835;
	ld.global.u32 	%r3135, [%rd114+572];
	setp.eq.s32 	%p836, %r3135, %r641;
	selp.b32 	%r3136, 19, %r3134, %p836;
	ld.global.u32 	%r3137, [%rd114+576];
	setp.eq.s32 	%p837, %r3137, %r641;
	selp.b32 	%r3138, 20, %r3136, %p837;
	ld.global.u32 	%r3139, [%rd114+580];
	setp.eq.s32 	%p838, %r3139, %r641;
	selp.b32 	%r3140, 21, %r3138, %p838;
	ld.global.u32 	%r3141, [%rd114+584];
	setp.eq.s32 	%p839, %r3141, %r641;
	selp.b32 	%r3142, 22, %r3140, %p839;
	ld.global.u32 	%r3143, [%rd114+588];
	setp.eq.s32 	%p840, %r3143, %r641;
	selp.b32 	%r3144, 23, %r3142, %p840;
	ld.global.u32 	%r3145, [%rd114+592];
	setp.eq.s32 	%p841, %r3145, %r641;
	selp.b32 	%r3146, 24, %r3144, %p841;
	ld.global.u32 	%r3147, [%rd114+596];
	setp.eq.s32 	%p842, %r3147, %r641;
	selp.b32 	%r3148, 25, %r3146, %p842;
	ld.global.u32 	%r3149, [%rd114+600];
	setp.eq.s32 	%p843, %r3149, %r641;
	selp.b32 	%r3150, 26, %r3148, %p843;
	ld.global.u32 	%r3151, [%rd114+604];
	setp.eq.s32 	%p844, %r3151, %r641;
	selp.b32 	%r3152, 27, %r3150, %p844;
	ld.global.u32 	%r3153, [%rd114+608];
	setp.eq.s32 	%p845, %r3153, %r641;
	selp.b32 	%r3154, 28, %r3152, %p845;
	ld.global.u32 	%r3155, [%rd114+612];
	setp.eq.s32 	%p846, %r3155, %r641;
	selp.b32 	%r642, 29, %r3154, %p846;
	ld.global.u32 	%r3156, [%rd114+616];
	setp.eq.s32 	%p847, %r3156, %r641;
	selp.b32 	%r643, 30, %r642, %p847;
	sub.s32 	%r644, 31, %r643;
	and.b32  	%r645, %r644, 3;
	add.s32 	%r3157, %r643, -28;
	setp.lt.u32 	%p848, %r3157, 3;
	mov.b32 	%r3905, 0;
	mov.u32 	%r3904, %r643;
	@%p848 bra 	$L__BB3_456;
	and.b32  	%r3905, %r644, 28;
	mov.b32 	%r3902, 0;
$L__BB3_455:
	add.s32 	%r3159, %r3902, %r642;
	mul.wide.s32 	%rd539, %r3159, 4;
	add.s64 	%rd540, %rd114, %rd539;
	ld.global.u32 	%r3160, [%rd540+496];
	mul.wide.u32 	%rd541, %r3902, 4;
	add.s64 	%rd542, %rd6, %rd541;
	st.local.u32 	[%rd542], %r3160;
	ld.global.u32 	%r3161, [%rd540+500];
	st.local.u32 	[%rd542+4], %r3161;
	ld.global.u32 	%r3162, [%rd540+504];
	st.local.u32 	[%rd542+8], %r3162;
	ld.global.u32 	%r3163, [%rd540+508];
	st.local.u32 	[%rd542+12], %r3163;
	add.s32 	%r3902, %r3902, 4;
	add.s32 	%r3904, %r3902, %r642;
	setp.ne.s32 	%p849, %r3902, %r3905;
	@%p849 bra 	$L__BB3_455;
$L__BB3_456:
	setp.eq.s32 	%p850, %r645, 0;
	mov.u32 	%r3910, %r3905;
	@%p850 bra 	$L__BB3_460;
	mul.wide.s32 	%rd543, %r3904, 4;
	add.s64 	%rd115, %rd114, %rd543;
	ld.global.u32 	%r3164, [%rd115+496];
	mul.wide.u32 	%rd544, %r3905, 4;
	add.s64 	%rd116, %rd6, %rd544;
	st.local.u32 	[%rd116], %r3164;
	add.s32 	%r3910, %r3905, 1;
	setp.eq.s32 	%p851, %r645, 1;
	@%p851 bra 	$L__BB3_460;
	ld.global.u32 	%r3165, [%rd115+500];
	st.local.u32 	[%rd116+4], %r3165;
	add.s32 	%r3910, %r3905, 2;
	setp.eq.s32 	%p852, %r645, 2;
	@%p852 bra 	$L__BB3_460;
	ld.global.u32 	%r3166, [%rd115+504];
	st.local.u32 	[%rd116+8], %r3166;
	add.s32 	%r3910, %r3905, 3;
$L__BB3_460:
	setp.eq.s32 	%p853, %r643, 0;
	@%p853 bra 	$L__BB3_468;
	and.b32  	%r657, %r643, 3;
	setp.lt.u32 	%p854, %r643, 4;
	mov.b32 	%r3909, 0;
	@%p854 bra 	$L__BB3_464;
	and.b32  	%r3909, %r643, 2147483644;
	mov.b32 	%r3907, 0;
$L__BB3_463:
	mul.wide.u32 	%rd545, %r3907, 4;
	add.s64 	%rd546, %rd114, %rd545;
	ld.global.u32 	%r3169, [%rd546+496];
	mul.wide.u32 	%rd547, %r3910, 4;
	add.s64 	%rd548, %rd6, %rd547;
	st.local.u32 	[%rd548], %r3169;
	ld.global.u32 	%r3170, [%rd546+500];
	st.local.u32 	[%rd548+4], %r3170;
	ld.global.u32 	%r3171, [%rd546+504];
	st.local.u32 	[%rd548+8], %r3171;
	ld.global.u32 	%r3172, [%rd546+508];
	st.local.u32 	[%rd548+12], %r3172;
	add.s32 	%r3910, %r3910, 4;
	add.s32 	%r3907, %r3907, 4;
	setp.ne.s32 	%p855, %r3907, %r3909;
	@%p855 bra 	$L__BB3_463;
$L__BB3_464:
	setp.eq.s32 	%p856, %r657, 0;
	@%p856 bra 	$L__BB3_468;
	mul.wide.u32 	%rd549, %r3909, 4;
	add.s64 	%rd117, %rd114, %rd549;
	ld.global.u32 	%r3173, [%rd117+496];
	mul.wide.u32 	%rd550, %r3910, 4;
	add.s64 	%rd118, %rd6, %rd550;
	st.local.u32 	[%rd118], %r3173;
	setp.eq.s32 	%p857, %r657, 1;
	@%p857 bra 	$L__BB3_468;
	ld.global.u32 	%r3174, [%rd117+500];
	st.local.u32 	[%rd118+4], %r3174;
	setp.eq.s32 	%p858, %r657, 2;
	@%p858 bra 	$L__BB3_468;
	ld.global.u32 	%r3175, [%rd117+504];
	st.local.u32 	[%rd118+8], %r3175;
$L__BB3_468:
	ld.local.u32 	%r665, [%rd6];
	st.global.u32 	[%rd114+496], %r665;
	ld.local.u32 	%r3178, [%rd6+4];
	st.global.u32 	[%rd114+500], %r3178;
	ld.local.u32 	%r3179, [%rd6+8];
	st.global.u32 	[%rd114+504], %r3179;
	ld.local.u32 	%r3180, [%rd6+12];
	st.global.u32 	[%rd114+508], %r3180;
	ld.local.u32 	%r3181, [%rd6+16];
	st.global.u32 	[%rd114+512], %r3181;
	ld.local.u32 	%r3182, [%rd6+20];
	st.global.u32 	[%rd114+516], %r3182;
	ld.local.u32 	%r3183, [%rd6+24];
	st.global.u32 	[%rd114+520], %r3183;
	ld.local.u32 	%r3184, [%rd6+28];
	st.global.u32 	[%rd114+524], %r3184;
	ld.local.u32 	%r3185, [%rd6+32];
	st.global.u32 	[%rd114+528], %r3185;
	ld.local.u32 	%r3186, [%rd6+36];
	st.global.u32 	[%rd114+532], %r3186;
	ld.local.u32 	%r3187, [%rd6+40];
	st.global.u32 	[%rd114+536], %r3187;
	ld.local.u32 	%r3188, [%rd6+44];
	st.global.u32 	[%rd114+540], %r3188;
	ld.local.u32 	%r3189, [%rd6+48];
	st.global.u32 	[%rd114+544], %r3189;
	ld.local.u32 	%r3190, [%rd6+52];
	st.global.u32 	[%rd114+548], %r3190;
	ld.local.u32 	%r3191, [%rd6+56];
	st.global.u32 	[%rd114+552], %r3191;
	ld.local.u32 	%r3192, [%rd6+60];
	st.global.u32 	[%rd114+556], %r3192;
	ld.local.u32 	%r3193, [%rd6+64];
	st.global.u32 	[%rd114+560], %r3193;
	ld.local.u32 	%r3194, [%rd6+68];
	st.global.u32 	[%rd114+564], %r3194;
	ld.local.u32 	%r3195, [%rd6+72];
	st.global.u32 	[%rd114+568], %r3195;
	ld.local.u32 	%r3196, [%rd6+76];
	st.global.u32 	[%rd114+572], %r3196;
	ld.local.u32 	%r3197, [%rd6+80];
	st.global.u32 	[%rd114+576], %r3197;
	ld.local.u32 	%r3198, [%rd6+84];
	st.global.u32 	[%rd114+580], %r3198;
	ld.local.u32 	%r3199, [%rd6+88];
	st.global.u32 	[%rd114+584], %r3199;
	ld.local.u32 	%r3200, [%rd6+92];
	st.global.u32 	[%rd114+588], %r3200;
	ld.local.u32 	%r3201, [%rd6+96];
	st.global.u32 	[%rd114+592], %r3201;
	ld.local.u32 	%r3202, [%rd6+100];
	st.global.u32 	[%rd114+596], %r3202;
	ld.local.u32 	%r3203, [%rd6+104];
	st.global.u32 	[%rd114+600], %r3203;
	ld.local.u32 	%r3204, [%rd6+108];
	st.global.u32 	[%rd114+604], %r3204;
	ld.local.u32 	%r3205, [%rd6+112];
	st.global.u32 	[%rd114+608], %r3205;
	ld.local.u32 	%r3206, [%rd6+116];
	st.global.u32 	[%rd114+612], %r3206;
	ld.local.u32 	%r3207, [%rd6+120];
	st.global.u32 	[%rd114+616], %r3207;
	ld.global.u32 	%r3208, [%rd114+1616];
	setp.eq.s32 	%p859, %r3208, %r641;
	selp.u32 	%r3209, 1, 0, %p859;
	ld.global.u32 	%r3210, [%rd114+1620];
	setp.eq.s32 	%p860, %r3210, %r641;
	selp.b32 	%r3211, 2, %r3209, %p860;
	ld.global.u32 	%r3212, [%rd114+1624];
	setp.eq.s32 	%p861, %r3212, %r641;
	selp.b32 	%r3213, 3, %r3211, %p861;
	ld.global.u32 	%r3214, [%rd114+1628];
	setp.eq.s32 	%p862, %r3214, %r641;
	selp.b32 	%r3215, 4, %r3213, %p862;
	ld.global.u32 	%r3216, [%rd114+1632];
	setp.eq.s32 	%p863, %r3216, %r641;
	selp.b32 	%r3217, 5, %r3215, %p863;
	ld.global.u32 	%r3218, [%rd114+1636];
	setp.eq.s32 	%p864, %r3218, %r641;
	selp.b32 	%r3219, 6, %r3217, %p864;
	ld.global.u32 	%r3220, [%rd114+1640];
	setp.eq.s32 	%p865, %r3220, %r641;
	selp.b32 	%r3221, 7, %r3219, %p865;
	ld.global.u32 	%r3222, [%rd114+1644];
	setp.eq.s32 	%p866, %r3222, %r641;
	selp.b32 	%r3223, 8, %r3221, %p866;
	ld.global.u32 	%r3224, [%rd114+1648];
	setp.eq.s32 	%p867, %r3224, %r641;
	selp.b32 	%r3225, 9, %r3223, %p867;
	ld.global.u32 	%r3226, [%rd114+1652];
	setp.eq.s32 	%p868, %r3226, %r641;
	selp.b32 	%r3227, 10, %r3225, %p868;
	ld.global.u32 	%r3228, [%rd114+1656];
	setp.eq.s32 	%p869, %r3228, %r641;
	selp.b32 	%r3229, 11, %r3227, %p869;
	ld.global.u32 	%r3230, [%rd114+1660];
	setp.eq.s32 	%p870, %r3230, %r641;
	selp.b32 	%r3231, 12, %r3229, %p870;
	ld.global.u32 	%r3232, [%rd114+1664];
	setp.eq.s32 	%p871, %r3232, %r641;
	selp.b32 	%r3233, 13, %r3231, %p871;
	ld.global.u32 	%r3234, [%rd114+1668];
	setp.eq.s32 	%p872, %r3234, %r641;
	selp.b32 	%r3235, 14, %r3233, %p872;
	ld.global.u32 	%r3236, [%rd114+1672];
	setp.eq.s32 	%p873, %r3236, %r641;
	selp.b32 	%r3237, 15, %r3235, %p873;
	ld.global.u32 	%r3238, [%rd114+1676];
	setp.eq.s32 	%p874, %r3238, %r641;
	selp.b32 	%r3239, 16, %r3237, %p874;
	ld.global.u32 	%r3240, [%rd114+1680];
	setp.eq.s32 	%p875, %r3240, %r641;
	selp.b32 	%r3241, 17, %r3239, %p875;
	ld.global.u32 	%r3242, [%rd114+1684];
	setp.eq.s32 	%p876, %r3242, %r641;
	selp.b32 	%r3243, 18, %r3241, %p876;
	ld.global.u32 	%r3244, [%rd114+1688];
	setp.eq.s32 	%p877, %r3244, %r641;
	selp.b32 	%r3245, 19, %r3243, %p877;
	ld.global.u32 	%r3246, [%rd114+1692];
	setp.eq.s32 	%p878, %r3246, %r641;
	selp.b32 	%r3247, 20, %r3245, %p878;
	ld.global.u32 	%r3248, [%rd114+1696];
	setp.eq.s32 	%p879, %r3248, %r641;
	selp.b32 	%r3249, 21, %r3247, %p879;
	ld.global.u32 	%r3250, [%rd114+1700];
	setp.eq.s32 	%p880, %r3250, %r641;
	selp.b32 	%r3251, 22, %r3249, %p880;
	ld.global.u32 	%r3252, [%rd114+1704];
	setp.eq.s32 	%p881, %r3252, %r641;
	selp.b32 	%r3253, 23, %r3251, %p881;
	ld.global.u32 	%r3254, [%rd114+1708];
	setp.eq.s32 	%p882, %r3254, %r641;
	selp.b32 	%r3255, 24, %r3253, %p882;
	ld.global.u32 	%r3256, [%rd114+1712];
	setp.eq.s32 	%p883, %r3256, %r641;
	selp.b32 	%r3257, 25, %r3255, %p883;
	ld.global.u32 	%r3258, [%rd114+1716];
	setp.eq.s32 	%p884, %r3258, %r641;
	selp.b32 	%r3259, 26, %r3257, %p884;
	ld.global.u32 	%r3260, [%rd114+1720];
	setp.eq.s32 	%p885, %r3260, %r641;
	selp.b32 	%r3261, 27, %r3259, %p885;
	ld.global.u32 	%r3262, [%rd114+1724];
	setp.eq.s32 	%p886, %r3262, %r641;
	selp.b32 	%r3263, 28, %r3261, %p886;
	ld.global.u32 	%r3264, [%rd114+1728];
	setp.eq.s32 	%p887, %r3264, %r641;
	selp.b32 	%r666, 29, %r3263, %p887;
	ld.global.u32 	%r3265, [%rd114+1732];
	setp.eq.s32 	%p888, %r3265, %r641;
	selp.b32 	%r667, 30, %r666, %p888;
	sub.s32 	%r668, 31, %r667;
	and.b32  	%r669, %r668, 3;
	add.s32 	%r3266, %r667, -28;
	setp.lt.u32 	%p889, %r3266, 3;
	mov.b32 	%r3914, 0;
	mov.u32 	%r3913, %r667;
	@%p889 bra 	$L__BB3_471;
	and.b32  	%r3914, %r668, 28;
	mov.b32 	%r3911, 0;
$L__BB3_470:
	add.s32 	%r3268, %r3911, %r666;
	mul.wide.s32 	%rd551, %r3268, 4;
	add.s64 	%rd552, %rd114, %rd551;
	ld.global.u32 	%r3269, [%rd552+1612];
	mul.wide.u32 	%rd553, %r3911, 4;
	add.s64 	%rd554, %rd5, %rd553;
	st.local.u32 	[%rd554], %r3269;
	ld.global.u32 	%r3270, [%rd552+1616];
	st.local.u32 	[%rd554+4], %r3270;
	ld.global.u32 	%r3271, [%rd552+1620];
	st.local.u32 	[%rd554+8], %r3271;
	ld.global.u32 	%r3272, [%rd552+1624];
	st.local.u32 	[%rd554+12], %r3272;
	add.s32 	%r3911, %r3911, 4;
	add.s32 	%r3913, %r3911, %r666;
	setp.ne.s32 	%p890, %r3911, %r3914;
	@%p890 bra 	$L__BB3_470;
$L__BB3_471:
	setp.eq.s32 	%p891, %r669, 0;
	mov.u32 	%r3919, %r3914;
	@%p891 bra 	$L__BB3_475;
	mul.wide.s32 	%rd555, %r3913, 4;
	add.s64 	%rd119, %rd114, %rd555;
	ld.global.u32 	%r3273, [%rd119+1612];
	mul.wide.u32 	%rd556, %r3914, 4;
	add.s64 	%rd120, %rd5, %rd556;
	st.local.u32 	[%rd120], %r3273;
	add.s32 	%r3919, %r3914, 1;
	setp.eq.s32 	%p892, %r669, 1;
	@%p892 bra 	$L__BB3_475;
	ld.global.u32 	%r3274, [%rd119+1616];
	st.local.u32 	[%rd120+4], %r3274;
	add.s32 	%r3919, %r3914, 2;
	setp.eq.s32 	%p893, %r669, 2;
	@%p893 bra 	$L__BB3_475;
	ld.global.u32 	%r3275, [%rd119+1620];
	st.local.u32 	[%rd120+8], %r3275;
	add.s32 	%r3919, %r3914, 3;
$L__BB3_475:
	setp.eq.s32 	%p894, %r667, 0;
	@%p894 bra 	$L__BB3_483;
	and.b32  	%r681, %r667, 3;
	setp.lt.u32 	%p895, %r667, 4;
	mov.b32 	%r3918, 0;
	@%p895 bra 	$L__BB3_479;
	and.b32  	%r3918, %r667, 2147483644;
	mov.b32 	%r3916, 0;
$L__BB3_478:
	mul.wide.u32 	%rd557, %r3916, 4;
	add.s64 	%rd558, %rd114, %rd557;
	ld.global.u32 	%r3278, [%rd558+1612];
	mul.wide.u32 	%rd559, %r3919, 4;
	add.s64 	%rd560, %rd5, %rd559;
	st.local.u32 	[%rd560], %r3278;
	ld.global.u32 	%r3279, [%rd558+1616];
	st.local.u32 	[%rd560+4], %r3279;
	ld.global.u32 	%r3280, [%rd558+1620];
	st.local.u32 	[%rd560+8], %r3280;
	ld.global.u32 	%r3281, [%rd558+1624];
	st.local.u32 	[%rd560+12], %r3281;
	add.s32 	%r3919, %r3919, 4;
	add.s32 	%r3916, %r3916, 4;
	setp.ne.s32 	%p896, %r3916, %r3918;
	@%p896 bra 	$L__BB3_478;
$L__BB3_479:
	setp.eq.s32 	%p897, %r681, 0;
	@%p897 bra 	$L__BB3_483;
	mul.wide.u32 	%rd561, %r3918, 4;
	add.s64 	%rd121, %rd114, %rd561;
	ld.global.u32 	%r3282, [%rd121+1612];
	mul.wide.u32 	%rd562, %r3919, 4;
	add.s64 	%rd122, %rd5, %rd562;
	st.local.u32 	[%rd122], %r3282;
	setp.eq.s32 	%p898, %r681, 1;
	@%p898 bra 	$L__BB3_483;
	ld.global.u32 	%r3283, [%rd121+1616];
	st.local.u32 	[%rd122+4], %r3283;
	setp.eq.s32 	%p899, %r681, 2;
	@%p899 bra 	$L__BB3_483;
	ld.global.u32 	%r3284, [%rd121+1620];
	st.local.u32 	[%rd122+8], %r3284;
$L__BB3_483:
	ld.local.u32 	%r3287, [%rd5];
	st.global.u32 	[%rd114+1612], %r3287;
	ld.local.u32 	%r3288, [%rd5+4];
	st.global.u32 	[%rd114+1616], %r3288;
	ld.local.u32 	%r3289, [%rd5+8];
	st.global.u32 	[%rd114+1620], %r3289;
	ld.local.u32 	%r3290, [%rd5+12];
	st.global.u32 	[%rd114+1624], %r3290;
	ld.local.u32 	%r3291, [%rd5+16];
	st.global.u32 	[%rd114+1628], %r3291;
	ld.local.u32 	%r3292, [%rd5+20];
	st.global.u32 	[%rd114+1632], %r3292;
	ld.local.u32 	%r3293, [%rd5+24];
	st.global.u32 	[%rd114+1636], %r3293;
	ld.local.u32 	%r3294, [%rd5+28];
	st.global.u32 	[%rd114+1640], %r3294;
	ld.local.u32 	%r3295, [%rd5+32];
	st.global.u32 	[%rd114+1644], %r3295;
	ld.local.u32 	%r3296, [%rd5+36];
	st.global.u32 	[%rd114+1648], %r3296;
	ld.local.u32 	%r3297, [%rd5+40];
	st.global.u32 	[%rd114+1652], %r3297;
	ld.local.u32 	%r3298, [%rd5+44];
	st.global.u32 	[%rd114+1656], %r3298;
	ld.local.u32 	%r3299, [%rd5+48];
	st.global.u32 	[%rd114+1660], %r3299;
	ld.local.u32 	%r3300, [%rd5+52];
	st.global.u32 	[%rd114+1664], %r3300;
	ld.local.u32 	%r3301, [%rd5+56];
	st.global.u32 	[%rd114+1668], %r3301;
	ld.local.u32 	%r3302, [%rd5+60];
	st.global.u32 	[%rd114+1672], %r3302;
	ld.local.u32 	%r3303, [%rd5+64];
	st.global.u32 	[%rd114+1676], %r3303;
	ld.local.u32 	%r3304, [%rd5+68];
	st.global.u32 	[%rd114+1680], %r3304;
	ld.local.u32 	%r3305, [%rd5+72];
	st.global.u32 	[%rd114+1684], %r3305;
	ld.local.u32 	%r3306, [%rd5+76];
	st.global.u32 	[%rd114+1688], %r3306;
	ld.local.u32 	%r3307, [%rd5+80];
	st.global.u32 	[%rd114+1692], %r3307;
	ld.local.u32 	%r3308, [%rd5+84];
	st.global.u32 	[%rd114+1696], %r3308;
	ld.local.u32 	%r3309, [%rd5+88];
	st.global.u32 	[%rd114+1700], %r3309;
	ld.local.u32 	%r3310, [%rd5+92];
	st.global.u32 	[%rd114+1704], %r3310;
	ld.local.u32 	%r3311, [%rd5+96];
	st.global.u32 	[%rd114+1708], %r3311;
	ld.local.u32 	%r3312, [%rd5+100];
	st.global.u32 	[%rd114+1712], %r3312;
	ld.local.u32 	%r3313, [%rd5+104];
	st.global.u32 	[%rd114+1716], %r3313;
	ld.local.u32 	%r3314, [%rd5+108];
	st.global.u32 	[%rd114+1720], %r3314;
	ld.local.u32 	%r3315, [%rd5+112];
	st.global.u32 	[%rd114+1724], %r3315;
	ld.local.u32 	%r3316, [%rd5+116];
	st.global.u32 	[%rd114+1728], %r3316;
	ld.local.u32 	%r3317, [%rd5+120];
	st.global.u32 	[%rd114+1732], %r3317;
	st.local.u32 	[%rd7], %r665;
	add.s64 	%rd564, %rd538, %rd113;
	add.s64 	%rd123, %rd564, 560;
	mov.b32 	%r3921, 0;
	mov.b32 	%r3920, 30;
$L__BB3_484:
	ld.param.u64 	%rd646, [_Z2GAPA31_iPdPA31_d_param_2];
	max.u32 	%r691, %r3920, 1;
	and.b32  	%r692, %r691, 7;
	and.b32  	%r693, %r691, 15;
	mul.wide.u32 	%rd565, %r3921, 4;
	add.s64 	%rd566, %rd114, %rd565;
	add.s64 	%rd124, %rd566, 496;
	ld.global.u32 	%r3318, [%rd566+496];
	cvta.to.global.u64 	%rd567, %rd646;
	mul.wide.s32 	%rd568, %r3318, 248;
	add.s64 	%rd569, %rd567, %rd568;
	ld.global.u32 	%r694, [%rd566+500];
	mul.wide.s32 	%rd570, %r694, 8;
	add.s64 	%rd571, %rd569, %rd570;
	ld.global.f64 	%fd19, [%rd571];
	add.s64 	%rd125, %rd566, 1612;
	ld.global.u32 	%r3319, [%rd566+1612];
	mul.wide.s32 	%rd572, %r3319, 248;
	add.s64 	%rd573, %rd567, %rd572;
	ld.global.u32 	%r695, [%rd566+1616];
	mul.wide.s32 	%rd574, %r695, 8;
	add.s64 	%rd575, %rd573, %rd574;
	ld.global.f64 	%fd20, [%rd575];
	setp.lt.f64 	%p900, %fd19, %fd20;
	@%p900 bra 	$L__BB3_523;
	add.s64 	%rd577, %rd7, %rd565;
	st.local.u32 	[%rd577+4], %r695;
	setp.eq.s32 	%p901, %r3921, 30;
	@%p901 bra 	$L__BB3_499;
	setp.lt.u32 	%p902, %r3920, 16;
	mov.b32 	%r3929, 0;
	@%p902 bra 	$L__BB3_489;
	and.b32  	%r3929, %r691, -16;
	add.s64 	%rd647, %rd123, %rd565;
	mov.b32 	%r3923, 0;
$L__BB3_488:
	.pragma "nounroll";
	ld.global.u32 	%r3326, [%rd647+-60];
	setp.eq.s32 	%p903, %r3326, %r695;
	selp.b32 	%r3327, %r3923, %r3933, %p903;
	ld.global.u32 	%r3328, [%rd647+-56];
	setp.eq.s32 	%p904, %r3328, %r695;
	add.s32 	%r3329, %r3923, 1;
	selp.b32 	%r3330, %r3329, %r3327, %p904;
	ld.global.u32 	%r3331, [%rd647+-52];
	setp.eq.s32 	%p905, %r3331, %r695;
	add.s32 	%r3332, %r3923, 2;
	selp.b32 	%r3333, %r3332, %r3330, %p905;
	ld.global.u32 	%r3334, [%rd647+-48];
	setp.eq.s32 	%p906, %r3334, %r695;
	add.s32 	%r3335, %r3923, 3;
	selp.b32 	%r3336, %r3335, %r3333, %p906;
	ld.global.u32 	%r3337, [%rd647+-44];
	setp.eq.s32 	%p907, %r3337, %r695;
	add.s32 	%r3338, %r3923, 4;
	selp.b32 	%r3339, %r3338, %r3336, %p907;
	ld.global.u32 	%r3340, [%rd647+-40];
	setp.eq.s32 	%p908, %r3340, %r695;
	add.s32 	%r3341, %r3923, 5;
	selp.b32 	%r3342, %r3341, %r3339, %p908;
	ld.global.u32 	%r3343, [%rd647+-36];
	setp.eq.s32 	%p909, %r3343, %r695;
	add.s32 	%r3344, %r3923, 6;
	selp.b32 	%r3345, %r3344, %r3342, %p909;
	ld.global.u32 	%r3346, [%rd647+-32];
	setp.eq.s32 	%p910, %r3346, %r695;
	add.s32 	%r3347, %r3923, 7;
	selp.b32 	%r3348, %r3347, %r3345, %p910;
	ld.global.u32 	%r3349, [%rd647+-28];
	setp.eq.s32 	%p911, %r3349, %r695;
	add.s32 	%r3350, %r3923, 8;
	selp.b32 	%r3351, %r3350, %r3348, %p911;
	ld.global.u32 	%r3352, [%rd647+-24];
	setp.eq.s32 	%p912, %r3352, %r695;
	add.s32 	%r3353, %r3923, 9;
	selp.b32 	%r3354, %r3353, %r3351, %p912;
	ld.global.u32 	%r3355, [%rd647+-20];
	setp.eq.s32 	%p913, %r3355, %r695;
	add.s32 	%r3356, %r3923, 10;
	selp.b32 	%r3357, %r3356, %r3354, %p913;
	ld.global.u32 	%r3358, [%rd647+-16];
	setp.eq.s32 	%p914, %r3358, %r695;
	add.s32 	%r3359, %r3923, 11;
	selp.b32 	%r3360, %r3359, %r3357, %p914;
	ld.global.u32 	%r3361, [%rd647+-12];
	setp.eq.s32 	%p915, %r3361, %r695;
	add.s32 	%r3362, %r3923, 12;
	selp.b32 	%r3363, %r3362, %r3360, %p915;
	ld.global.u32 	%r3364, [%rd647+-8];
	setp.eq.s32 	%p916, %r3364, %r695;
	add.s32 	%r3365, %r3923, 13;
	selp.b32 	%r3366, %r3365, %r3363, %p916;
	ld.global.u32 	%r3367, [%rd647+-4];
	setp.eq.s32 	%p917, %r3367, %r695;
	add.s32 	%r3368, %r3923, 14;
	selp.b32 	%r3369, %r3368, %r3366, %p917;
	ld.global.u32 	%r3370, [%rd647];
	setp.eq.s32 	%p918, %r3370, %r695;
	add.s32 	%r3371, %r3923, 15;
	selp.b32 	%r3933, %r3371, %r3369, %p918;
	add.s64 	%rd647, %rd647, 64;
	add.s32 	%r3923, %r3923, 16;
	setp.ne.s32 	%p919, %r3923, %r3929;
	@%p919 bra 	$L__BB3_488;
$L__BB3_489:
	setp.eq.s32 	%p920, %r693, 0;
	@%p920 bra 	$L__BB3_499;
	setp.lt.u32 	%p921, %r693, 8;
	@%p921 bra 	$L__BB3_492;
	mul.wide.u32 	%rd579, %r3929, 4;
	add.s64 	%rd580, %rd124, %rd579;
	ld.global.u32 	%r3373, [%rd580+4];
	setp.eq.s32 	%p922, %r3373, %r695;
	selp.b32 	%r3374, %r3929, %r3933, %p922;
	add.s32 	%r3375, %r3929, 1;
	ld.global.u32 	%r3376, [%rd580+8];
	setp.eq.s32 	%p923, %r3376, %r695;
	selp.b32 	%r3377, %r3375, %r3374, %p923;
	add.s32 	%r3378, %r3929, 2;
	ld.global.u32 	%r3379, [%rd580+12];
	setp.eq.s32 	%p924, %r3379, %r695;
	selp.b32 	%r3380, %r3378, %r3377, %p924;
	add.s32 	%r3381, %r3929, 3;
	ld.global.u32 	%r3382, [%rd580+16];
	setp.eq.s32 	%p925, %r3382, %r695;
	selp.b32 	%r3383, %r3381, %r3380, %p925;
	add.s32 	%r3384, %r3929, 4;
	ld.global.u32 	%r3385, [%rd580+20];
	setp.eq.s32 	%p926, %r3385, %r695;
	selp.b32 	%r3386, %r3384, %r3383, %p926;
	add.s32 	%r3387, %r3929, 5;
	ld.global.u32 	%r3388, [%rd580+24];
	setp.eq.s32 	%p927, %r3388, %r695;
	selp.b32 	%r3389, %r3387, %r3386, %p927;
	add.s32 	%r3390, %r3929, 6;
	ld.global.u32 	%r3391, [%rd580+28];
	setp.eq.s32 	%p928, %r3391, %r695;
	selp.b32 	%r3392, %r3390, %r3389, %p928;
	add.s32 	%r3393, %r3929, 7;
	ld.global.u32 	%r3394, [%rd580+32];
	setp.eq.s32 	%p929, %r3394, %r695;
	selp.b32 	%r3933, %r3393, %r3392, %p929;
	add.s32 	%r3929, %r3929, 8;
$L__BB3_492:
	setp.eq.s32 	%p930, %r692, 0;
	@%p930 bra 	$L__BB3_499;
	and.b32  	%r709, %r691, 3;
	setp.lt.u32 	%p931, %r692, 4;
	@%p931 bra 	$L__BB3_495;
	mul.wide.u32 	%rd581, %r3929, 4;
	add.s64 	%rd582, %rd124, %rd581;
	ld.global.u32 	%r3396, [%rd582+4];
	setp.eq.s32 	%p932, %r3396, %r695;
	selp.b32 	%r3397, %r3929, %r3933, %p932;
	add.s32 	%r3398, %r3929, 1;
	ld.global.u32 	%r3399, [%rd582+8];
	setp.eq.s32 	%p933, %r3399, %r695;
	selp.b32 	%r3400, %r3398, %r3397, %p933;
	add.s32 	%r3401, %r3929, 2;
	ld.global.u32 	%r3402, [%rd582+12];
	setp.eq.s32 	%p934, %r3402, %r695;
	selp.b32 	%r3403, %r3401, %r3400, %p934;
	add.s32 	%r3404, %r3929, 3;
	ld.global.u32 	%r3405, [%rd582+16];
	setp.eq.s32 	%p935, %r3405, %r695;
	selp.b32 	%r3933, %r3404, %r3403, %p935;
	add.s32 	%r3929, %r3929, 4;
$L__BB3_495:
	setp.eq.s32 	%p936, %r709, 0;
	@%p936 bra 	$L__BB3_499;
	mul.wide.u32 	%rd583, %r3929, 4;
	add.s64 	%rd129, %rd124, %rd583;
	ld.global.u32 	%r3406, [%rd129+4];
	setp.eq.s32 	%p937, %r3406, %r695;
	selp.b32 	%r3933, %r3929, %r3933, %p937;
	setp.eq.s32 	%p938, %r709, 1;
	@%p938 bra 	$L__BB3_499;
	add.s32 	%r3407, %r3929, 1;
	ld.global.u32 	%r3408, [%rd129+8];
	setp.eq.s32 	%p939, %r3408, %r695;
	selp.b32 	%r3933, %r3407, %r3933, %p939;
	setp.eq.s32 	%p940, %r709, 2;
	@%p940 bra 	$L__BB3_499;
	add.s32 	%r3409, %r3929, 2;
	ld.global.u32 	%r3410, [%rd129+12];
	setp.eq.s32 	%p941, %r3410, %r695;
	selp.b32 	%r3933, %r3409, %r3933, %p941;
$L__BB3_499:
	sub.s32 	%r3412, 30, %r3921;
	setp.ge.s32 	%p942, %r3933, %r3412;
	mov.b32 	%r3938, 0;
	@%p942 bra 	$L__BB3_507;
	sub.s32 	%r719, %r3920, %r3933;
	add.s32 	%r3415, %r3921, %r3933;
	and.b32  	%r720, %r719, 3;
	add.s32 	%r3416, %r3415, -27;
	setp.lt.u32 	%p943, %r3416, 3;
	mov.b32 	%r3937, 0;
	mov.u32 	%r3936, %r3933;
	@%p943 bra 	$L__BB3_503;
	and.b32  	%r3937, %r719, -4;
	mov.b32 	%r3934, 0;
$L__BB3_502:
	add.s32 	%r3418, %r3934, %r3933;
	mul.wide.s32 	%rd584, %r3418, 4;
	add.s64 	%rd585, %rd124, %rd584;
	ld.global.u32 	%r3419, [%rd585+4];
	mul.wide.u32 	%rd586, %r3934, 4;
	add.s64 	%rd587, %rd3, %rd586;
	st.local.u32 	[%rd587], %r3419;
	ld.global.u32 	%r3420, [%rd585+8];
	st.local.u32 	[%rd587+4], %r3420;
	ld.global.u32 	%r3421, [%rd585+12];
	st.local.u32 	[%rd587+8], %r3421;
	ld.global.u32 	%r3422, [%rd585+16];
	st.local.u32 	[%rd587+12], %r3422;
	add.s32 	%r3934, %r3934, 4;
	add.s32 	%r3936, %r3934, %r3933;
	setp.ne.s32 	%p944, %r3934, %r3937;
	@%p944 bra 	$L__BB3_502;
$L__BB3_503:
	setp.eq.s32 	%p945, %r720, 0;
	mov.u32 	%r3938, %r3937;
	@%p945 bra 	$L__BB3_507;
	mul.wide.s32 	%rd588, %r3936, 4;
	add.s64 	%rd130, %rd124, %rd588;
	ld.global.u32 	%r3423, [%rd130+4];
	mul.wide.u32 	%rd589, %r3937, 4;
	add.s64 	%rd131, %rd3, %rd589;
	st.local.u32 	[%rd131], %r3423;
	add.s32 	%r3938, %r3937, 1;
	setp.eq.s32 	%p946, %r720, 1;
	@%p946 bra 	$L__BB3_507;
	ld.global.u32 	%r3424, [%rd130+8];
	st.local.u32 	[%rd131+4], %r3424;
	add.s32 	%r3938, %r3937, 2;
	setp.eq.s32 	%p947, %r720, 2;
	@%p947 bra 	$L__BB3_507;
	ld.global.u32 	%r3425, [%rd130+12];
	st.local.u32 	[%rd131+8], %r3425;
	add.s32 	%r3938, %r3937, 3;
$L__BB3_507:
	setp.lt.s32 	%p948, %r3933, 1;
	@%p948 bra 	$L__BB3_515;
	and.b32  	%r732, %r3933, 3;
	setp.lt.u32 	%p949, %r3933, 4;
	mov.b32 	%r3941, 0;
	@%p949 bra 	$L__BB3_511;
	and.b32  	%r3941, %r3933, 2147483644;
	mov.b32 	%r3939, 0;
$L__BB3_510:
	mul.wide.u32 	%rd590, %r3939, 4;
	add.s64 	%rd591, %rd124, %rd590;
	ld.global.u32 	%r3428, [%rd591+4];
	mul.wide.u32 	%rd592, %r3938, 4;
	add.s64 	%rd593, %rd3, %rd592;
	st.local.u32 	[%rd593], %r3428;
	ld.global.u32 	%r3429, [%rd591+8];
	st.local.u32 	[%rd593+4], %r3429;
	ld.global.u32 	%r3430, [%rd591+12];
	st.local.u32 	[%rd593+8], %r3430;
	ld.global.u32 	%r3431, [%rd591+16];
	st.local.u32 	[%rd593+12], %r3431;
	add.s32 	%r3938, %r3938, 4;
	add.s32 	%r3939, %r3939, 4;
	setp.ne.s32 	%p950, %r3939, %r3941;
	@%p950 bra 	$L__BB3_510;
$L__BB3_511:
	setp.eq.s32 	%p951, %r732, 0;
	@%p951 bra 	$L__BB3_515;
	mul.wide.u32 	%rd594, %r3941, 4;
	add.s64 	%rd132, %rd124, %rd594;
	ld.global.u32 	%r3432, [%rd132+4];
	mul.wide.u32 	%rd595, %r3938, 4;
	add.s64 	%rd133, %rd3, %rd595;
	st.local.u32 	[%rd133], %r3432;
	setp.eq.s32 	%p952, %r732, 1;
	@%p952 bra 	$L__BB3_515;
	ld.global.u32 	%r3433, [%rd132+8];
	st.local.u32 	[%rd133+4], %r3433;
	setp.eq.s32 	%p953, %r732, 2;
	@%p953 bra 	$L__BB3_515;
	ld.global.u32 	%r3434, [%rd132+12];
	st.local.u32 	[%rd133+8], %r3434;
$L__BB3_515:
	setp.eq.s32 	%p954, %r3921, 30;
	@%p954 bra 	$L__BB3_561;
	and.b32  	%r740, %r691, 3;
	setp.lt.u32 	%p955, %r3920, 4;
	mov.b32 	%r3944, 0;
	@%p955 bra 	$L__BB3_519;
	and.b32  	%r3944, %r691, -4;
	mov.b32 	%r3943, 0;
$L__BB3_518:
	mul.wide.u32 	%rd596, %r3943, 4;
	add.s64 	%rd597, %rd3, %rd596;
	ld.local.u32 	%r3437, [%rd597];
	add.s64 	%rd598, %rd124, %rd596;
	st.global.u32 	[%rd598+4], %r3437;
	ld.local.u32 	%r3438, [%rd597+4];
	st.global.u32 	[%rd598+8], %r3438;
	ld.local.u32 	%r3439, [%rd597+8];
	st.global.u32 	[%rd598+12], %r3439;
	ld.local.u32 	%r3440, [%rd597+12];
	st.global.u32 	[%rd598+16], %r3440;
	add.s32 	%r3943, %r3943, 4;
	setp.ne.s32 	%p956, %r3943, %r3944;
	@%p956 bra 	$L__BB3_518;
$L__BB3_519:
	setp.eq.s32 	%p957, %r740, 0;
	@%p957 bra 	$L__BB3_561;
	mul.wide.u32 	%rd599, %r3944, 4;
	add.s64 	%rd134, %rd3, %rd599;
	ld.local.u32 	%r3441, [%rd134];
	add.s64 	%rd135, %rd124, %rd599;
	st.global.u32 	[%rd135+4], %r3441;
	setp.eq.s32 	%p958, %r740, 1;
	@%p958 bra 	$L__BB3_561;
	ld.local.u32 	%r3442, [%rd134+4];
	st.global.u32 	[%rd135+8], %r3442;
	setp.eq.s32 	%p959, %r740, 2;
	@%p959 bra 	$L__BB3_561;
	ld.local.u32 	%r3443, [%rd134+8];
	st.global.u32 	[%rd135+12], %r3443;
	bra.uni 	$L__BB3_561;
$L__BB3_523:
	add.s64 	%rd601, %rd7, %rd565;
	st.local.u32 	[%rd601+4], %r694;
	setp.eq.s32 	%p960, %r3921, 30;
	@%p960 bra 	$L__BB3_537;
	setp.lt.u32 	%p961, %r3920, 16;
	mov.b32 	%r3952, 0;
	@%p961 bra 	$L__BB3_527;
	and.b32  	%r3952, %r691, -16;
	mov.b32 	%r3946, 0;
$L__BB3_526:
	.pragma "nounroll";
	mul.wide.u32 	%rd602, %r3946, 4;
	add.s64 	%rd603, %rd125, %rd602;
	ld.global.u32 	%r3450, [%rd603+4];
	setp.eq.s32 	%p962, %r3450, %r694;
	selp.b32 	%r3451, %r3946, %r3956, %p962;
	add.s32 	%r3452, %r3946, 1;
	ld.global.u32 	%r3453, [%rd603+8];
	setp.eq.s32 	%p963, %r3453, %r694;
	selp.b32 	%r3454, %r3452, %r3451, %p963;
	add.s32 	%r3455, %r3946, 2;
	ld.global.u32 	%r3456, [%rd603+12];
	setp.eq.s32 	%p964, %r3456, %r694;
	selp.b32 	%r3457, %r3455, %r3454, %p964;
	add.s32 	%r3458, %r3946, 3;
	ld.global.u32 	%r3459, [%rd603+16];
	setp.eq.s32 	%p965, %r3459, %r694;
	selp.b32 	%r3460, %r3458, %r3457, %p965;
	add.s32 	%r3461, %r3946, 4;
	ld.global.u32 	%r3462, [%rd603+20];
	setp.eq.s32 	%p966, %r3462, %r694;
	selp.b32 	%r3463, %r3461, %r3460, %p966;
	add.s32 	%r3464, %r3946, 5;
	ld.global.u32 	%r3465, [%rd603+24];
	setp.eq.s32 	%p967, %r3465, %r694;
	selp.b32 	%r3466, %r3464, %r3463, %p967;
	add.s32 	%r3467, %r3946, 6;
	ld.global.u32 	%r3468, [%rd603+28];
	setp.eq.s32 	%p968, %r3468, %r694;
	selp.b32 	%r3469, %r3467, %r3466, %p968;
	add.s32 	%r3470, %r3946, 7;
	ld.global.u32 	%r3471, [%rd603+32];
	setp.eq.s32 	%p969, %r3471, %r694;
	selp.b32 	%r3472, %r3470, %r3469, %p969;
	add.s32 	%r3473, %r3946, 8;
	ld.global.u32 	%r3474, [%rd603+36];
	setp.eq.s32 	%p970, %r3474, %r694;
	selp.b32 	%r3475, %r3473, %r3472, %p970;
	add.s32 	%r3476, %r3946, 9;
	ld.global.u32 	%r3477, [%rd603+40];
	setp.eq.s32 	%p971, %r3477, %r694;
	selp.b32 	%r3478, %r3476, %r3475, %p971;
	add.s32 	%r3479, %r3946, 10;
	ld.global.u32 	%r3480, [%rd603+44];
	setp.eq.s32 	%p972, %r3480, %r694;
	selp.b32 	%r3481, %r3479, %r3478, %p972;
	add.s32 	%r3482, %r3946, 11;
	ld.global.u32 	%r3483, [%rd603+48];
	setp.eq.s32 	%p973, %r3483, %r694;
	selp.b32 	%r3484, %r3482, %r3481, %p973;
	add.s32 	%r3485, %r3946, 12;
	ld.global.u32 	%r3486, [%rd603+52];
	setp.eq.s32 	%p974, %r3486, %r694;
	selp.b32 	%r3487, %r3485, %r3484, %p974;
	add.s32 	%r3488, %r3946, 13;
	ld.global.u32 	%r3489, [%rd603+56];
	setp.eq.s32 	%p975, %r3489, %r694;
	selp.b32 	%r3490, %r3488, %r3487, %p975;
	add.s32 	%r3491, %r3946, 14;
	ld.global.u32 	%r3492, [%rd603+60];
	setp.eq.s32 	%p976, %r3492, %r694;
	selp.b32 	%r3493, %r3491, %r3490, %p976;
	add.s32 	%r3494, %r3946, 15;
	ld.global.u32 	%r3495, [%rd603+64];
	setp.eq.s32 	%p977, %r3495, %r694;
	selp.b32 	%r3956, %r3494, %r3493, %p977;
	add.s32 	%r3946, %r3946, 16;
	setp.ne.s32 	%p978, %r3946, %r3952;
	@%p978 bra 	$L__BB3_526;
$L__BB3_527:
	setp.eq.s32 	%p979, %r693, 0;
	@%p979 bra 	$L__BB3_537;
	setp.lt.u32 	%p980, %r693, 8;
	@%p980 bra 	$L__BB3_530;
	mul.wide.u32 	%rd604, %r3952, 4;
	add.s64 	%rd605, %rd125, %rd604;
	ld.global.u32 	%r3497, [%rd605+4];
	setp.eq.s32 	%p981, %r3497, %r694;
	selp.b32 	%r3498, %r3952, %r3956, %p981;
	add.s32 	%r3499, %r3952, 1;
	ld.global.u32 	%r3500, [%rd605+8];
	setp.eq.s32 	%p982, %r3500, %r694;
	selp.b32 	%r3501, %r3499, %r3498, %p982;
	add.s32 	%r3502, %r3952, 2;
	ld.global.u32 	%r3503, [%rd605+12];
	setp.eq.s32 	%p983, %r3503, %r694;
	selp.b32 	%r3504, %r3502, %r3501, %p983;
	add.s32 	%r3505, %r3952, 3;
	ld.global.u32 	%r3506, [%rd605+16];
	setp.eq.s32 	%p984, %r3506, %r694;
	selp.b32 	%r3507, %r3505, %r3504, %p984;
	add.s32 	%r3508, %r3952, 4;
	ld.global.u32 	%r3509, [%rd605+20];
	setp.eq.s32 	%p985, %r3509, %r694;
	selp.b32 	%r3510, %r3508, %r3507, %p985;
	add.s32 	%r3511, %r3952, 5;
	ld.global.u32 	%r3512, [%rd605+24];
	setp.eq.s32 	%p986, %r3512, %r694;
	selp.b32 	%r3513, %r3511, %r3510, %p986;
	add.s32 	%r3514, %r3952, 6;
	ld.global.u32 	%r3515, [%rd605+28];
	setp.eq.s32 	%p987, %r3515, %r694;
	selp.b32 	%r3516, %r3514, %r3513, %p987;
	add.s32 	%r3517, %r3952, 7;
	ld.global.u32 	%r3518, [%rd605+32];
	setp.eq.s32 	%p988, %r3518, %r694;
	selp.b32 	%r3956, %r3517, %r3516, %p988;
	add.s32 	%r3952, %r3952, 8;
$L__BB3_530:
	setp.eq.s32 	%p989, %r692, 0;
	@%p989 bra 	$L__BB3_537;
	and.b32  	%r758, %r691, 3;
	setp.lt.u32 	%p990, %r692, 4;
	@%p990 bra 	$L__BB3_533;
	mul.wide.u32 	%rd606, %r3952, 4;
	add.s64 	%rd607, %rd125, %rd606;
	ld.global.u32 	%r3520, [%rd607+4];
	setp.eq.s32 	%p991, %r3520, %r694;
	selp.b32 	%r3521, %r3952, %r3956, %p991;
	add.s32 	%r3522, %r3952, 1;
	ld.global.u32 	%r3523, [%rd607+8];
	setp.eq.s32 	%p992, %r3523, %r694;
	selp.b32 	%r3524, %r3522, %r3521, %p992;
	add.s32 	%r3525, %r3952, 2;
	ld.global.u32 	%r3526, [%rd607+12];
	setp.eq.s32 	%p993, %r3526, %r694;
	selp.b32 	%r3527, %r3525, %r3524, %p993;
	add.s32 	%r3528, %r3952, 3;
	ld.global.u32 	%r3529, [%rd607+16];
	setp.eq.s32 	%p994, %r3529, %r694;
	selp.b32 	%r3956, %r3528, %r3527, %p994;
	add.s32 	%r3952, %r3952, 4;
$L__BB3_533:
	setp.eq.s32 	%p995, %r758, 0;
	@%p995 bra 	$L__BB3_537;
	mul.wide.u32 	%rd608, %r3952, 4;
	add.s64 	%rd136, %rd125, %rd608;
	ld.global.u32 	%r3530, [%rd136+4];
	setp.eq.s32 	%p996, %r3530, %r694;
	selp.b32 	%r3956, %r3952, %r3956, %p996;
	setp.eq.s32 	%p997, %r758, 1;
	@%p997 bra 	$L__BB3_537;
	add.s32 	%r3531, %r3952, 1;
	ld.global.u32 	%r3532, [%rd136+8];
	setp.eq.s32 	%p998, %r3532, %r694;
	selp.b32 	%r3956, %r3531, %r3956, %p998;
	setp.eq.s32 	%p999, %r758, 2;
	@%p999 bra 	$L__BB3_537;
	add.s32 	%r3533, %r3952, 2;
	ld.global.u32 	%r3534, [%rd136+12];
	setp.eq.s32 	%p1000, %r3534, %r694;
	selp.b32 	%r3956, %r3533, %r3956, %p1000;
$L__BB3_537:
	sub.s32 	%r3536, 30, %r3921;
	setp.ge.s32 	%p1001, %r3956, %r3536;
	mov.b32 	%r3961, 0;
	@%p1001 bra 	$L__BB3_545;
	sub.s32 	%r768, %r3920, %r3956;
	add.s32 	%r3539, %r3921, %r3956;
	and.b32  	%r769, %r768, 3;
	add.s32 	%r3540, %r3539, -27;
	setp.lt.u32 	%p1002, %r3540, 3;
	mov.b32 	%r3960, 0;
	mov.u32 	%r3959, %r3956;
	@%p1002 bra 	$L__BB3_541;
	and.b32  	%r3960, %r768, -4;
	mov.b32 	%r3957, 0;
$L__BB3_540:
	add.s32 	%r3542, %r3957, %r3956;
	mul.wide.s32 	%rd609, %r3542, 4;
	add.s64 	%rd610, %rd125, %rd609;
	ld.global.u32 	%r3543, [%rd610+4];
	mul.wide.u32 	%rd611, %r3957, 4;
	add.s64 	%rd612, %rd4, %rd611;
	st.local.u32 	[%rd612], %r3543;
	ld.global.u32 	%r3544, [%rd610+8];
	st.local.u32 	[%rd612+4], %r3544;
	ld.global.u32 	%r3545, [%rd610+12];
	st.local.u32 	[%rd612+8], %r3545;
	ld.global.u32 	%r3546, [%rd610+16];
	st.local.u32 	[%rd612+12], %r3546;
	add.s32 	%r3957, %r3957, 4;
	add.s32 	%r3959, %r3957, %r3956;
	setp.ne.s32 	%p1003, %r3957, %r3960;
	@%p1003 bra 	$L__BB3_540;
$L__BB3_541:
	setp.eq.s32 	%p1004, %r769, 0;
	mov.u32 	%r3961, %r3960;
	@%p1004 bra 	$L__BB3_545;
	mul.wide.s32 	%rd613, %r3959, 4;
	add.s64 	%rd137, %rd125, %rd613;
	ld.global.u32 	%r3547, [%rd137+4];
	mul.wide.u32 	%rd614, %r3960, 4;
	add.s64 	%rd138, %rd4, %rd614;
	st.local.u32 	[%rd138], %r3547;
	add.s32 	%r3961, %r3960, 1;
	setp.eq.s32 	%p1005, %r769, 1;
	@%p1005 bra 	$L__BB3_545;
	ld.global.u32 	%r3548, [%rd137+8];
	st.local.u32 	[%rd138+4], %r3548;
	add.s32 	%r3961, %r3960, 2;
	setp.eq.s32 	%p1006, %r769, 2;
	@%p1006 bra 	$L__BB3_545;
	ld.global.u32 	%r3549, [%rd137+12];
	st.local.u32 	[%rd138+8], %r3549;
	add.s32 	%r3961, %r3960, 3;
$L__BB3_545:
	setp.lt.s32 	%p1007, %r3956, 1;
	@%p1007 bra 	$L__BB3_553;
	and.b32  	%r781, %r3956, 3;
	setp.lt.u32 	%p1008, %r3956, 4;
	mov.b32 	%r3964, 0;
	@%p1008 bra 	$L__BB3_549;
	and.b32  	%r3964, %r3956, 2147483644;
	mov.b32 	%r3962, 0;
$L__BB3_548:
	mul.wide.u32 	%rd615, %r3962, 4;
	add.s64 	%rd616, %rd125, %rd615;
	ld.global.u32 	%r3552, [%rd616+4];
	mul.wide.u32 	%rd617, %r3961, 4;
	add.s64 	%rd618, %rd4, %rd617;
	st.local.u32 	[%rd618], %r3552;
	ld.global.u32 	%r3553, [%rd616+8];
	st.local.u32 	[%rd618+4], %r3553;
	ld.global.u32 	%r3554, [%rd616+12];
	st.local.u32 	[%rd618+8], %r3554;
	ld.global.u32 	%r3555, [%rd616+16];
	st.local.u32 	[%rd618+12], %r3555;
	add.s32 	%r3961, %r3961, 4;
	add.s32 	%r3962, %r3962, 4;
	setp.ne.s32 	%p1009, %r3962, %r3964;
	@%p1009 bra 	$L__BB3_548;
$L__BB3_549:
	setp.eq.s32 	%p1010, %r781, 0;
	@%p1010 bra 	$L__BB3_553;
	mul.wide.u32 	%rd619, %r3964, 4;
	add.s64 	%rd139, %rd125, %rd619;
	ld.global.u32 	%r3556, [%rd139+4];
	mul.wide.u32 	%rd620, %r3961, 4;
	add.s64 	%rd140, %rd4, %rd620;
	st.local.u32 	[%rd140], %r3556;
	setp.eq.s32 	%p1011, %r781, 1;
	@%p1011 bra 	$L__BB3_553;
	ld.global.u32 	%r3557, [%rd139+8];
	st.local.u32 	[%rd140+4], %r3557;
	setp.eq.s32 	%p1012, %r781, 2;
	@%p1012 bra 	$L__BB3_553;
	ld.global.u32 	%r3558, [%rd139+12];
	st.local.u32 	[%rd140+8], %r3558;
$L__BB3_553:
	setp.eq.s32 	%p1013, %r3921, 30;
	@%p1013 bra 	$L__BB3_561;
	and.b32  	%r789, %r691, 3;
	setp.lt.u32 	%p1014, %r3920, 4;
	mov.b32 	%r3967, 0;
	@%p1014 bra 	$L__BB3_557;
	and.b32  	%r3967, %r691, -4;
	mov.b32 	%r3966, 0;
$L__BB3_556:
	mul.wide.u32 	%rd621, %r3966, 4;
	add.s64 	%rd622, %rd4, %rd621;
	ld.local.u32 	%r3561, [%rd622];
	add.s64 	%rd623, %rd125, %rd621;
	st.global.u32 	[%rd623+4], %r3561;
	ld.local.u32 	%r3562, [%rd622+4];
	st.global.u32 	[%rd623+8], %r3562;
	ld.local.u32 	%r3563, [%rd622+8];
	st.global.u32 	[%rd623+12], %r3563;
	ld.local.u32 	%r3564, [%rd622+12];
	st.global.u32 	[%rd623+16], %r3564;
	add.s32 	%r3966, %r3966, 4;
	setp.ne.s32 	%p1015, %r3966, %r3967;
	@%p1015 bra 	$L__BB3_556;
$L__BB3_557:
	setp.eq.s32 	%p1016, %r789, 0;
	@%p1016 bra 	$L__BB3_561;
	mul.wide.u32 	%rd624, %r3967, 4;
	add.s64 	%rd141, %rd4, %rd624;
	ld.local.u32 	%r3565, [%rd141];
	add.s64 	%rd142, %rd125, %rd624;
	st.global.u32 	[%rd142+4], %r3565;
	setp.eq.s32 	%p1017, %r789, 1;
	@%p1017 bra 	$L__BB3_561;
	ld.local.u32 	%r3566, [%rd141+4];
	st.global.u32 	[%rd142+8], %r3566;
	setp.eq.s32 	%p1018, %r789, 2;
	@%p1018 bra 	$L__BB3_561;
	ld.local.u32 	%r3567, [%rd141+8];
	st.global.u32 	[%rd142+12], %r3567;
$L__BB3_561:
	add.s32 	%r3921, %r3921, 1;
	add.s32 	%r3920, %r3920, -1;
	setp.ne.s32 	%p1019, %r3921, 31;
	@%p1019 bra 	$L__BB3_484;
	st.global.u32 	[%rd114+496], %r665;
	ld.local.u32 	%r3568, [%rd7+4];
	st.global.u32 	[%rd114+500], %r3568;
	ld.local.u32 	%r3569, [%rd7+8];
	st.global.u32 	[%rd114+504], %r3569;
	ld.local.u32 	%r3570, [%rd7+12];
	st.global.u32 	[%rd114+508], %r3570;
	ld.local.u32 	%r3571, [%rd7+16];
	st.global.u32 	[%rd114+512], %r3571;
	ld.local.u32 	%r3572, [%rd7+20];
	st.global.u32 	[%rd114+516], %r3572;
	ld.local.u32 	%r3573, [%rd7+24];
	st.global.u32 	[%rd114+520], %r3573;
	ld.local.u32 	%r3574, [%rd7+28];
	st.global.u32 	[%rd114+524], %r3574;
	ld.local.u32 	%r3575, [%rd7+32];
	st.global.u32 	[%rd114+528], %r3575;
	ld.local.u32 	%r3576, [%rd7+36];
	st.global.u32 	[%rd114+532], %r3576;
	ld.local.u32 	%r3577, [%rd7+40];
	st.global.u32 	[%rd114+536], %r3577;
	ld.local.u32 	%r3578, [%rd7+44];
	st.global.u32 	[%rd114+540], %r3578;
	ld.local.u32 	%r3579, [%rd7+48];
	st.global.u32 	[%rd114+544], %r3579;
	ld.local.u32 	%r3580, [%rd7+52];
	st.global.u32 	[%rd114+548], %r3580;
	ld.local.u32 	%r3581, [%rd7+56];
	st.global.u32 	[%rd114+552], %r3581;
	ld.local.u32 	%r3582, [%rd7+60];
	st.global.u32 	[%rd114+556], %r3582;
	ld.local.u32 	%r3583, [%rd7+64];
	st.global.u32 	[%rd114+560], %r3583;
	ld.local.u32 	%r3584, [%rd7+68];
	st.global.u32 	[%rd114+564], %r3584;
	ld.local.u32 	%r3585, [%rd7+72];
	st.global.u32 	[%rd114+568], %r3585;
	ld.local.u32 	%r3586, [%rd7+76];
	st.global.u32 	[%rd114+572], %r3586;
	ld.local.u32 	%r3587, [%rd7+80];
	st.global.u32 	[%rd114+576], %r3587;
	ld.local.u32 	%r3588, [%rd7+84];
	st.global.u32 	[%rd114+580], %r3588;
	ld.local.u32 	%r3589, [%rd7+88];
	st.global.u32 	[%rd114+584], %r3589;
	ld.local.u32 	%r3590, [%rd7+92];
	st.global.u32 	[%rd114+588], %r3590;
	ld.local.u32 	%r3591, [%rd7+96];
	st.global.u32 	[%rd114+592], %r3591;
	ld.local.u32 	%r3592, [%rd7+100];
	st.global.u32 	[%rd114+596], %r3592;
	ld.local.u32 	%r3593, [%rd7+104];
	st.global.u32 	[%rd114+600], %r3593;
	ld.local.u32 	%r3594, [%rd7+108];
	st.global.u32 	[%rd114+604], %r3594;
	ld.local.u32 	%r3595, [%rd7+112];
	st.global.u32 	[%rd114+608], %r3595;
	ld.local.u32 	%r3596, [%rd7+116];
	st.global.u32 	[%rd114+612], %r3596;
	ld.local.u32 	%r3597, [%rd7+120];
	st.global.u32 	[%rd114+616], %r3597;
	st.global.u32 	[%rd114+1612], %r3582;
	st.global.u32 	[%rd114+1616], %r3583;
	st.global.u32 	[%rd114+1620], %r3584;
	st.global.u32 	[%rd114+1624], %r3585;
	st.global.u32 	[%rd114+1628], %r3586;
	st.global.u32 	[%rd114+1632], %r3587;
	st.global.u32 	[%rd114+1636], %r3588;
	st.global.u32 	[%rd114+1640], %r3589;
	st.global.u32 	[%rd114+1644], %r3590;
	st.global.u32 	[%rd114+1648], %r3591;
	st.global.u32 	[%rd114+1652], %r3592;
	st.global.u32 	[%rd114+1656], %r3593;
	st.global.u32 	[%rd114+1660], %r3594;
	st.global.u32 	[%rd114+1664], %r3595;
	st.global.u32 	[%rd114+1668], %r3596;
	st.global.u32 	[%rd114+1672], %r3597;
	st.global.u32 	[%rd114+1676], %r665;
	st.global.u32 	[%rd114+1680], %r3568;
	st.global.u32 	[%rd114+1684], %r3569;
	st.global.u32 	[%rd114+1688], %r3570;
	st.global.u32 	[%rd114+1692], %r3571;
	st.global.u32 	[%rd114+1696], %r3572;
	st.global.u32 	[%rd114+1700], %r3573;
	st.global.u32 	[%rd114+1704], %r3574;
	st.global.u32 	[%rd114+1708], %r3575;
	st.global.u32 	[%rd114+1712], %r3576;
	st.global.u32 	[%rd114+1716], %r3577;
	st.global.u32 	[%rd114+1720], %r3578;
	st.global.u32 	[%rd114+1724], %r3579;
	st.global.u32 	[%rd114+1728], %r3580;
	st.global.u32 	[%rd114+1732], %r3581;
$L__BB3_563:
	// begin inline asm
	mov.u64 	%rd625, %clock64;
	// end inline asm
	add.s64 	%rd626, %rd625, %rd112;
	cvt.u32.u64 	%r3598, %rd626;
	xor.b32  	%r3599, %r3598, -1429050551;
	mul.lo.s32 	%r3600, %r3599, 1099087573;
	{ .reg .b32 tmp; mov.b64 {tmp, %r3601}, %rd626; }
	xor.b32  	%r3602, %r3601, -136515619;
	mul.lo.s32 	%r3603, %r3602, -1703105765;
	add.s32 	%r3604, %r3600, %r3603;
	add.s32 	%r3974, %r3604, 6615241;
	add.s32 	%r3973, %r3600, 123456789;
	xor.b32  	%r3972, %r3600, 362436069;
	add.s32 	%r3971, %r3603, 521288629;
	xor.b32  	%r3970, %r3603, 88675123;
	add.s32 	%r3969, %r3600, 5783321;
	ld.global.u32 	%r3605, [T];
	cvt.rn.f64.s32 	%fd21, %r3605;
	div.rn.f64 	%fd22, %fd21, 0d4024000000000000;
	mul.f64 	%fd3, %fd22, 0d4059000000000000;
$L__BB3_564:
	mov.u32 	%r808, %r3974;
	mov.u32 	%r806, %r3972;
	mov.u32 	%r3972, %r3971;
	mov.u32 	%r3971, %r3970;
	mov.u32 	%r3970, %r3969;
	shr.u32 	%r3606, %r3973, 2;
	xor.b32  	%r3607, %r3606, %r3973;
	shl.b32 	%r3608, %r3970, 4;
	shl.b32 	%r3609, %r3607, 1;
	xor.b32  	%r3610, %r3609, %r3608;
	xor.b32  	%r3611, %r3610, %r3607;
	xor.b32  	%r3969, %r3611, %r3970;
	add.s32 	%r3974, %r808, 362437;
	add.s32 	%r3612, %r3969, %r3974;
	cvt.rn.f32.u32 	%f27, %r3612;
	fma.rn.f32 	%f28, %f27, 0f2F800000, 0f2F000000;
	cvt.f64.f32 	%fd23, %f28;
	setp.leu.f64 	%p1020, %fd3, %fd23;
	mov.u32 	%r3973, %r806;
	@%p1020 bra 	$L__BB3_567;
	shr.u32 	%r3613, %r806, 2;
	xor.b32  	%r3614, %r3613, %r806;
	shl.b32 	%r3615, %r3969, 4;
	shl.b32 	%r3616, %r3614, 1;
	xor.b32  	%r3617, %r3616, %r3615;
	xor.b32  	%r3618, %r3617, %r3614;
	xor.b32  	%r811, %r3618, %r3969;
	add.s32 	%r3619, %r808, %r811;
	add.s32 	%r3620, %r3619, 724874;
	cvt.rn.f32.u32 	%f29, %r3620;
	fma.rn.f32 	%f30, %f29, 0f2F800000, 0f2F000000;
	mul.f32 	%f31, %f30, 0f41F80000;
	cvt.rzi.s32.f32 	%r812, %f31;
	shr.u32 	%r3621, %r3972, 2;
	xor.b32  	%r3622, %r3621, %r3972;
	shl.b32 	%r3623, %r811, 4;
	shl.b32 	%r3624, %r3622, 1;
	xor.b32  	%r3625, %r3624, %r3623;
	xor.b32  	%r3626, %r3625, %r3622;
	xor.b32  	%r813, %r3626, %r811;
	add.s32 	%r3974, %r808, 1087311;
	add.s32 	%r3627, %r813, %r3974;
	cvt.rn.f32.u32 	%f32, %r3627;
	fma.rn.f32 	%f33, %f32, 0f2F800000, 0f2F000000;
	mul.f32 	%f34, %f33, 0f41F80000;
	cvt.rzi.s32.f32 	%r815, %f34;
	setp.eq.s32 	%p1021, %r812, %r815;
	mov.u32 	%r3973, %r3971;
	mov.u32 	%r3972, %r3970;
	mov.u32 	%r3971, %r3969;
	mov.u32 	%r3970, %r811;
	mov.u32 	%r3969, %r813;
	@%p1021 bra 	$L__BB3_567;
	mul.wide.s32 	%rd627, %r3968, 124;
	add.s64 	%rd628, %rd113, %rd627;
	mul.wide.s32 	%rd629, %r812, 4;
	add.s64 	%rd630, %rd628, %rd629;
	ld.global.u32 	%r3628, [%rd630];
	mul.wide.s32 	%rd631, %r815, 4;
	add.s64 	%rd632, %rd628, %rd631;
	ld.global.u32 	%r3629, [%rd632];
	st.global.u32 	[%rd630], %r3629;
	st.global.u32 	[%rd632], %r3628;
$L__BB3_567:
	add.s32 	%r3968, %r3968, 1;
	mov.u32 	%r3630, %ctaid.x;
	mov.u32 	%r3631, %tid.x;
	mad.lo.s32 	%r3632, %r3630, 5, %r3631;
	mad.lo.s32 	%r3633, %r3632, 20, 10;
	setp.lt.s32 	%p1022, %r3968, %r3633;
	@%p1022 bra 	$L__BB3_564;
	ret;

}
	// .globl	_Z4bestPA31_iPd
.visible .entry _Z4bestPA31_iPd(
	.param .u64 .ptr .align 1 _Z4bestPA31_iPd_param_0,
	.param .u64 .ptr .align 1 _Z4bestPA31_iPd_param_1
)
{
	.local .align 8 .b8 	__local_depot4[8];
	.reg .b64 	%SP;
	.reg .b64 	%SPL;
	.reg .pred 	%p<6>;
	.reg .b32 	%r<7>;
	.reg .b64 	%rd<11>;
	.reg .b64 	%fd<12>;

	mov.u64 	%SPL, __local_depot4;
	cvta.local.u64 	%SP, %SPL;
	ld.param.u64 	%rd4, [_Z4bestPA31_iPd_param_1];
	cvta.to.global.u64 	%rd5, %rd4;
	ld.global.f64 	%fd11, [%rd5];
	add.s64 	%rd10, %rd5, 16;
	mov.b32 	%r6, 0;
$L__BB4_1:
	ld.global.f64 	%fd4, [%rd10+-16];
	setp.lt.f64 	%p1, %fd4, %fd11;
	selp.f64 	%fd5, %fd4, %fd11, %p1;
	ld.global.f64 	%fd6, [%rd10+-8];
	setp.lt.f64 	%p2, %fd6, %fd5;
	selp.f64 	%fd7, %fd6, %fd5, %p2;
	ld.global.f64 	%fd8, [%rd10];
	setp.lt.f64 	%p3, %fd8, %fd7;
	selp.f64 	%fd9, %fd8, %fd7, %p3;
	ld.global.f64 	%fd10, [%rd10+8];
	setp.lt.f64 	%p4, %fd10, %fd9;
	selp.f64 	%fd11, %fd10, %fd9, %p4;
	add.s32 	%r6, %r6, 4;
	add.s64 	%rd10, %rd10, 32;
	setp.ne.s32 	%p5, %r6, 100;
	@%p5 bra 	$L__BB4_1;
	add.u64 	%rd6, %SP, 0;
	add.u64 	%rd7, %SPL, 0;
	st.local.f64 	[%rd7], %fd11;
	mov.u64 	%rd8, $str$1;
	cvta.global.u64 	%rd9, %rd8;
	{ // callseq 0, 0
	.param .b64 param0;
	st.param.b64 	[param0], %rd9;
	.param .b64 param1;
	st.param.b64 	[param1], %rd6;
	.param .b32 retval0;
	call.uni (retval0), 
	vprintf, 
	(
	param0, 
	param1
	);
	ld.param.b32 	%r4, [retval0];
	} // callseq 0
	ret;

}
	// .globl	_Z4testPA31_d
.visible .entry _Z4testPA31_d(
	.param .u64 .ptr .align 1 _Z4testPA31_d_param_0
)
{
	.local .align 8 .b8 	__local_depot5[8];
	.reg .b64 	%SP;
	.reg .b64 	%SPL;
	.reg .pred 	%p<2>;
	.reg .b32 	%r<69>;
	.reg .b64 	%rd<13>;
	.reg .b64 	%fd<32>;

	mov.u64 	%SPL, __local_depot5;
	cvta.local.u64 	%SP, %SPL;
	ld.param.u64 	%rd4, [_Z4testPA31_d_param_0];
	cvta.to.global.u64 	%rd5, %rd4;
	add.s64 	%rd12, %rd5, 120;
	mov.b32 	%r68, 0;
	add.u64 	%rd6, %SP, 0;
	mov.u64 	%rd8, $str$2;
	mov.u64 	%rd10, $str$3;
$L__BB5_1:
	ld.global.f64 	%fd1, [%rd12+-120];
	cvta.to.local.u64 	%rd7, %rd6;
	st.local.f64 	[%rd7], %fd1;
	cvta.global.u64 	%rd9, %rd8;
	{ // callseq 1, 0
	.param .b64 param0;
	st.param.b64 	[param0], %rd9;
	.param .b64 param1;
	st.param.b64 	[param1], %rd6;
	.param .b32 retval0;
	call.uni (retval0), 
	vprintf, 
	(
	param0, 
	param1
	);
	ld.param.b32 	%r4, [retval0];
	} // callseq 1
	ld.global.f64 	%fd2, [%rd12+-112];
	st.local.f64 	[%rd7], %fd2;
	{ // callseq 2, 0
	.param .b64 param0;
	st.param.b64 	[param0], %rd9;
	.param .b64 param1;
	st.param.b64 	[param1], %rd6;
	.param .b32 retval0;
	call.uni (retval0), 
	vprintf, 
	(
	param0, 
	param1
	);
	ld.param.b32 	%r6, [retval0];
	} // callseq 2
	ld.global.f64 	%fd3, [%rd12+-104];
	st.local.f64 	[%rd7], %fd3;
	{ // callseq 3, 0
	.param .b64 param0;
	st.param.b64 	[param0], %rd9;
	.param .b64 param1;
	st.param.b64 	[param1], %rd6;
	.param .b32 retval0;
	call.uni (retval0), 
	vprintf, 
	(
	param0, 
	param1
	);
	ld.param.b32 	%r8, [retval0];
	} // callseq 3
	ld.global.f64 	%fd4, [%rd12+-96];
	st.local.f64 	[%rd7], %fd4;
	{ // callseq 4, 0
	.param .b64 param0;
	st.param.b64 	[param0], %rd9;
	.param .b64 param1;
	st.param.b64 	[param1], %rd6;
	.param .b32 retval0;
	call.uni (retval0), 
	vprintf, 
	(
	param0, 
	param1
	);
	ld.param.b32 	%r10, [retval0];
	} // callseq 4
	ld.global.f64 	%fd5, [%rd12+-88];
	st.local.f64 	[%rd7], %fd5;
	{ // callseq 5, 0
	.param .b64 param0;
	st.param.b64 	[param0], %rd9;
	.param .b64 param1;
	st.param.b64 	[param1], %rd6;
	.param .b32 retval0;
	call.uni (retval0), 
	vprintf, 
	(
	param0, 
	param1
	);
	ld.param.b32 	%r12, [retval0];
	} // callseq 5
	ld.global.f64 	%fd6, [%rd12+-80];
	st.local.f64 	[%rd7], %fd6;
	{ // callseq 6, 0
	.param .b64 param0;
	st.param.b64 	[param0], %rd9;
	.param .b64 param1;
	st.param.b64 	[param1], %rd6;
	.param .b32 retval0;
	call.uni (retval0), 
	vprintf, 
	(
	param0, 
	param1
	);
	ld.param.b32 	%r14, [retval0];
	} // callseq 6
	ld.global.f64 	%fd7, [%rd12+-72];
	st.local.f64 	[%rd7], %fd7;
	{ // callseq 7, 0
	.param .b64 param0;
	st.param.b64 	[param0], %rd9;
	.param .b64 param1;
	st.param.b64 	[param1], %rd6;
	.param .b32 retval0;
	call.uni (retval0), 
	vprintf, 
	(
	param0, 
	param1
	);
	ld.param.b32 	%r16, [retval0];
	} // callseq 7
	ld.global.f64 	%fd8, [%rd12+-64];
	st.local.f64 	[%rd7], %fd8;
	{ // callseq 8, 0
	.param .b64 param0;
	st.param.b64 	[param0], %rd9;
	.param .b64 param1;
	st.param.b64 	[param1], %rd6;
	.param .b32 retval0;
	call.uni (retval0), 
	vprintf, 
	(
	param0, 
	param1
	);
	ld.param.b32 	%r18, [retval0];
	} // callseq 8
	ld.global.f64 	%fd9, [%rd12+-56];
	st.local.f64 	[%rd7], %fd9;
	{ // callseq 9, 0
	.param .b64 param0;
	st.param.b64 	[param0], %rd9;
	.param .b64 param1;
	st.param.b64 	[param1], %rd6;
	.param .b32 retval0;
	call.uni (retval0), 
	vprintf, 
	(
	param0, 
	param1
	);
	ld.param.b32 	%r20, [retval0];
	} // callseq 9
	ld.global.f64 	%fd10, [%rd12+-48];
	st.local.f64 	[%rd7], %fd10;
	{ // callseq 10, 0
	.param .b64 param0;
	st.param.b64 	[param0], %rd9;
	.param .b64 param1;
	st.param.b64 	[param1], %rd6;
	.param .b32 retval0;
	call.uni (retval0), 
	vprintf, 
	(
	param0, 
	param1
	);
	ld.param.b32 	%r22, [retval0];
	} // callseq 10
	ld.global.f64 	%fd11, [%rd12+-40];
	st.local.f64 	[%rd7], %fd11;
	{ // callseq 11, 0
	.param .b64 param0;
	st.param.b64 	[param0], %rd9;
	.param .b64 param1;
	st.param.b64 	[param1], %rd6;
	.param .b32 retval0;
	call.uni (retval0), 
	vprintf, 
	(
	param0, 
	param1
	);
	ld.param.b32 	%r24, [retval0];
	} // callseq 11
	ld.global.f64 	%fd12, [%rd12+-32];
	st.local.f64 	[%rd7], %fd12;
	{ // callseq 12, 0
	.param .b64 param0;
	st.param.b64 	[param0], %rd9;
	.param .b64 param1;
	st.param.b64 	[param1], %rd6;
	.param .b32 retval0;
	call.uni (retval0), 
	vprintf, 
	(
	param0, 
	param1
	);
	ld.param.b32 	%r26, [retval0];
	} // callseq 12
	ld.global.f64 	%fd13, [%rd12+-24];
	st.local.f64 	[%rd7], %fd13;
	{ // callseq 13, 0
	.param .b64 param0;
	st.param.b64 	[param0], %rd9;
	.param .b64 param1;
	st.param.b64 	[param1], %rd6;
	.param .b32 retval0;
	call.uni (retval0), 
	vprintf, 
	(
	param0, 
	param1
	);
	ld.param.b32 	%r28, [retval0];
	} // callseq 13
	ld.global.f64 	%fd14, [%rd12+-16];
	st.local.f64 	[%rd7], %fd14;
	{ // callseq 14, 0
	.param .b64 param0;
	st.param.b64 	[param0], %rd9;
	.param .b64 param1;
	st.param.b64 	[param1], %rd6;
	.param .b32 retval0;
	call.uni (retval0), 
	vprintf, 
	(
	param0, 
	param1
	);
	ld.param.b32 	%r30, [retval0];
	} // callseq 14
	ld.global.f64 	%fd15, [%rd12+-8];
	st.local.f64 	[%rd7], %fd15;
	{ // callseq 15, 0
	.param .b64 param0;
	st.param.b64 	[param0], %rd9;
	.param .b64 param1;
	st.param.b64 	[param1], %rd6;
	.param .b32 retval0;
	call.uni (retval0), 
	vprintf, 
	(
	param0, 
	param1
	);
	ld.param.b32 	%r32, [retval0];
	} // callseq 15
	ld.global.f64 	%fd16, [%rd12];
	st.local.f64 	[%rd7], %fd16;
	{ // callseq 16, 0
	.param .b64 param0;
	st.param.b64 	[param0], %rd9;
	.param .b64 param1;
	st.param.b64 	[param1], %rd6;
	.param .b32 retval0;
	call.uni (retval0), 
	vprintf, 
	(
	param0, 
	param1
	);
	ld.param.b32 	%r34, [retval0];
	} // callseq 16
	ld.global.f64 	%fd17, [%rd12+8];
	st.local.f64 	[%rd7], %fd17;
	{ // callseq 17, 0
	.param .b64 param0;
	st.param.b64 	[param0], %rd9;
	.param .b64 param1;
	st.param.b64 	[param1], %rd6;
	.param .b32 retval0;
	call.uni (retval0), 
	vprintf, 
	(
	param0, 
	param1
	);
	ld.param.b32 	%r36, [retval0];
	} // callseq 17
	ld.global.f64 	%fd18, [%rd12+16];
	st.local.f64 	[%rd7], %fd18;
	{ // callseq 18, 0
	.param .b64 param0;
	st.param.b64 	[param0], %rd9;
	.param .b64 param1;
	st.param.b64 	[param1], %rd6;
	.param .b32 retval0;
	call.uni (retval0), 
	vprintf, 
	(
	param0, 
	param1
	);
	ld.param.b32 	%r38, [retval0];
	} // callseq 18
	ld.global.f64 	%fd19, [%rd12+24];
	st.local.f64 	[%rd7], %fd19;
	{ // callseq 19, 0
	.param .b64 param0;
	st.param.b64 	[param0], %rd9;
	.param .b64 param1;
	st.param.b64 	[param1], %rd6;
	.param .b32 retval0;
	call.uni (retval0), 
	vprintf, 
	(
	param0, 
	param1
	);
	ld.param.b32 	%r40, [retval0];
	} // callseq 19
	ld.global.f64 	%fd20, [%rd12+32];
	st.local.f64 	[%rd7], %fd20;
	{ // callseq 20, 0
	.param .b64 param0;
	st.param.b64 	[param0], %rd9;
	.param .b64 param1;
	st.param.b64 	[param1], %rd6;
	.param .b32 retval0;
	call.uni (retval0), 
	vprintf, 
	(
	param0, 
	param1
	);
	ld.param.b32 	%r42, [retval0];
	} // callseq 20
	ld.global.f64 	%fd21, [%rd12+40];
	st.local.f64 	[%rd7], %fd21;
	{ // callseq 21, 0
	.param .b64 param0;
	st.param.b64 	[param0], %rd9;
	.param .b64 param1;
	st.param.b64 	[param1], %rd6;
	.param .b32 retval0;
	call.uni (retval0), 
	vprintf, 
	(
	param0, 
	param1
	);
	ld.param.b32 	%r44, [retval0];
	} // callseq 21
	ld.global.f64 	%fd22, [%rd12+48];
	st.local.f64 	[%rd7], %fd22;
	{ // callseq 22, 0
	.param .b64 param0;
	st.param.b64 	[param0], %rd9;
	.param .b64 param1;
	st.param.b64 	[param1], %rd6;
	.param .b32 retval0;
	call.uni (retval0), 
	vprintf, 
	(
	param0, 
	param1
	);
	ld.param.b32 	%r46, [retval0];
	} // callseq 22
	ld.global.f64 	%fd23, [%rd12+56];
	st.local.f64 	[%rd7], %fd23;
	{ // callseq 23, 0
	.param .b64 param0;
	st.param.b64 	[param0], %rd9;
	.param .b64 param1;
	st.param.b64 	[param1], %rd6;
	.param .b32 retval0;
	call.uni (retval0), 
	vprintf, 
	(
	param0, 
	param1
	);
	ld.param.b32 	%r48, [retval0];
	} // callseq 23
	ld.global.f64 	%fd24, [%rd12+64];
	st.local.f64 	[%rd7], %fd24;
	{ // callseq 24, 0
	.param .b64 param0;
	st.param.b64 	[param0], %rd9;
	.param .b64 param1;
	st.param.b64 	[param1], %rd6;
	.param .b32 retval0;
	call.uni (retval0), 
	vprintf, 
	(
	param0, 
	param1
	);
	ld.param.b32 	%r50, [retval0];
	} // callseq 24
	ld.global.f64 	%fd25, [%rd12+72];
	st.local.f64 	[%rd7], %fd25;
	{ // callseq 25, 0
	.param .b64 param0;
	st.param.b64 	[param0], %rd9;
	.param .b64 param1;
	st.param.b64 	[param1], %rd6;
	.param .b32 retval0;
	call.uni (retval0), 
	vprintf, 
	(
	param0, 
	param1
	);
	ld.param.b32 	%r52, [retval0];
	} // callseq 25
	ld.global.f64 	%fd26, [%rd12+80];
	st.local.f64 	[%rd7], %fd26;
	{ // callseq 26, 0
	.param .b64 param0;
	st.param.b64 	[param0], %rd9;
	.param .b64 param1;
	st.param.b64 	[param1], %rd6;
	.param .b32 retval0;
	call.uni (retval0), 
	vprintf, 
	(
	param0, 
	param1
	);
	ld.param.b32 	%r54, [retval0];
	} // callseq 26
	ld.global.f64 	%fd27, [%rd12+88];
	st.local.f64 	[%rd7], %fd27;
	{ // callseq 27, 0
	.param .b64 param0;
	st.param.b64 	[param0], %rd9;
	.param .b64 param1;
	st.param.b64 	[param1], %rd6;
	.param .b32 retval0;
	call.uni (retval0), 
	vprintf, 
	(
	param0, 
	param1
	);
	ld.param.b32 	%r56, [retval0];
	} // callseq 27
	ld.global.f64 	%fd28, [%rd12+96];
	st.local.f64 	[%rd7], %fd28;
	{ // callseq 28, 0
	.param .b64 param0;
	st.param.b64 	[param0], %rd9;
	.param .b64 param1;
	st.param.b64 	[param1], %rd6;
	.param .b32 retval0;
	call.uni (retval0), 
	vprintf, 
	(
	param0, 
	param1
	);
	ld.param.b32 	%r58, [retval0];
	} // callseq 28
	ld.global.f64 	%fd29, [%rd12+104];
	st.local.f64 	[%rd7], %fd29;
	{ // callseq 29, 0
	.param .b64 param0;
	st.param.b64 	[param0], %rd9;
	.param .b64 param1;
	st.param.b64 	[param1], %rd6;
	.param .b32 retval0;
	call.uni (retval0), 
	vprintf, 
	(
	param0, 
	param1
	);
	ld.param.b32 	%r60, [retval0];
	} // callseq 29
	ld.global.f64 	%fd30, [%rd12+112];
	st.local.f64 	[%rd7], %fd30;
	{ // callseq 30, 0
	.param .b64 param0;
	st.param.b64 	[param0], %rd9;
	.param .b64 param1;
	st.param.b64 	[param1], %rd6;
	.param .b32 retval0;
	call.uni (retval0), 
	vprintf, 
	(
	param0, 
	param1
	);
	ld.param.b32 	%r62, [retval0];
	} // callseq 30
	ld.global.f64 	%fd31, [%rd12+120];
	st.local.f64 	[%rd7], %fd31;
	{ // callseq 31, 0
	.param .b64 param0;
	st.param.b64 	[param0], %rd9;
	.param .b64 param1;
	st.param.b64 	[param1], %rd6;
	.param .b32 retval0;
	call.uni (retval0), 
	vprintf, 
	(
	param0, 
	param1
	);
	ld.param.b32 	%r64, [retval0];
	} // callseq 31
	cvta.global.u64 	%rd11, %rd10;
	{ // callseq 32, 0
	.param .b64 param0;
	st.param.b64 	[param0], %rd11;
	.param .b64 param1;
	st.param.b64 	[param1], 0;
	.param .b32 retval0;
	call.uni (retval0), 
	vprintf, 
	(
	param0, 
	param1
	);
	ld.param.b32 	%r66, [retval0];
	} // callseq 32
	add.s32 	%r68, %r68, 1;
	add.s64 	%rd12, %rd12, 248;
	setp.ne.s32 	%p1, %r68, 31;
	@%p1 bra 	$L__BB5_1;
	ret;

}
	// .globl	_Z7cal_genv
.visible .entry _Z7cal_genv()
{
	.reg .b32 	%r<3>;

	ld.global.u32 	%r1, [T];
	add.s32 	%r2, %r1, 1;
	st.global.u32 	[T], %r2;
	ret;

}


// ===== COMPILED SASS (sm_100) =====

	.target	sm_100

	.elftype	@"ET_EXEC"


//--------------------- .note.nv.tkinfo           --------------------------
	.section	.note.nv.tkinfo,"",@"SHT_NOTE"
	.sectionflags	@"SHF_NOTE_NV_TKINFO"
	.tkinfo
        /*0018*/ 	.word	0x00000002
        /*0030*/ 	.string	""
        /*0030*/ 	.string	"ptxas"
        /*0030*/ 	.string	"Cuda compilation tools, release 13.0, V13.0.88"
        /*0030*/ 	.string	"Build cuda_13.0.r13.0/compiler.36424714_0"
        /*0030*/ 	.string	"-arch sm_100 -m 64 "



//--------------------- .note.nv.cuinfo           --------------------------
	.section	.note.nv.cuinfo,"",@"SHT_NOTE"
	.sectionflags	@"SHF_NOTE_NV_CUINFO"
        /*0018*/ 	.short	0x0002
        /*001a*/ 	.short	0x0064
        /*001c*/ 	.short	0x0082
	.zero		2


//--------------------- .nv.info                  --------------------------
	.section	.nv.info,"",@"SHT_CUDA_INFO"
	.align	4


	//----- nvinfo : EIATTR_REGCOUNT
	.align		4
        /*0000*/ 	.byte	0x04, 0x2f
        /*0002*/ 	.short	(.L_14 - .L_13)
	.align		4
.L_13:
        /*0004*/ 	.word	index@(_Z14random_shufflePA31_i)
        /*0008*/ 	.word	0x00000020


	//----- nvinfo : EIATTR_FRAME_SIZE
	.align		4
.L_14:
        /*000c*/ 	.byte	0x04, 0x11
        /*000e*/ 	.short	(.L_16 - .L_15)
	.align		4
.L_15:
        /*0010*/ 	.word	index@(_Z14random_shufflePA31_i)
        /*0014*/ 	.word	0x00000000


	//----- nvinfo : EIATTR_REGCOUNT
	.align		4
.L_16:
        /*0018*/ 	.byte	0x04, 0x2f
        /*001a*/ 	.short	(.L_18 - .L_17)
	.align		4
.L_17:
        /*001c*/ 	.word	index@(_Z14cal_length_fitPA31_iPA31_dPdS3_)
        /*0020*/ 	.word	0x00000020


	//----- nvinfo : EIATTR_FRAME_SIZE
	.align		4
.L_18:
        /*0024*/ 	.byte	0x04, 0x11
        /*0026*/ 	.short	(.L_20 - .L_19)
	.align		4
.L_19:
        /*0028*/ 	.word	index@($__internal_1_$__cuda_sm20_div_rn_f64_full)
        /*002c*/ 	.word	0x00000000


	//----- nvinfo : EIATTR_FRAME_SIZE
	.align		4
.L_20:
        /*0030*/ 	.byte	0x04, 0x11
        /*0032*/ 	.short	(.L_22 - .L_21)
	.align		4
.L_21:
        /*0034*/ 	.word	index@(_Z14cal_length_fitPA31_iPA31_dPdS3_)
        /*0038*/ 	.word	0x00000000


	//----- nvinfo : EIATTR_REGCOUNT
	.align		4
.L_22:
        /*003c*/ 	.byte	0x04, 0x2f
        /*003e*/ 	.short	(.L_24 - .L_23)
	.align		4
.L_23:
        /*0040*/ 	.word	index@(_Z8exchangePA31_iPd)
        /*0044*/ 	.word	0x0000001c


	//----- nvinfo : EIATTR_FRAME_SIZE
	.align		4
.L_24:
        /*0048*/ 	.byte	0x04, 0x11
        /*004a*/ 	.short	(.L_26 - .L_25)
	.align		4
.L_25:
        /*004c*/ 	.word	index@(_Z8exchangePA31_iPd)
        /*0050*/ 	.word	0x00000000


	//----- nvinfo : EIATTR_REGCOUNT
	.align		4
.L_26:
        /*0054*/ 	.byte	0x04, 0x2f
        /*0056*/ 	.short	(.L_28 - .L_27)
	.align		4
.L_27:
        /*0058*/ 	.word	index@(_Z2GAPA31_iPdPA31_d)
        /*005c*/ 	.word	0x00000028


	//----- nvinfo : EIATTR_FRAME_SIZE
	.align		4
.L_28:
        /*0060*/ 	.byte	0x04, 0x11
        /*0062*/ 	.short	(.L_30 - .L_29)
	.align		4
.L_29:
        /*0064*/ 	.word	index@($__internal_0_$__cuda_sm20_div_rn_f64_full)
        /*0068*/ 	.word	0x000000f8


	//----- nvinfo : EIATTR_FRAME_SIZE
	.align		4
.L_30:
        /*006c*/ 	.byte	0x04, 0x11
        /*006e*/ 	.short	(.L_32 - .L_31)
	.align		4
.L_31:
        /*0070*/ 	.word	index@(_Z2GAPA31_iPdPA31_d)
        /*0074*/ 	.word	0x000000f8


	//----- nvinfo : EIATTR_REGCOUNT
	.align		4
.L_32:
        /*0078*/ 	.byte	0x04, 0x2f
        /*007a*/ 	.short	(.L_34 - .L_33)
	.align		4
.L_33:
        /*007c*/ 	.word	index@(_Z4bestPA31_iPd)
        /*0080*/ 	.word	0x00000020


	//----- nvinfo : EIATTR_FRAME_SIZE
	.align		4
.L_34:
        /*0084*/ 	.byte	0x04, 0x11
        /*0086*/ 	.short	(.L_36 - .L_35)
	.align		4
.L_35:
        /*0088*/ 	.word	index@(_Z4bestPA31_iPd)
        /*008c*/ 	.word	0x00000008


	//----- nvinfo : EIATTR_REGCOUNT
	.align		4
.L_36:
        /*0090*/ 	.byte	0x04, 0x2f
        /*0092*/ 	.short	(.L_38 - .L_37)
	.align		4
.L_37:
        /*0094*/ 	.word	index@(_Z4testPA31_d)
        /*0098*/ 	.word	0x0000001c


	//----- nvinfo : EIATTR_FRAME_SIZE
	.align		4
.L_38:
        /*009c*/ 	.byte	0x04, 0x11
        /*009e*/ 	.short	(.L_40 - .L_39)
	.align		4
.L_39:
        /*00a0*/ 	.word	index@(_Z4testPA31_d)
        /*00a4*/ 	.word	0x00000008


	//----- nvinfo : EIATTR_REGCOUNT
	.align		4
.L_40:
        /*00a8*/ 	.byte	0x04, 0x2f
        /*00aa*/ 	.short	(.L_42 - .L_41)
	.align		4
.L_41:
        /*00ac*/ 	.word	index@(_Z7cal_genv)
        /*00b0*/ 	.word	0x00000008


	//----- nvinfo : EIATTR_FRAME_SIZE
	.align		4
.L_42:
        /*00b4*/ 	.byte	0x04, 0x11
        /*00b6*/ 	.short	(.L_44 - .L_43)
	.align		4
.L_43:
        /*00b8*/ 	.word	index@(_Z7cal_genv)
        /*00bc*/ 	.word	0x00000000


	//----- nvinfo : EIATTR_MIN_STACK_SIZE
	.align		4
.L_44:
        /*00c0*/ 	.byte	0x04, 0x12
        /*00c2*/ 	.short	(.L_46 - .L_45)
	.align		4
.L_45:
        /*00c4*/ 	.word	index@(_Z7cal_genv)
        /*00c8*/ 	.word	0x00000000


	//----- nvinfo : EIATTR_MIN_STACK_SIZE
	.align		4
.L_46:
        /*00cc*/ 	.byte	0x04, 0x12
        /*00ce*/ 	.short	(.L_48 - .L_47)
	.align		4
.L_47:
        /*00d0*/ 	.word	index@(_Z4testPA31_d)
        /*00d4*/ 	.word	0x00000008


	//----- nvinfo : EIATTR_MIN_STACK_SIZE
	.align		4
.L_48:
        /*00d8*/ 	.byte	0x04, 0x12
        /*00da*/ 	.short	(.L_50 - .L_49)
	.align		4
.L_49:
        /*00dc*/ 	.word	index@(_Z4bestPA31_iPd)
        /*00e0*/ 	.word	0x00000008


	//----- nvinfo : EIATTR_MIN_STACK_SIZE
	.align		4
.L_50:
        /*00e4*/ 	.byte	0x04, 0x12
        /*00e6*/ 	.short	(.L_52 - .L_51)
	.align		4
.L_51:
        /*00e8*/ 	.word	index@(_Z2GAPA31_iPdPA31_d)
        /*00ec*/ 	.word	0x000000f8


	//----- nvinfo : EIATTR_MIN_STACK_SIZE
	.align		4
.L_52:
        /*00f0*/ 	.byte	0x04, 0x12
        /*00f2*/ 	.short	(.L_54 - .L_53)
	.align		4
.L_53:
        /*00f4*/ 	.word	index@(_Z8exchangePA31_iPd)
        /*00f8*/ 	.word	0x00000000


	//----- nvinfo : EIATTR_MIN_STACK_SIZE
	.align		4
.L_54:
        /*00fc*/ 	.byte	0x04, 0x12
        /*00fe*/ 	.short	(.L_56 - .L_55)
	.align		4
.L_55:
        /*0100*/ 	.word	index@(_Z14cal_length_fitPA31_iPA31_dPdS3_)
        /*0104*/ 	.word	0x00000000


	//----- nvinfo : EIATTR_MIN_STACK_SIZE
	.align		4
.L_56:
        /*0108*/ 	.byte	0x04, 0x12
        /*010a*/ 	.short	(.L_58 - .L_57)
	.align		4
.L_57:
        /*010c*/ 	.word	index@(_Z14random_shufflePA31_i)
        /*0110*/ 	.word	0x00000000
.L_58:


//--------------------- .nv.compat                --------------------------
	.section	.nv.compat,"",@"SHT_CUDA_COMPAT_INFO"
	.align	4
        /*0000*/ 	.byte	0x02, 0x09, 0x00, 0x00, 0x02, 0x02, 0x01, 0x00, 0x02, 0x05, 0x05, 0x00, 0x03, 0x07, 0x01, 0x01
        /*0010*/ 	.byte	0x02, 0x03, 0x00, 0x00, 0x02, 0x06, 0x01, 0x00, 0x04, 0x0b, 0x08, 0x00, 0x01, 0x00, 0x00, 0x00
        /*0020*/ 	.byte	0x00, 0x00, 0x00, 0x00


//--------------------- .nv.info._Z7cal_genv      --------------------------
	.section	.nv.info._Z7cal_genv,"",@"SHT_CUDA_INFO"
	.sectionflags	@""
	.align	4


	//----- nvinfo : EIATTR_CUDA_API_VERSION
	.align		4
        /*0000*/ 	.byte	0x04, 0x37
        /*0002*/ 	.short	(.L_60 - .L_59)
.L_59:
        /*0004*/ 	.word	0x00000082


	//----- nvinfo : EIATTR_SPARSE_MMA_MASK
	.align		4
.L_60:
        /*0008*/ 	.byte	0x03, 0x50
        /*000a*/ 	.short	0x0000


	//----- nvinfo : EIATTR_MAXREG_COUNT
	.align		4
        /*000c*/ 	.byte	0x03, 0x1b
        /*000e*/ 	.short	0x00ff


	//----- nvinfo : EIATTR_MERCURY_ISA_VERSION
	.align		4
        /*0010*/ 	.byte	0x03, 0x5f
        /*0012*/ 	.short	0x0101


	//----- nvinfo : EIATTR_VRC_CTA_INIT_COUNT
	.align		4
        /*0014*/ 	.byte	0x02, 0x4a
	.zero		1
	.zero		1


	//----- nvinfo : EIATTR_EXIT_INSTR_OFFSETS
	.align		4
        /*0018*/ 	.byte	0x04, 0x1c
        /*001a*/ 	.short	(.L_62 - .L_61)


	//   ....[0]....
.L_61:
        /*001c*/ 	.word	0x00000060


	//----- nvinfo : EIATTR_SW_WAR
	.align		4
.L_62:
        /*0020*/ 	.byte	0x04, 0x36
        /*0022*/ 	.short	(.L_64 - .L_63)
.L_63:
        /*0024*/ 	.word	0x00000008
.L_64:


//--------------------- .nv.info._Z4testPA31_d    --------------------------
	.section	.nv.info._Z4testPA31_d,"",@"SHT_CUDA_INFO"
	.sectionflags	@""
	.align	4


	//----- nvinfo : EIATTR_CUDA_API_VERSION
	.align		4
        /*0000*/ 	.byte	0x04, 0x37
        /*0002*/ 	.short	(.L_66 - .L_65)
.L_65:
        /*0004*/ 	.word	0x00000082


	//----- nvinfo : EIATTR_KPARAM_INFO
	.align		4
.L_66:
        /*0008*/ 	.byte	0x04, 0x17
        /*000a*/ 	.short	(.L_68 - .L_67)
.L_67:
        /*000c*/ 	.word	0x00000000
        /*0010*/ 	.short	0x0000
        /*0012*/ 	.short	0x0000
        /*0014*/ 	.byte	0x00, 0xf5, 0x21, 0x00


	//----- nvinfo : EIATTR_SPARSE_MMA_MASK
	.align		4
.L_68:
        /*0018*/ 	.byte	0x03, 0x50
        /*001a*/ 	.short	0x0000


	//----- nvinfo : EIATTR_MAXREG_COUNT
	.align		4
        /*001c*/ 	.byte	0x03, 0x1b
        /*001e*/ 	.short	0x00ff


	//----- nvinfo : EIATTR_EXTERNS
	.align		4
        /*0020*/ 	.byte	0x04, 0x0f
        /*0022*/ 	.short	(.L_70 - .L_69)


	//   ....[0]....
	.align		4
.L_69:
        /*0024*/ 	.word	index@(vprintf)


	//----- nvinfo : EIATTR_MERCURY_ISA_VERSION
	.align		4
.L_70:
        /*0028*/ 	.byte	0x03, 0x5f
        /*002a*/ 	.short	0x0101


	//----- nvinfo : EIATTR_VRC_CTA_INIT_COUNT
	.align		4
        /*002c*/ 	.byte	0x02, 0x4a
	.zero		1
	.zero		1


	//----- nvinfo : EIATTR_SYSCALL_OFFSETS
	.align		4
        /*0030*/ 	.byte	0x04, 0x46
        /*0032*/ 	.short	(.L_72 - .L_71)


	//   ....[0]....
.L_71:
        /*0034*/ 	.word	0x000001c0


	//   ....[1]....
        /*0038*/ 	.word	0x00000260


	//   ....[2]....
        /*003c*/ 	.word	0x00000300


	//   ....[3]....
        /*0040*/ 	.word	0x000003a0


	//   ....[4]....
        /*0044*/ 	.word	0x00000440


	//   ....[5]....
        /*0048*/ 	.word	0x000004e0


	//   ....[6]....
        /*004c*/ 	.word	0x00000580


	//   ....[7]....
        /*0050*/ 	.word	0x00000620


	//   ....[8]....
        /*0054*/ 	.word	0x000006c0


	//   ....[9]....
        /*0058*/ 	.word	0x00000760


	//   ....[10]....
        /*005c*/ 	.word	0x00000800


	//   ....[11]....
        /*0060*/ 	.word	0x000008a0


	//   ....[12]....
        /*0064*/ 	.word	0x00000940


	//   ....[13]....
        /*0068*/ 	.word	0x000009e0


	//   ....[14]....
        /*006c*/ 	.word	0x00000a80


	//   ....[15]....
        /*0070*/ 	.word	0x00000b20


	//   ....[16]....
        /*0074*/ 	.word	0x00000bc0


	//   ....[17]....
        /*0078*/ 	.word	0x00000c60


	//   ....[18]....
        /*007c*/ 	.word	0x00000d00


	//   ....[19]....
        /*0080*/ 	.word	0x00000da0


	//   ....[20]....
        /*0084*/ 	.word	0x00000e40


	//   ....[21]....
        /*0088*/ 	.word	0x00000ee0


	//   ....[22]....
        /*008c*/ 	.word	0x00000f80


	//   ....[23]....
        /*0090*/ 	.word	0x00001020


	//   ....[24]....
        /*0094*/ 	.word	0x000010c0


	//   ....[25]....
        /*0098*/ 	.word	0x00001160


	//   ....[26]....
        /*009c*/ 	.word	0x00001200


	//   ....[27]....
        /*00a0*/ 	.word	0x000012a0


	//   ....[28]....
        /*00a4*/ 	.word	0x00001340


	//   ....[29]....
        /*00a8*/ 	.word	0x000013e0


	//   ....[30]....
        /*00ac*/ 	.word	0x00001480


	//   ....[31]....
        /*00b0*/ 	.word	0x000014f0


	//----- nvinfo : EIATTR_EXIT_INSTR_OFFSETS
	.align		4
.L_72:
        /*00b4*/ 	.byte	0x04, 0x1c
        /*00b6*/ 	.short	(.L_74 - .L_73)


	//   ....[0]....
.L_73:
        /*00b8*/ 	.word	0x00001540


	//----- nvinfo : EIATTR_CRS_STACK_SIZE
	.align		4
.L_74:
        /*00bc*/ 	.byte	0x04, 0x1e
        /*00be*/ 	.short	(.L_76 - .L_75)
.L_75:
        /*00c0*/ 	.word	0x00000000


	//----- nvinfo : EIATTR_CBANK_PARAM_SIZE
	.align		4
.L_76:
        /*00c4*/ 	.byte	0x03, 0x19
        /*00c6*/ 	.short	0x0008


	//----- nvinfo : EIATTR_PARAM_CBANK
	.align		4
        /*00c8*/ 	.byte	0x04, 0x0a
        /*00ca*/ 	.short	(.L_78 - .L_77)
	.align		4
.L_77:
        /*00cc*/ 	.word	index@(.nv.constant0._Z4testPA31_d)
        /*00d0*/ 	.short	0x0380
        /*00d2*/ 	.short	0x0008


	//----- nvinfo : EIATTR_SW_WAR
	.align		4
.L_78:
        /*00d4*/ 	.byte	0x04, 0x36
        /*00d6*/ 	.short	(.L_80 - .L_79)
.L_79:
        /*00d8*/ 	.word	0x00000008
.L_80:


//--------------------- .nv.info._Z4bestPA31_iPd  --------------------------
	.section	.nv.info._Z4bestPA31_iPd,"",@"SHT_CUDA_INFO"
	.sectionflags	@""
	.align	4


	//----- nvinfo : EIATTR_CUDA_API_VERSION
	.align		4
        /*0000*/ 	.byte	0x04, 0x37
        /*0002*/ 	.short	(.L_82 - .L_81)
.L_81:
        /*0004*/ 	.word	0x00000082


	//----- nvinfo : EIATTR_KPARAM_INFO
	.align		4
.L_82:
        /*0008*/ 	.byte	0x04, 0x17
        /*000a*/ 	.short	(.L_84 - .L_83)
.L_83:
        /*000c*/ 	.word	0x00000000
        /*0010*/ 	.short	0x0001
        /*0012*/ 	.short	0x0008
        /*0014*/ 	.byte	0x00, 0xf5, 0x21, 0x00


	//----- nvinfo : EIATTR_KPARAM_INFO
	.align		4
.L_84:
        /*0018*/ 	.byte	0x04, 0x17
        /*001a*/ 	.short	(.L_86 - .L_85)
.L_85:
        /*001c*/ 	.word	0x00000000
        /*0020*/ 	.short	0x0000
        /*0022*/ 	.short	0x0000
        /*0024*/ 	.byte	0x00, 0xf5, 0x21, 0x00


	//----- nvinfo : EIATTR_SPARSE_MMA_MASK
	.align		4
.L_86:
        /*0028*/ 	.byte	0x03, 0x50
        /*002a*/ 	.short	0x0000


	//----- nvinfo : EIATTR_MAXREG_COUNT
	.align		4
        /*002c*/ 	.byte	0x03, 0x1b
        /*002e*/ 	.short	0x00ff


	//----- nvinfo : EIATTR_EXTERNS
	.align		4
        /*0030*/ 	.byte	0x04, 0x0f
        /*0032*/ 	.short	(.L_88 - .L_87)


	//   ....[0]....
	.align		4
.L_87:
        /*0034*/ 	.word	index@(vprintf)


	//----- nvinfo : EIATTR_MERCURY_ISA_VERSION
	.align		4
.L_88:
        /*0038*/ 	.byte	0x03, 0x5f
        /*003a*/ 	.short	0x0101


	//----- nvinfo : EIATTR_VRC_CTA_INIT_COUNT
	.align		4
        /*003c*/ 	.byte	0x02, 0x4a
	.zero		1
	.zero		1


	//----- nvinfo : EIATTR_SYSCALL_OFFSETS
	.align		4
        /*0040*/ 	.byte	0x04, 0x46
        /*0042*/ 	.short	(.L_90 - .L_89)


	//   ....[0]....
.L_89:
        /*0044*/ 	.word	0x00001a10


	//----- nvinfo : EIATTR_EXIT_INSTR_OFFSETS
	.align		4
.L_90:
        /*0048*/ 	.byte	0x04, 0x1c
        /*004a*/ 	.short	(.L_92 - .L_91)


	//   ....[0]....
.L_91:
        /*004c*/ 	.word	0x00001a20


	//----- nvinfo : EIATTR_CBANK_PARAM_SIZE
	.align		4
.L_92:
        /*0050*/ 	.byte	0x03, 0x19
        /*0052*/ 	.short	0x0010


	//----- nvinfo : EIATTR_PARAM_CBANK
	.align		4
        /*0054*/ 	.byte	0x04, 0x0a
        /*0056*/ 	.short	(.L_94 - .L_93)
	.align		4
.L_93:
        /*0058*/ 	.word	index@(.nv.constant0._Z4bestPA31_iPd)
        /*005c*/ 	.short	0x0380
        /*005e*/ 	.short	0x0010


	//----- nvinfo : EIATTR_SW_WAR
	.align		4
.L_94:
        /*0060*/ 	.byte	0x04, 0x36
        /*0062*/ 	.short	(.L_96 - .L_95)
.L_95:
        /*0064*/ 	.word	0x00000008
.L_96:


//--------------------- .nv.info._Z2GAPA31_iPdPA31_d --------------------------
	.section	.nv.info._Z2GAPA31_iPdPA31_d,"",@"SHT_CUDA_INFO"
	.sectionflags	@""
	.align	4


	//----- nvinfo : EIATTR_CUDA_API_VERSION
	.align		4
        /*0000*/ 	.byte	0x04, 0x37
        /*0002*/ 	.short	(.L_98 - .L_97)
.L_97:
        /*0004*/ 	.word	0x00000082


	//----- nvinfo : EIATTR_KPARAM_INFO
	.align		4
.L_98:
        /*0008*/ 	.byte	0x04, 0x17
        /*000a*/ 	.short	(.L_100 - .L_99)
.L_99:
        /*000c*/ 	.word	0x00000000
        /*0010*/ 	.short	0x0002
        /*0012*/ 	.short	0x0010
        /*0014*/ 	.byte	0x00, 0xf5, 0x21, 0x00


	//----- nvinfo : EIATTR_KPARAM_INFO
	.align		4
.L_100:
        /*0018*/ 	.byte	0x04, 0x17
        /*001a*/ 	.short	(.L_102 - .L_101)
.L_101:
        /*001c*/ 	.word	0x00000000
        /*0020*/ 	.short	0x0001
        /*0022*/ 	.short	0x0008
        /*0024*/ 	.byte	0x00, 0xf5, 0x21, 0x00


	//----- nvinfo : EIATTR_KPARAM_INFO
	.align		4
.L_102:
        /*0028*/ 	.byte	0x04, 0x17
        /*002a*/ 	.short	(.L_104 - .L_103)
.L_103:
        /*002c*/ 	.word	0x00000000
        /*0030*/ 	.short	0x0000
        /*0032*/ 	.short	0x0000
        /*0034*/ 	.byte	0x00, 0xf5, 0x21, 0x00


	//----- nvinfo : EIATTR_SPARSE_MMA_MASK
	.align		4
.L_104:
        /*0038*/ 	.byte	0x03, 0x50
        /*003a*/ 	.short	0x0000


	//----- nvinfo : EIATTR_MAXREG_COUNT
	.align		4
        /*003c*/ 	.byte	0x03, 0x1b
        /*003e*/ 	.short	0x00ff


	//----- nvinfo : EIATTR_MERCURY_ISA_VERSION
	.align		4
        /*0040*/ 	.byte	0x03, 0x5f
        /*0042*/ 	.short	0x0101


	//----- nvinfo : EIATTR_VRC_CTA_INIT_COUNT
	.align		4
        /*0044*/ 	.byte	0x02, 0x4a
	.zero		1
	.zero		1


	//----- nvinfo : EIATTR_EXIT_INSTR_OFFSETS
	.align		4
        /*0048*/ 	.byte	0x04, 0x1c
        /*004a*/ 	.short	(.L_106 - .L_105)


	//   ....[0]....
.L_105:
        /*004c*/ 	.word	0x00027b90


	//----- nvinfo : EIATTR_CRS_STACK_SIZE
	.align		4
.L_106:
        /*0050*/ 	.byte	0x04, 0x1e
        /*0052*/ 	.short	(.L_108 - .L_107)
.L_107:
        /*0054*/ 	.word	0x00000000


	//----- nvinfo : EIATTR_CBANK_PARAM_SIZE
	.align		4
.L_108:
        /*0058*/ 	.byte	0x03, 0x19
        /*005a*/ 	.short	0x0018


	//----- nvinfo : EIATTR_PARAM_CBANK
	.align		4
        /*005c*/ 	.byte	0x04, 0x0a
        /*005e*/ 	.short	(.L_110 - .L_109)
	.align		4
.L_109:
        /*0060*/ 	.word	index@(.nv.constant0._Z2GAPA31_iPdPA31_d)
        /*0064*/ 	.short	0x0380
        /*0066*/ 	.short	0x0018


	//----- nvinfo : EIATTR_SW_WAR
	.align		4
.L_110:
        /*0068*/ 	.byte	0x04, 0x36
        /*006a*/ 	.short	(.L_112 - .L_111)
.L_111:
        /*006c*/ 	.word	0x00000008
.L_112:


//--------------------- .nv.info._Z8exchangePA31_iPd --------------------------
	.section	.nv.info._Z8exchangePA31_iPd,"",@"SHT_CUDA_INFO"
	.sectionflags	@""
	.align	4


	//----- nvinfo : EIATTR_CUDA_API_VERSION
	.align		4
        /*0000*/ 	.byte	0x04, 0x37
        /*0002*/ 	.short	(.L_114 - .L_113)
.L_113:
        /*0004*/ 	.word	0x00000082


	//----- nvinfo : EIATTR_KPARAM_INFO
	.align		4
.L_114:
        /*0008*/ 	.byte	0x04, 0x17
        /*000a*/ 	.short	(.L_116 - .L_115)
.L_115:
        /*000c*/ 	.word	0x00000000
        /*0010*/ 	.short	0x0001
        /*0012*/ 	.short	0x0008
        /*0014*/ 	.byte	0x00, 0xf5, 0x21, 0x00


	//----- nvinfo : EIATTR_KPARAM_INFO
	.align		4
.L_116:
        /*0018*/ 	.byte	0x04, 0x17
        /*001a*/ 	.short	(.L_118 - .L_117)
.L_117:
        /*001c*/ 	.word	0x00000000
        /*0020*/ 	.short	0x0000
        /*0022*/ 	.short	0x0000
        /*0024*/ 	.byte	0x00, 0xf5, 0x21, 0x00


	//----- nvinfo : EIATTR_SPARSE_MMA_MASK
	.align		4
.L_118:
        /*0028*/ 	.byte	0x03, 0x50
        /*002a*/ 	.short	0x0000


	//----- nvinfo : EIATTR_MAXREG_COUNT
	.align		4
        /*002c*/ 	.byte	0x03, 0x1b
        /*002e*/ 	.short	0x00ff


	//----- nvinfo : EIATTR_MERCURY_ISA_VERSION
	.align		4
        /*0030*/ 	.byte	0x03, 0x5f
        /*0032*/ 	.short	0x0101


	//----- nvinfo : EIATTR_VRC_CTA_INIT_COUNT
	.align		4
        /*0034*/ 	.byte	0x02, 0x4a
	.zero		1
	.zero		1


	//----- nvinfo : EIATTR_EXIT_INSTR_OFFSETS
	.align		4
        /*0038*/ 	.byte	0x04, 0x1c
        /*003a*/ 	.short	(.L_120 - .L_119)


	//   ....[0]....
.L_119:
        /*003c*/ 	.word	0x00000180


	//   ....[1]....
        /*0040*/ 	.word	0x00000700


	//----- nvinfo : EIATTR_CRS_STACK_SIZE
	.align		4
.L_120:
        /*0044*/ 	.byte	0x04, 0x1e
        /*0046*/ 	.short	(.L_122 - .L_121)
.L_121:
        /*0048*/ 	.word	0x00000000


	//----- nvinfo : EIATTR_CBANK_PARAM_SIZE
	.align		4
.L_122:
        /*004c*/ 	.byte	0x03, 0x19
        /*004e*/ 	.short	0x0010


	//----- nvinfo : EIATTR_PARAM_CBANK
	.align		4
        /*0050*/ 	.byte	0x04, 0x0a
        /*0052*/ 	.short	(.L_124 - .L_123)
	.align		4
.L_123:
        /*0054*/ 	.word	index@(.nv.constant0._Z8exchangePA31_iPd)
        /*0058*/ 	.short	0x0380
        /*005a*/ 	.short	0x0010


	//----- nvinfo : EIATTR_SW_WAR
	.align		4
.L_124:
        /*005c*/ 	.byte	0x04, 0x36
        /*005e*/ 	.short	(.L_126 - .L_125)
.L_125:
        /*0060*/ 	.word	0x00000008
.L_126:


//--------------------- .nv.info._Z14cal_length_fitPA31_iPA31_dPdS3_ --------------------------
	.section	.nv.info._Z14cal_length_fitPA31_iPA31_dPdS3_,"",@"SHT_CUDA_INFO"
	.sectionflags	@""
	.align	4


	//----- nvinfo : EIATTR_CUDA_API_VERSION
	.align		4
        /*0000*/ 	.byte	0x04, 0x37
        /*0002*/ 	.short	(.L_128 - .L_127)
.L_127:
        /*0004*/ 	.word	0x00000082


	//----- nvinfo : EIATTR_KPARAM_INFO
	.align		4
.L_128:
        /*0008*/ 	.byte	0x04, 0x17
        /*000a*/ 	.short	(.L_130 - .L_129)
.L_129:
        /*000c*/ 	.word	0x00000000
        /*0010*/ 	.short	0x0003
        /*0012*/ 	.short	0x0018
        /*0014*/ 	.byte	0x00, 0xf5, 0x21, 0x00


	//----- nvinfo : EIATTR_KPARAM_INFO
	.align		4
.L_130:
        /*0018*/ 	.byte	0x04, 0x17
        /*001a*/ 	.short	(.L_132 - .L_131)
.L_131:
        /*001c*/ 	.word	0x00000000
        /*0020*/ 	.short	0x0002
        /*0022*/ 	.short	0x0010
        /*0024*/ 	.byte	0x00, 0xf5, 0x21, 0x00


	//----- nvinfo : EIATTR_KPARAM_INFO
	.align		4
.L_132:
        /*0028*/ 	.byte	0x04, 0x17
        /*002a*/ 	.short	(.L_134 - .L_133)
.L_133:
        /*002c*/ 	.word	0x00000000
        /*0030*/ 	.short	0x0001
        /*0032*/ 	.short	0x0008
        /*0034*/ 	.byte	0x00, 0xf5, 0x21, 0x00


	//----- nvinfo : EIATTR_KPARAM_INFO
	.align		4
.L_134:
        /*0038*/ 	.byte	0x04, 0x17
        /*003a*/ 	.short	(.L_136 - .L_135)
.L_135:
        /*003c*/ 	.word	0x00000000
        /*0040*/ 	.short	0x0000
        /*0042*/ 	.short	0x0000
        /*0044*/ 	.byte	0x00, 0xf5, 0x21, 0x00


	//----- nvinfo : EIATTR_SPARSE_MMA_MASK
	.align		4
.L_136:
        /*0048*/ 	.byte	0x03, 0x50
        /*004a*/ 	.short	0x0000


	//----- nvinfo : EIATTR_MAXREG_COUNT
	.align		4
        /*004c*/ 	.byte	0x03, 0x1b
        /*004e*/ 	.short	0x00ff


	//----- nvinfo : EIATTR_MERCURY_ISA_VERSION
	.align		4
        /*0050*/ 	.byte	0x03, 0x5f
        /*0052*/ 	.short	0x0101


	//----- nvinfo : EIATTR_VRC_CTA_INIT_COUNT
	.align		4
        /*0054*/ 	.byte	0x02, 0x4a
	.zero		1
	.zero		1


	//----- nvinfo : EIATTR_EXIT_INSTR_OFFSETS
	.align		4
        /*0058*/ 	.byte	0x04, 0x1c
        /*005a*/ 	.short	(.L_138 - .L_137)


	//   ....[0]....
.L_137:
        /*005c*/ 	.word	0x00001010


	//----- nvinfo : EIATTR_CRS_STACK_SIZE
	.align		4
.L_138:
        /*0060*/ 	.byte	0x04, 0x1e
        /*0062*/ 	.short	(.L_140 - .L_139)
.L_139:
        /*0064*/ 	.word	0x00000000


	//----- nvinfo : EIATTR_CBANK_PARAM_SIZE
	.align		4
.L_140:
        /*0068*/ 	.byte	0x03, 0x19
        /*006a*/ 	.short	0x0020


	//----- nvinfo : EIATTR_PARAM_CBANK
	.align		4
        /*006c*/ 	.byte	0x04, 0x0a
        /*006e*/ 	.short	(.L_142 - .L_141)
	.align		4
.L_141:
        /*0070*/ 	.word	index@(.nv.constant0._Z14cal_length_fitPA31_iPA31_dPdS3_)
        /*0074*/ 	.short	0x0380
        /*0076*/ 	.short	0x0020


	//----- nvinfo : EIATTR_SW_WAR
	.align		4
.L_142:
        /*0078*/ 	.byte	0x04, 0x36
        /*007a*/ 	.short	(.L_144 - .L_143)
.L_143:
        /*007c*/ 	.word	0x00000008
.L_144:


//--------------------- .nv.info._Z14random_shufflePA31_i --------------------------
	.section	.nv.info._Z14random_shufflePA31_i,"",@"SHT_CUDA_INFO"
	.sectionflags	@""
	.align	4


	//----- nvinfo : EIATTR_CUDA_API_VERSION
	.align		4
        /*0000*/ 	.byte	0x04, 0x37
        /*0002*/ 	.short	(.L_146 - .L_145)
.L_145:
        /*0004*/ 	.word	0x00000082


	//----- nvinfo : EIATTR_KPARAM_INFO
	.align		4
.L_146:
        /*0008*/ 	.byte	0x04, 0x17
        /*000a*/ 	.short	(.L_148 - .L_147)
.L_147:
        /*000c*/ 	.word	0x00000000
        /*0010*/ 	.short	0x0000
        /*0012*/ 	.short	0x0000
        /*0014*/ 	.byte	0x00, 0xf5, 0x21, 0x00


	//----- nvinfo : EIATTR_SPARSE_MMA_MASK
	.align		4
.L_148:
        /*0018*/ 	.byte	0x03, 0x50
        /*001a*/ 	.short	0x0000


	//----- nvinfo : EIATTR_MAXREG_COUNT
	.align		4
        /*001c*/ 	.byte	0x03, 0x1b
        /*001e*/ 	.short	0x00ff


	//----- nvinfo : EIATTR_MERCURY_ISA_VERSION
	.align		4
        /*0020*/ 	.byte	0x03, 0x5f
        /*0022*/ 	.short	0x0101


	//----- nvinfo : EIATTR_VRC_CTA_INIT_COUNT
	.align		4
        /*0024*/ 	.byte	0x02, 0x4a
	.zero		1
	.zero		1


	//----- nvinfo : EIATTR_EXIT_INSTR_OFFSETS
	.align		4
        /*0028*/ 	.byte	0x04, 0x1c
        /*002a*/ 	.short	(.L_150 - .L_149)


	//   ....[0]....
.L_149:
        /*002c*/ 	.word	0x00000e40


	//----- nvinfo : EIATTR_CBANK_PARAM_SIZE
	.align		4
.L_150:
        /*0030*/ 	.byte	0x03, 0x19
        /*0032*/ 	.short	0x0008


	//----- nvinfo : EIATTR_PARAM_CBANK
	.align		4
        /*0034*/ 	.byte	0x04, 0x0a
        /*0036*/ 	.short	(.L_152 - .L_151)
	.align		4
.L_151:
        /*0038*/ 	.word	index@(.nv.constant0._Z14random_shufflePA31_i)
        /*003c*/ 	.short	0x0380
        /*003e*/ 	.short	0x0008


	//----- nvinfo : EIATTR_SW_WAR
	.align		4
.L_152:
        /*0040*/ 	.byte	0x04, 0x36
        /*0042*/ 	.short	(.L_154 - .L_153)
.L_153:
        /*0044*/ 	.word	0x00000008
.L_154:


//--------------------- .nv.callgraph             --------------------------
	.section	.nv.callgraph,"",@"SHT_CUDA_CALLGRAPH"
	.align	4
	.sectionentsize	8
	.align		4
        /*0000*/ 	.word	0x00000000
	.align		4
        /*0004*/ 	.word	0xffffffff
	.align		4
        /*0008*/ 	.word	index@(_Z4testPA31_d)
	.align		4
        /*000c*/ 	.word	index@(vprintf)
	.align		4
        /*0010*/ 	.word	index@(_Z4bestPA31_iPd)
	.align		4
        /*0014*/ 	.word	index@(vprintf)
	.align		4
        /*0018*/ 	.word	0x00000000
	.align		4
        /*001c*/ 	.word	0xfffffffe
	.align		4
        /*0020*/ 	.word	0x00000000
	.align		4
        /*0024*/ 	.word	0xfffffffd
	.align		4
        /*0028*/ 	.word	0x00000000
	.align		4
        /*002c*/ 	.word	0xfffffffc


//--------------------- .nv.constant4             --------------------------
	.section	.nv.constant4,"a",@progbits
	.align	8
	.align		8
.nv.constant4:
        /*0000*/ 	.dword	precalc_xorwow_matrix
	.align		8
        /*0008*/ 	.dword	precalc_xorwow_offset_matrix
	.align		8
        /*0010*/ 	.dword	mrg32k3aM1
	.align		8
        /*0018*/ 	.dword	mrg32k3aM2
	.align		8
        /*0020*/ 	.dword	mrg32k3aM1SubSeq
	.align		8
        /*0028*/ 	.dword	mrg32k3aM2SubSeq
	.align		8
        /*0030*/ 	.dword	mrg32k3aM1Seq
	.align		8
        /*0038*/ 	.dword	mrg32k3aM2Seq
	.align		8
        /*0040*/ 	.dword	T
	.align		8
        /*0048*/ 	.dword	$str$1
	.align		8
        /*0050*/ 	.dword	$str$2
	.align		8
        /*0058*/ 	.dword	$str$3
	.align		8
        /*0060*/ 	.dword	vprintf


//--------------------- .nv.constant3             --------------------------
	.section	.nv.constant3,"a",@progbits
	.align	8
.nv.constant3:
	.type		__cr_lgamma_table,@object
	.size		__cr_lgamma_table,(.L_8 - __cr_lgamma_table)
__cr_lgamma_table:
        /*0000*/ 	.byte	0x00, 0x00, 0x00, 0x00, 0x00, 0x00, 0x00, 0x00, 0x00, 0x00, 0x00, 0x00, 0x00, 0x00, 0x00, 0x00
        /*0010*/ 	.byte	0xef, 0x39, 0xfa, 0xfe, 0x42, 0x2e, 0xe6, 0x3f, 0x02, 0x20, 0x2a, 0xfa, 0x0b, 0xab, 0xfc, 0x3f
        /*0020*/ 	.byte	0xf9, 0x2c, 0x92, 0x7c, 0xa7, 0x6c, 0x09, 0x40, 0xc9, 0x79, 0x44, 0x3c, 0x64, 0x26, 0x13, 0x40
        /*0030*/ 	.byte	0xca, 0x01, 0xcf, 0x3a, 0x27, 0x51, 0x1a, 0x40, 0x30, 0xcc, 0x2d, 0xf3, 0xe1, 0x0c, 0x21, 0x40
        /*0040*/ 	.byte	0x0d, 0xb7, 0xfc, 0x82, 0x8e, 0x35, 0x25, 0x40
.L_8:


//--------------------- .text._Z7cal_genv         --------------------------
	.section	.text._Z7cal_genv,"ax",@progbits
	.align	128
        .global         _Z7cal_genv
        .type           _Z7cal_genv,@function
        .size           _Z7cal_genv,(.L_x_689 - _Z7cal_genv)
        .other          _Z7cal_genv,@"STO_CUDA_ENTRY STV_DEFAULT"
_Z7cal_genv:
.text._Z7cal_genv:
[----:B------:R-:W-:Y:S08]  /*0000*/  LDC R1, c[0x0][0x37c] ;  /* 0x0000df00ff017b82 */ /* 0x000ff00000000800 */
[----:B------:R-:W0:Y:S01]  /*0010*/  LDC.64 R2, c[0x4][0x40] ;  /* 0x01001000ff027b82 */ /* 0x000e220000000a00 */
[----:B------:R-:W0:Y:S02]  /*0020*/  LDCU.64 UR4, c[0x0][0x358] ;  /* 0x00006b00ff0477ac */ /* 0x000e240008000a00 */
[----:B0-----:R-:W2:Y:S02]  /*0030*/  LDG.E R0, desc[UR4][R2.64] ;  /* 0x0000000402007981 */ /* 0x001ea4000c1e1900 */
[----:B--2---:R-:W-:-:S05]  /*0040*/  IADD3 R5, PT, PT, R0, 0x1, RZ ;  /* 0x0000000100057810 */ /* 0x004fca0007ffe0ff */
[----:B------:R-:W-:Y:S01]  /*0050*/  STG.E desc[UR4][R2.64], R5 ;  /* 0x0000000502007986 */ /* 0x000fe2000c101904 */
[----:B------:R-:W-:Y:S05]  /*0060*/  EXIT ;  /* 0x000000000000794d */ /* 0x000fea0003800000 */
.L_x_0:
[----:B------:R-:W-:-:S00]  /*0070*/  BRA `(.L_x_0) ;  /* 0xfffffffc00fc7947 */ /* 0x000fc0000383ffff */
[----:B------:R-:W-:-:S00]  /*0080*/  NOP ;  /* 0x0000000000007918 */ /* 0x000fc00000000000 */
[----:B------:R-:W-:-:S00]  /*0090*/  NOP ;  /* 0x0000000000007918 */ /* 0x000fc00000000000 */
[----:B------:R-:W-:-:S00]  /*00a0*/  NOP ;  /* 0x0000000000007918 */ /* 0x000fc00000000000 */
[----:B------:R-:W-:-:S00]  /*00b0*/  NOP ;  /* 0x0000000000007918 */ /* 0x000fc00000000000 */
[----:B------:R-:W-:-:S00]  /*00c0*/  NOP ;  /* 0x0000000000007918 */ /* 0x000fc00000000000 */
[----:B------:R-:W-:-:S00]  /*00d0*/  NOP ;  /* 0x0000000000007918 */ /* 0x000fc00000000000 */
[----:B------:R-:W-:-:S00]  /*00e0*/  NOP ;  /* 0x0000000000007918 */ /* 0x000fc00000000000 */
[----:B------:R-:W-:-:S00]  /*00f0*/  NOP ;  /* 0x0000000000007918 */ /* 0x000fc00000000000 */
.L_x_689:


//--------------------- .text._Z4testPA31_d       --------------------------
	.section	.text._Z4testPA31_d,"ax",@progbits
	.align	128
        .global         _Z4testPA31_d
        .type           _Z4testPA31_d,@function
        .size           _Z4testPA31_d,(.L_x_690 - _Z4testPA31_d)
        .other          _Z4testPA31_d,@"STO_CUDA_ENTRY STV_DEFAULT"
_Z4testPA31_d:
.text._Z4testPA31_d:
[----:B------:R-:W0:Y:S01]  /*0000*/  LDC R1, c[0x0][0x37c] ;  /* 0x0000df00ff017b82 */ /* 0x000e220000000800 */
[----:B------:R-:W1:Y:S01]  /*0010*/  LDCU.64 UR4, c[0x0][0x380] ;  /* 0x00007000ff0477ac */ /* 0x000e620008000a00 */
[----:B0-----:R-:W-:Y:S02]  /*0020*/  VIADD R1, R1, 0xfffffff8 ;  /* 0xfffffff801017836 */ /* 0x001fe40000000000 */
[----:B------:R-:W-:Y:S01]  /*0030*/  IMAD.MOV.U32 R24, RZ, RZ, RZ ;  /* 0x000000ffff187224 */ /* 0x000fe200078e00ff */
[----:B------:R-:W0:Y:S01]  /*0040*/  LDCU UR6, c[0x0][0x2f8] ;  /* 0x00005f00ff0677ac */ /* 0x000e220008000800 */
[----:B------:R-:W2:Y:S01]  /*0050*/  LDCU UR7, c[0x0][0x2fc] ;  /* 0x00005f80ff0777ac */ /* 0x000ea20008000800 */
[----:B------:R-:W3:Y:S01]  /*0060*/  LDCU.64 UR36, c[0x0][0x358] ;  /* 0x00006b00ff2477ac */ /* 0x000ee20008000a00 */
[----:B-1----:R-:W-:-:S04]  /*0070*/  UIADD3 UR4, UP0, UPT, UR4, 0x78, URZ ;  /* 0x0000007804047890 */ /* 0x002fc8000ff1e0ff */
[----:B------:R-:W-:Y:S01]  /*0080*/  UIADD3.X UR5, UPT, UPT, URZ, UR5, URZ, UP0, !UPT ;  /* 0x00000005ff057290 */ /* 0x000fe200087fe4ff */
[----:B0-----:R-:W-:Y:S01]  /*0090*/  IADD3 R23, P0, PT, R1, UR6, RZ ;  /* 0x0000000601177c10 */ /* 0x001fe2000ff1e0ff */
[----:B------:R-:W-:-:S03]  /*00a0*/  IMAD.U32 R16, RZ, RZ, UR4 ;  /* 0x00000004ff107e24 */ /* 0x000fc6000f8e00ff */
[----:B--2---:R-:W-:Y:S01]  /*00b0*/  IADD3.X R22, PT, PT, RZ, UR7, RZ, P0, !PT ;  /* 0x00000007ff167c10 */ /* 0x004fe200087fe4ff */
[----:B---3--:R-:W-:-:S08]  /*00c0*/  IMAD.U32 R17, RZ, RZ, UR5 ;  /* 0x00000005ff117e24 */ /* 0x008fd0000f8e00ff */
.L_x_33:
[----:B------:R-:W2:Y:S01]  /*00d0*/  LDG.E.64 R8, desc[UR36][R16.64+-0x78] ;  /* 0xffff882410087981 */ /* 0x000ea2000c1e1b00 */
[----:B------:R-:W0:Y:S01]  /*00e0*/  LDCU UR4, c[0x0][0x2f8] ;  /* 0x00005f00ff0477ac */ /* 0x000e220008000800 */
[----:B------:R-:W-:Y:S01]  /*00f0*/  MOV R19, 0x60 ;  /* 0x0000006000137802 */ /* 0x000fe20000000f00 */
[----:B------:R-:W-:Y:S02]  /*0100*/  VIADD R24, R24, 0x1 ;  /* 0x0000000118187836 */ /* 0x000fe40000000000 */
[----:B------:R-:W-:Y:S01]  /*0110*/  IMAD.MOV.U32 R6, RZ, RZ, R23 ;  /* 0x000000ffff067224 */ /* 0x000fe200078e0017 */
[----:B------:R1:W3:Y:S01]  /*0120*/  LDC.64 R2, c[0x4][R19] ;  /* 0x0100000013027b82 */ /* 0x0002e20000000a00 */
[----:B------:R-:W-:Y:S01]  /*0130*/  IMAD.MOV.U32 R7, RZ, RZ, R22 ;  /* 0x000000ffff077224 */ /* 0x000fe200078e0016 */
[----:B------:R-:W-:-:S04]  /*0140*/  ISETP.NE.AND P0, PT, R24, 0x1f, PT ;  /* 0x0000001f1800780c */ /* 0x000fc80003f05270 */
[----:B------:R-:W-:Y:S02]  /*0150*/  P2R R25, PR, RZ, 0x1 ;  /* 0x00000001ff197803 */ /* 0x000fe40000000000 */
[----:B0-----:R-:W-:Y:S01]  /*0160*/  IADD3 R18, PT, PT, R23, -UR4, RZ ;  /* 0x8000000417127c10 */ /* 0x001fe2000fffe0ff */
[----:B------:R-:W0:Y:S02]  /*0170*/  LDCU.64 UR4, c[0x4][0x50] ;  /* 0x01000a00ff0477ac */ /* 0x000e240008000a00 */
[----:B0-----:R-:W-:Y:S01]  /*0180*/  IMAD.U32 R4, RZ, RZ, UR4 ;  /* 0x00000004ff047e24 */ /* 0x001fe2000f8e00ff */
[----:B------:R-:W-:Y:S01]  /*0190*/  MOV R5, UR5 ;  /* 0x0000000500057c02 */ /* 0x000fe20008000f00 */
[----:B--23--:R1:W-:Y:S06]  /*01a0*/  STL.64 [R18], R8 ;  /* 0x0000000812007387 */ /* 0x00c3ec0000100a00 */
[----:B------:R-:W-:-:S07]  /*01b0*/  LEPC R20, `(.L_x_1) ;  /* 0x000000001014794e */ /* 0x000fce0000000000 */
[----:B-1----:R-:W-:Y:S05]  /*01c0*/  CALL.ABS.NOINC R2 ;  /* 0x0000000002007343 */ /* 0x002fea0003c00000 */
.L_x_1:
[----:B------:R-:W2:Y:S01]  /*01d0*/  LDG.E.64 R8, desc[UR36][R16.64+-0x70] ;  /* 0xffff902410087981 */ /* 0x000ea2000c1e1b00 */
[----:B------:R0:W1:Y:S01]  /*01e0*/  LDC.64 R2, c[0x4][R19] ;  /* 0x0100000013027b82 */ /* 0x0000620000000a00 */
[----:B------:R-:W3:Y:S01]  /*01f0*/  LDCU.64 UR4, c[0x4][0x50] ;  /* 0x01000a00ff0477ac */ /* 0x000ee20008000a00 */
[----:B------:R-:W-:Y:S01]  /*0200*/  IMAD.MOV.U32 R6, RZ, RZ, R23 ;  /* 0x000000ffff067224 */ /* 0x000fe200078e0017 */
[----:B------:R-:W-:Y:S02]  /*0210*/  MOV R7, R22 ;  /* 0x0000001600077202 */ /* 0x000fe40000000f00 */
[----:B---3--:R-:W-:Y:S01]  /*0220*/  MOV R4, UR4 ;  /* 0x0000000400047c02 */ /* 0x008fe20008000f00 */
[----:B------:R-:W-:Y:S01]  /*0230*/  IMAD.U32 R5, RZ, RZ, UR5 ;  /* 0x00000005ff057e24 */ /* 0x000fe2000f8e00ff */
[----:B-12---:R0:W-:Y:S06]  /*0240*/  STL.64 [R18], R8 ;  /* 0x0000000812007387 */ /* 0x0061ec0000100a00 */
[----:B------:R-:W-:-:S07]  /*0250*/  LEPC R20, `(.L_x_2) ;  /* 0x000000001014794e */ /* 0x000fce0000000000 */
[----:B0-----:R-:W-:Y:S05]  /*0260*/  CALL.ABS.NOINC R2 ;  /* 0x0000000002007343 */ /* 0x001fea0003c00000 */
.L_x_2:
[----:B------:R-:W2:Y:S01]  /*0270*/  LDG.E.64 R8, desc[UR36][R16.64+-0x68] ;  /* 0xffff982410087981 */ /* 0x000ea2000c1e1b00 */
[----:B------:R0:W1:Y:S01]  /*0280*/  LDC.64 R2, c[0x4][R19] ;  /* 0x0100000013027b82 */ /* 0x0000620000000a00 */
[----:B------:R-:W3:Y:S01]  /*0290*/  LDCU.64 UR4, c[0x4][0x50] ;  /* 0x01000a00ff0477ac */ /* 0x000ee20008000a00 */
[----:B------:R-:W-:Y:S01]  /*02a0*/  MOV R6, R23 ;  /* 0x0000001700067202 */ /* 0x000fe20000000f00 */
[----:B------:R-:W-:Y:S02]  /*02b0*/  IMAD.MOV.U32 R7, RZ, RZ, R22 ;  /* 0x000000ffff077224 */ /* 0x000fe400078e0016 */
[----:B---3--:R-:W-:Y:S02]  /*02c0*/  IMAD.U32 R4, RZ, RZ, UR4 ;  /* 0x00000004ff047e24 */ /* 0x008fe4000f8e00ff */
[----:B------:R-:W-:Y:S01]  /*02d0*/  IMAD.U32 R5, RZ, RZ, UR5 ;  /* 0x00000005ff057e24 */ /* 0x000fe2000f8e00ff */
[----:B-12---:R0:W-:Y:S06]  /*02e0*/  STL.64 [R18], R8 ;  /* 0x0000000812007387 */ /* 0x0061ec0000100a00 */
[----:B------:R-:W-:-:S07]  /*02f0*/  LEPC R20, `(.L_x_3) ;  /* 0x000000001014794e */ /* 0x000fce0000000000 */
[----:B0-----:R-:W-:Y:S05]  /*0300*/  CALL.ABS.NOINC R2 ;  /* 0x0000000002007343 */ /* 0x001fea0003c00000 */
.L_x_3:
[----:B------:R-:W2:Y:S01]  /*0310*/  LDG.E.64 R8, desc[UR36][R16.64+-0x60] ;  /* 0xffffa02410087981 */ /* 0x000ea2000c1e1b00 */
[----:B------:R0:W1:Y:S01]  /*0320*/  LDC.64 R2, c[0x4][R19] ;  /* 0x0100000013027b82 */ /* 0x0000620000000a00 */
[----:B------:R-:W3:Y:S01]  /*0330*/  LDCU.64 UR4, c[0x4][0x50] ;  /* 0x01000a00ff0477ac */ /* 0x000ee20008000a00 */
[----:B------:R-:W-:Y:S02]  /*0340*/  IMAD.MOV.U32 R6, RZ, RZ, R23 ;  /* 0x000000ffff067224 */ /* 0x000fe400078e0017 */
[----:B------:R-:W-:Y:S02]  /*0350*/  IMAD.MOV.U32 R7, RZ, RZ, R22 ;  /* 0x000000ffff077224 */ /* 0x000fe400078e0016 */
[----:B---3--:R-:W-:Y:S01]  /*0360*/  IMAD.U32 R4, RZ, RZ, UR4 ;  /* 0x00000004ff047e24 */ /* 0x008fe2000f8e00ff */
[----:B------:R-:W-:Y:S01]  /*0370*/  MOV R5, UR5 ;  /* 0x0000000500057c02 */ /* 0x000fe20008000f00 */
[----:B-12---:R0:W-:Y:S06]  /*0380*/  STL.64 [R18], R8 ;  /* 0x0000000812007387 */ /* 0x0061ec0000100a00 */
[----:B------:R-:W-:-:S07]  /*0390*/  LEPC R20, `(.L_x_4) ;  /* 0x000000001014794e */ /* 0x000fce0000000000 */
[----:B0-----:R-:W-:Y:S05]  /*03a0*/  CALL.ABS.NOINC R2 ;  /* 0x0000000002007343 */ /* 0x001fea0003c00000 */
.L_x_4:
        /* <DEDUP_REMOVED lines=10> */
.L_x_5:
        /* <DEDUP_REMOVED lines=10> */
.L_x_6:
        /* <DEDUP_REMOVED lines=10> */
.L_x_7:
        /* <DEDUP_REMOVED lines=10> */
.L_x_8:
        /* <DEDUP_REMOVED lines=10> */
.L_x_9:
        /* <DEDUP_REMOVED lines=10> */
.L_x_10:
        /* <DEDUP_REMOVED lines=10> */
.L_x_11:
        /* <DEDUP_REMOVED lines=10> */
.L_x_12:
        /* <DEDUP_REMOVED lines=10> */
.L_x_13:
        /* <DEDUP_REMOVED lines=10> */
.L_x_14:
        /* <DEDUP_REMOVED lines=10> */
.L_x_15:
        /* <DEDUP_REMOVED lines=10> */
.L_x_16:
        /* <DEDUP_REMOVED lines=10> */
.L_x_17:
        /* <DEDUP_REMOVED lines=10> */
.L_x_18:
        /* <DEDUP_REMOVED lines=10> */
.L_x_19:
        /* <DEDUP_REMOVED lines=10> */
.L_x_20:
        /* <DEDUP_REMOVED lines=10> */
.L_x_21:
        /* <DEDUP_REMOVED lines=10> */
.L_x_22:
        /* <DEDUP_REMOVED lines=10> */
.L_x_23:
        /* <DEDUP_REMOVED lines=10> */
.L_x_24:
        /* <DEDUP_REMOVED lines=10> */
.L_x_25:
[----:B------:R-:W2:Y:S01]  /*10d0*/  LDG.E.64 R8, desc[UR36][R16.64+0x50] ;  /* 0x0000502410087981 */ /* 0x000ea2000c1e1b00 */
[----:B------:R0:W1:Y:S01]  /*10e0*/  LDC.64 R2, c[0x4][R19] ;  /* 0x0100000013027b82 */ /* 0x0000620000000a00 */
[----:B------:R-:W3:Y:S01]  /*10f0*/  LDCU.64 UR4, c[0x4][0x50] ;  /* 0x01000a00ff0477ac */ /* 0x000ee20008000a00 */
[----:B------:R-:W-:Y:S01]  /*1100*/  MOV R6, R23 ;  /* 0x0000001700067202 */ /* 0x000fe20000000f00 */
[----:B------:R-:W-:Y:S01]  /*1110*/  IMAD.MOV.U32 R7, RZ, RZ, R22 ;  /* 0x000000ffff077224 */ /* 0x000fe200078e0016 */
[----:B---3--:R-:W-:Y:S01]  /*1120*/  MOV R4, UR4 ;  /* 0x0000000400047c02 */ /* 0x008fe20008000f00 */
[----:B------:R-:W-:Y:S01]  /*1130*/  IMAD.U32 R5, RZ, RZ, UR5 ;  /* 0x00000005ff057e24 */ /* 0x000fe2000f8e00ff */
[----:B-12---:R0:W-:Y:S06]  /*1140*/  STL.64 [R18], R8 ;  /* 0x0000000812007387 */ /* 0x0061ec0000100a00 */
[----:B------:R-:W-:-:S07]  /*1150*/  LEPC R20, `(.L_x_26) ;  /* 0x000000001014794e */ /* 0x000fce0000000000 */
[----:B0-----:R-:W-:Y:S05]  /*1160*/  CALL.ABS.NOINC R2 ;  /* 0x0000000002007343 */ /* 0x001fea0003c00000 */
.L_x_26:
        /* <DEDUP_REMOVED lines=10> */
.L_x_27:
        /* <DEDUP_REMOVED lines=10> */
.L_x_28:
        /* <DEDUP_REMOVED lines=10> */
.L_x_29:
        /* <DEDUP_REMOVED lines=10> */
.L_x_30:
        /* <DEDUP_REMOVED lines=10> */
.L_x_31:
[----:B------:R0:W1:Y:S01]  /*1490*/  LDC.64 R2, c[0x4][R19] ;  /* 0x0100000013027b82 */ /* 0x0000620000000a00 */
[----:B------:R-:W2:Y:S01]  /*14a0*/  LDCU.64 UR4, c[0x4][0x58] ;  /* 0x01000b00ff0477ac */ /* 0x000ea20008000a00 */
[----:B------:R-:W-:Y:S02]  /*14b0*/  CS2R R6, SRZ ;  /* 0x0000000000067805 */ /* 0x000fe4000001ff00 */
[----:B--2---:R-:W-:Y:S01]  /*14c0*/  MOV R4, UR4 ;  /* 0x0000000400047c02 */ /* 0x004fe20008000f00 */
[----:B0-----:R-:W-:-:S07]  /*14d0*/  IMAD.U32 R5, RZ, RZ, UR5 ;  /* 0x00000005ff057e24 */ /* 0x001fce000f8e00ff */
[----:B------:R-:W-:-:S07]  /*14e0*/  LEPC R20, `(.L_x_32) ;  /* 0x000000001014794e */ /* 0x000fce0000000000 */
[----:B-1----:R-:W-:Y:S05]  /*14f0*/  CALL.ABS.NOINC R2 ;  /* 0x0000000002007343 */ /* 0x002fea0003c00000 */
.L_x_32:
[----:B------:R-:W-:Y:S02]  /*1500*/  ISETP.NE.AND P6, PT, R25, RZ, PT ;  /* 0x000000ff1900720c */ /* 0x000fe40003fc5270 */
[----:B------:R-:W-:-:S04]  /*1510*/  IADD3 R16, P0, PT, R16, 0xf8, RZ ;  /* 0x000000f810107810 */ /* 0x000fc80007f1e0ff */
[----:B------:R-:W-:-:S07]  /*1520*/  IADD3.X R17, PT, PT, RZ, R17, RZ, P0, !PT ;  /* 0x00000011ff117210 */ /* 0x000fce00007fe4ff */
[----:B------:R-:W-:Y:S05]  /*1530*/  @P6 BRA `(.L_x_33) ;  /* 0xffffffe800e46947 */ /* 0x000fea000383ffff */
[----:B------:R-:W-:Y:S05]  /*1540*/  EXIT ;  /* 0x000000000000794d */ /* 0x000fea0003800000 */
.L_x_34:
        /* <DEDUP_REMOVED lines=11> */
.L_x_690:


//--------------------- .text._Z4bestPA31_iPd     --------------------------
	.section	.text._Z4bestPA31_iPd,"ax",@progbits
	.align	128
        .global         _Z4bestPA31_iPd
        .type           _Z4bestPA31_iPd,@function
        .size           _Z4bestPA31_iPd,(.L_x_691 - _Z4bestPA31_iPd)
        .other          _Z4bestPA31_iPd,@"STO_CUDA_ENTRY STV_DEFAULT"
_Z4bestPA31_iPd:
.text._Z4bestPA31_iPd:
[----:B------:R-:W0:Y:S08]  /*0000*/  LDC R1, c[0x0][0x37c] ;  /* 0x0000df00ff017b82 */ /* 0x000e300000000800 */
[----:B------:R-:W1:Y:S01]  /*0010*/  LDC.64 R20, c[0x0][0x388] ;  /* 0x0000e200ff147b82 */ /* 0x000e620000000a00 */
[----:B------:R-:W1:Y:S01]  /*0020*/  LDCU.64 UR4, c[0x0][0x358] ;  /* 0x00006b00ff0477ac */ /* 0x000e620008000a00 */
[----:B0-----:R-:W-:Y:S01]  /*0030*/  VIADD R1, R1, 0xfffffff8 ;  /* 0xfffffff801017836 */ /* 0x001fe20000000000 */
[----:B------:R-:W0:Y:S05]  /*0040*/  LDCU.64 UR6, c[0x4][0x48] ;  /* 0x01000900ff0677ac */ /* 0x000e2a0008000a00 */
[----:B------:R-:W2:Y:S01]  /*0050*/  LDC.64 R4, c[0x0][0x388] ;  /* 0x0000e200ff047b82 */ /* 0x000ea20000000a00 */
[----:B-1----:R-:W3:Y:S04]  /*0060*/  LDG.E.64 R20, desc[UR4][R20.64] ;  /* 0x0000000414147981 */ /* 0x002ee8000c1e1b00 */
[----:B--2---:R-:W3:Y:S04]  /*0070*/  LDG.E.64 R24, desc[UR4][R4.64] ;  /* 0x0000000404187981 */ /* 0x004ee8000c1e1b00 */
[----:B------:R-:W2:Y:S04]  /*0080*/  LDG.E.64 R22, desc[UR4][R4.64+0x8] ;  /* 0x0000080404167981 */ /* 0x000ea8000c1e1b00 */
[----:B------:R-:W4:Y:S04]  /*0090*/  LDG.E.64 R18, desc[UR4][R4.64+0x10] ;  /* 0x0000100404127981 */ /* 0x000f28000c1e1b00 */
[----:B------:R-:W5:Y:S04]  /*00a0*/  LDG.E.64 R6, desc[UR4][R4.64+0x18] ;  /* 0x0000180404067981 */ /* 0x000f68000c1e1b00 */
[----:B------:R-:W5:Y:S04]  /*00b0*/  LDG.E.64 R2, desc[UR4][R4.64+0x20] ;  /* 0x0000200404027981 */ /* 0x000f68000c1e1b00 */
[----:B------:R-:W5:Y:S04]  /*00c0*/  LDG.E.64 R16, desc[UR4][R4.64+0x28] ;  /* 0x0000280404107981 */ /* 0x000f68000c1e1b00 */
[----:B------:R-:W5:Y:S04]  /*00d0*/  LDG.E.64 R14, desc[UR4][R4.64+0x30] ;  /* 0x00003004040e7981 */ /* 0x000f68000c1e1b00 */
[----:B------:R-:W5:Y:S04]  /*00e0*/  LDG.E.64 R12, desc[UR4][R4.64+0x38] ;  /* 0x00003804040c7981 */ /* 0x000f68000c1e1b00 */
[----:B------:R-:W5:Y:S04]  /*00f0*/  LDG.E.64 R10, desc[UR4][R4.64+0x40] ;  /* 0x00004004040a7981 */ /* 0x000f68000c1e1b00 */
[----:B------:R-:W5:Y:S01]  /*0100*/  LDG.E.64 R8, desc[UR4][R4.64+0x48] ;  /* 0x0000480404087981 */ /* 0x000f62000c1e1b00 */
[----:B---3--:R-:W-:-:S06]  /*0110*/  DSETP.GEU.AND P0, PT, R24, R20, PT ;  /* 0x000000141800722a */ /* 0x008fcc0003f0e000 */
[----:B------:R-:W-:Y:S02]  /*0120*/  FSEL R26, R24, R20, !P0 ;  /* 0x00000014181a7208 */ /* 0x000fe40004000000 */
[----:B------:R-:W-:Y:S02]  /*0130*/  FSEL R27, R25, R21, !P0 ;  /* 0x00000015191b7208 */ /* 0x000fe40004000000 */
[----:B------:R-:W3:Y:S04]  /*0140*/  LDG.E.64 R20, desc[UR4][R4.64+0x50] ;  /* 0x0000500404147981 */ /* 0x000ee8000c1e1b00 */
[----:B------:R-:W3:Y:S01]  /*0150*/  LDG.E.64 R24, desc[UR4][R4.64+0x58] ;  /* 0x0000580404187981 */ /* 0x000ee2000c1e1b00 */
[----:B--2---:R-:W-:-:S06]  /*0160*/  DSETP.GEU.AND P0, PT, R22, R26, PT ;  /* 0x0000001a1600722a */ /* 0x004fcc0003f0e000 */
[----:B------:R-:W-:Y:S02]  /*0170*/  FSEL R26, R22, R26, !P0 ;  /* 0x0000001a161a7208 */ /* 0x000fe40004000000 */
[----:B------:R-:W-:Y:S02]  /*0180*/  FSEL R27, R23, R27, !P0 ;  /* 0x0000001b171b7208 */ /* 0x000fe40004000000 */
[----:B------:R-:W2:Y:S04]  /*0190*/  LDG.E.64 R22, desc[UR4][R4.64+0x60] ;  /* 0x0000600404167981 */ /* 0x000ea8000c1e1b00 */
[----:B----4-:R-:W-:-:S06]  /*01a0*/  DSETP.GEU.AND P0, PT, R18, R26, PT ;  /* 0x0000001a1200722a */ /* 0x010fcc0003f0e000 */
[----:B------:R-:W-:Y:S02]  /*01b0*/  FSEL R26, R18, R26, !P0 ;  /* 0x0000001a121a7208 */ /* 0x000fe40004000000 */
[----:B------:R-:W-:Y:S02]  /*01c0*/  FSEL R27, R19, R27, !P0 ;  /* 0x0000001b131b7208 */ /* 0x000fe40004000000 */
[----:B------:R-:W4:Y:S04]  /*01d0*/  LDG.E.64 R18, desc[UR4][R4.64+0x68] ;  /* 0x0000680404127981 */ /* 0x000f28000c1e1b00 */
[----:B-----5:R-:W-:-:S06]  /*01e0*/  DSETP.GEU.AND P0, PT, R6, R26, PT ;  /* 0x0000001a0600722a */ /* 0x020fcc0003f0e000 */
[----:B------:R-:W-:Y:S02]  /*01f0*/  FSEL R26, R6, R26, !P0 ;  /* 0x0000001a061a7208 */ /* 0x000fe40004000000 */
[----:B------:R-:W-:Y:S02]  /*0200*/  FSEL R27, R7, R27, !P0 ;  /* 0x0000001b071b7208 */ /* 0x000fe40004000000 */
[----:B------:R-:W5:Y:S04]  /*0210*/  LDG.E.64 R6, desc[UR4][R4.64+0x70] ;  /* 0x0000700404067981 */ /* 0x000f68000c1e1b00 */
[----:B------:R-:W-:-:S06]  /*0220*/  DSETP.GEU.AND P0, PT, R2, R26, PT ;  /* 0x0000001a0200722a */ /* 0x000fcc0003f0e000 */
        /* <DEDUP_REMOVED lines=23> */
[----:B---3--:R-:W-:-:S06]  /*03a0*/  DSETP.GEU.AND P0, PT, R20, R26, PT ;  /* 0x0000001a1400722a */ /* 0x008fcc0003f0e000 */
[----:B------:R-:W-:Y:S02]  /*03b0*/  FSEL R26, R20, R26, !P0 ;  /* 0x0000001a141a7208 */ /* 0x000fe40004000000 */
[----:B------:R-:W-:Y:S02]  /*03c0*/  FSEL R27, R21, R27, !P0 ;  /* 0x0000001b151b7208 */ /* 0x000fe40004000000 */
[----:B------:R-:W3:Y:S04]  /*03d0*/  LDG.E.64 R20, desc[UR4][R4.64+0xa8] ;  /* 0x0000a80404147981 */ /* 0x000ee8000c1e1b00 */
[----:B------:R-:W-:-:S06]  /*03e0*/  DSETP.GEU.AND P0, PT, R24, R26, PT ;  /* 0x0000001a1800722a */ /* 0x000fcc0003f0e000 */
[----:B------:R-:W-:Y:S02]  /*03f0*/  FSEL R26, R24, R26, !P0 ;  /* 0x0000001a181a7208 */ /* 0x000fe40004000000 */
[----:B------:R-:W-:Y:S02]  /*0400*/  FSEL R27, R25, R27, !P0 ;  /* 0x0000001b191b7208 */ /* 0x000fe40004000000 */
[----:B------:R-:W3:Y:S04]  /*0410*/  LDG.E.64 R24, desc[UR4][R4.64+0xb0] ;  /* 0x0000b00404187981 */ /* 0x000ee8000c1e1b00 */
        /* <DEDUP_REMOVED lines=304> */
[----:B------:R0:W3:Y:S01]  /*1720*/  LDG.E.64 R26, desc[UR4][R4.64+0x318] ;  /* 0x00031804041a7981 */ /* 0x0000e2000c1e1b00 */
[----:B------:R-:W-:-:S06]  /*1730*/  DSETP.GEU.AND P0, PT, R24, R28, PT ;  /* 0x0000001c1800722a */ /* 0x000fcc0003f0e000 */
[----:B------:R-:W-:Y:S02]  /*1740*/  FSEL R24, R24, R28, !P0 ;  /* 0x0000001c18187208 */ /* 0x000fe40004000000 */
[----:B------:R-:W-:-:S06]  /*1750*/  FSEL R25, R25, R29, !P0 ;  /* 0x0000001d19197208 */ /* 0x000fcc0004000000 */
[----:B--2---:R-:W-:-:S06]  /*1760*/  DSETP.GEU.AND P0, PT, R22, R24, PT ;  /* 0x000000181600722a */ /* 0x004fcc0003f0e000 */
[----:B------:R-:W-:Y:S02]  /*1770*/  FSEL R22, R22, R24, !P0 ;  /* 0x0000001816167208 */ /* 0x000fe40004000000 */
[----:B------:R-:W-:-:S06]  /*1780*/  FSEL R23, R23, R25, !P0 ;  /* 0x0000001917177208 */ /* 0x000fcc0004000000 */
[----:B----4-:R-:W-:-:S06]  /*1790*/  DSETP.GEU.AND P0, PT, R18, R22, PT ;  /* 0x000000161200722a */ /* 0x010fcc0003f0e000 */
[----:B------:R-:W-:Y:S02]  /*17a0*/  FSEL R18, R18, R22, !P0 ;  /* 0x0000001612127208 */ /* 0x000fe40004000000 */
[----:B------:R-:W-:-:S06]  /*17b0*/  FSEL R19, R19, R23, !P0 ;  /* 0x0000001713137208 */ /* 0x000fcc0004000000 */
[----:B-----5:R-:W-:-:S06]  /*17c0*/  DSETP.GEU.AND P0, PT, R6, R18, PT ;  /* 0x000000120600722a */ /* 0x020fcc0003f0e000 */
[----:B------:R-:W-:Y:S02]  /*17d0*/  FSEL R6, R6, R18, !P0 ;  /* 0x0000001206067208 */ /* 0x000fe40004000000 */
[----:B------:R-:W-:-:S06]  /*17e0*/  FSEL R7, R7, R19, !P0 ;  /* 0x0000001307077208 */ /* 0x000fcc0004000000 */
[----:B------:R-:W-:-:S06]  /*17f0*/  DSETP.GEU.AND P0, PT, R2, R6, PT ;  /* 0x000000060200722a */ /* 0x000fcc0003f0e000 */
        /* <DEDUP_REMOVED lines=16> */
[----:B------:R-:W-:Y:S01]  /*1900*/  FSEL R3, R9, R3, !P0 ;  /* 0x0000000309037208 */ /* 0x000fe20004000000 */
[----:B------:R-:W1:Y:S01]  /*1910*/  LDCU UR4, c[0x0][0x2f8] ;  /* 0x00005f00ff0477ac */ /* 0x000e620008000800 */
[----:B------:R-:W-:Y:S01]  /*1920*/  MOV R0, 0x60 ;  /* 0x0000006000007802 */ /* 0x000fe20000000f00 */
[----:B------:R-:W2:Y:S01]  /*1930*/  LDCU UR5, c[0x0][0x2fc] ;  /* 0x00005f80ff0577ac */ /* 0x000ea20008000800 */
[----:B0-----:R-:W-:Y:S02]  /*1940*/  IMAD.U32 R4, RZ, RZ, UR6 ;  /* 0x00000006ff047e24 */ /* 0x001fe4000f8e00ff */
[----:B------:R-:W-:Y:S01]  /*1950*/  IMAD.U32 R5, RZ, RZ, UR7 ;  /* 0x00000007ff057e24 */ /* 0x000fe2000f8e00ff */
[----:B---3--:R-:W-:-:S06]  /*1960*/  DSETP.GEU.AND P0, PT, R20, R2, PT ;  /* 0x000000021400722a */ /* 0x008fcc0003f0e000 */
[----:B------:R-:W-:Y:S02]  /*1970*/  FSEL R2, R20, R2, !P0 ;  /* 0x0000000214027208 */ /* 0x000fe40004000000 */
[----:B------:R-:W-:-:S06]  /*1980*/  FSEL R3, R21, R3, !P0 ;  /* 0x0000000315037208 */ /* 0x000fcc0004000000 */
[----:B------:R-:W-:-:S06]  /*1990*/  DSETP.GEU.AND P0, PT, R26, R2, PT ;  /* 0x000000021a00722a */ /* 0x000fcc0003f0e000 */
[----:B------:R-:W-:Y:S02]  /*19a0*/  FSEL R8, R26, R2, !P0 ;  /* 0x000000021a087208 */ /* 0x000fe40004000000 */
[----:B------:R-:W-:Y:S02]  /*19b0*/  FSEL R9, R27, R3, !P0 ;  /* 0x000000031b097208 */ /* 0x000fe40004000000 */
[----:B------:R0:W3:Y:S03]  /*19c0*/  LDC.64 R2, c[0x4][R0] ;  /* 0x0100000000027b82 */ /* 0x0000e60000000a00 */
[----:B------:R0:W-:Y:S01]  /*19d0*/  STL.64 [R1], R8 ;  /* 0x0000000801007387 */ /* 0x0001e20000100a00 */
[----:B-1----:R-:W-:-:S05]  /*19e0*/  IADD3 R6, P0, PT, R1, UR4, RZ ;  /* 0x0000000401067c10 */ /* 0x002fca000ff1e0ff */
[----:B--2---:R-:W-:-:S08]  /*19f0*/  IMAD.X R7, RZ, RZ, UR5, P0 ;  /* 0x00000005ff077e24 */ /* 0x004fd000080e06ff */
[----:B------:R-:W-:-:S07]  /*1a00*/  LEPC R20, `(.L_x_35) ;  /* 0x000000001014794e */ /* 0x000fce0000000000 */
[----:B0--3--:R-:W-:Y:S05]  /*1a10*/  CALL.ABS.NOINC R2 ;  /* 0x0000000002007343 */ /* 0x009fea0003c00000 */
.L_x_35:
[----:B------:R-:W-:Y:S05]  /*1a20*/  EXIT ;  /* 0x000000000000794d */ /* 0x000fea0003800000 */
.L_x_36:
        /* <DEDUP_REMOVED lines=13> */
.L_x_691:


//--------------------- .text._Z2GAPA31_iPdPA31_d --------------------------
	.section	.text._Z2GAPA31_iPdPA31_d,"ax",@progbits
	.align	128
        .global         _Z2GAPA31_iPdPA31_d
        .type           _Z2GAPA31_iPdPA31_d,@function
        .size           _Z2GAPA31_iPdPA31_d,(.L_x_687 - _Z2GAPA31_iPdPA31_d)
        .other          _Z2GAPA31_iPdPA31_d,@"STO_CUDA_ENTRY STV_DEFAULT"
_Z2GAPA31_iPdPA31_d:
.text._Z2GAPA31_iPdPA31_d:
[----:B------:R-:W0:Y:S01]  /*0000*/  LDC R1, c[0x0][0x37c] ;  /* 0x0000df00ff017b82 */ /* 0x000e220000000800 */
[----:B------:R-:W1:Y:S01]  /*0010*/  S2R R9, SR_CTAID.X ;  /* 0x0000000000097919 */ /* 0x000e620000002500 */
[----:B------:R-:W-:Y:S01]  /*0020*/  BSSY.RECONVERGENT B0, `(.L_x_37) ;  /* 0x00000a0000007945 */ /* 0x000fe20003800200 */
[----:B0-----:R-:W-:Y:S01]  /*0030*/  VIADD R1, R1, 0xffffff08 ;  /* 0xffffff0801017836 */ /* 0x001fe20000000000 */
[----:B------:R-:W0:Y:S01]  /*0040*/  LDCU.64 UR4, c[0x0][0x358] ;  /* 0x00006b00ff0477ac */ /* 0x000e220008000a00 */
[----:B------:R-:W1:Y:S02]  /*0050*/  S2R R0, SR_TID.X ;  /* 0x0000000000007919 */ /* 0x000e640000002100 */
[----:B-1----:R-:W-:-:S04]  /*0060*/  IMAD R9, R9, 0x5, R0 ;  /* 0x0000000509097824 */ /* 0x002fc800078e0200 */
[----:B------:R-:W-:-:S04]  /*0070*/  IMAD R29, R9, 0x14, RZ ;  /* 0x00000014091d7824 */ /* 0x000fc800078e02ff */
[----:B------:R-:W-:Y:S02]  /*0080*/  VIADD R5, R29, 0x13 ;  /* 0x000000131d057836 */ /* 0x000fe40000000000 */
[----:B0-----:R-:W-:-:S07]  /*0090*/  IMAD.MOV.U32 R0, RZ, RZ, R29 ;  /* 0x000000ffff007224 */ /* 0x001fce00078e001d */
.L_x_42:
[----:B------:R-:W0:Y:S01]  /*00a0*/  LDC.64 R10, c[0x0][0x388] ;  /* 0x0000e200ff0a7b82 */ /* 0x000e220000000a00 */
[----:B------:R-:W-:Y:S01]  /*00b0*/  IMAD.MOV.U32 R19, RZ, RZ, R0 ;  /* 0x000000ffff137224 */ /* 0x000fe200078e0000 */
[----:B------:R-:W-:Y:S06]  /*00c0*/  BSSY.RECONVERGENT B1, `(.L_x_38) ;  /* 0x0000094000017945 */ /* 0x000fec0003800200 */
[----:B------:R-:W1:Y:S08]  /*00d0*/  LDC.64 R12, c[0x0][0x380] ;  /* 0x0000e000ff0c7b82 */ /* 0x000e700000000a00 */
[----:B------:R-:W2:Y:S08]  /*00e0*/  LDC.64 R6, c[0x0][0x380] ;  /* 0x0000e000ff067b82 */ /* 0x000eb00000000a00 */
[----:B------:R-:W3:Y:S01]  /*00f0*/  LDC.64 R2, c[0x0][0x388] ;  /* 0x0000e200ff027b82 */ /* 0x000ee20000000a00 */
[----:B0-----:R-:W-:-:S04]  /*0100*/  IMAD.WIDE R10, R0, 0x8, R10 ;  /* 0x00000008000a7825 */ /* 0x001fc800078e020a */
[----:B-1----:R-:W-:-:S04]  /*0110*/  IMAD.WIDE R12, R0, 0x7c, R12 ;  /* 0x0000007c000c7825 */ /* 0x002fc800078e020c */
[----:B------:R-:W-:-:S05]  /*0120*/  VIADD R0, R0, 0x1 ;  /* 0x0000000100007836 */ /* 0x000fca0000000000 */
[----:B--2---:R-:W-:-:S13]  /*0130*/  ISETP.GE.AND P1, PT, R0, R5, PT ;  /* 0x000000050000720c */ /* 0x004fda0003f26270 */
.L_x_41:
[C---:B---3--:R-:W-:Y:S01]  /*0140*/  IMAD.WIDE R14, R19.reuse, 0x8, R2 ;  /* 0x00000008130e7825 */ /* 0x048fe200078e0202 */
[----:B------:R-:W2:Y:S04]  /*0150*/  LDG.E.64 R22, desc[UR4][R10.64] ;  /* 0x000000040a167981 */ /* 0x000ea8000c1e1b00 */
[----:B------:R-:W2:Y:S01]  /*0160*/  LDG.E.64 R16, desc[UR4][R14.64+0x8] ;  /* 0x000008040e107981 */ /* 0x000ea2000c1e1b00 */
[----:B------:R-:W-:Y:S01]  /*0170*/  VIADD R4, R19, 0x1 ;  /* 0x0000000113047836 */ /* 0x000fe20000000000 */
[----:B------:R-:W-:Y:S04]  /*0180*/  BSSY.RECONVERGENT B2, `(.L_x_39) ;  /* 0x0000085000027945 */ /* 0x000fe80003800200 */
[----:B------:R-:W-:Y:S01]  /*0190*/  ISETP.GE.AND P2, PT, R4, R5, PT ;  /* 0x000000050400720c */ /* 0x000fe20003f46270 */
[----:B--2---:R-:W-:-:S14]  /*01a0*/  DSETP.GT.AND P0, PT, R22, R16, PT ;  /* 0x000000101600722a */ /* 0x004fdc0003f04000 */
[----:B------:R-:W-:Y:S05]  /*01b0*/  @!P0 BRA `(.L_x_40) ;  /* 0x0000000800048947 */ /* 0x000fea0003800000 */
[----:B------:R-:W0:Y:S01]  /*01c0*/  F2F.F32.F64 R20, R22 ;  /* 0x0000001600147310 */ /* 0x000e220000301000 */
[----:B------:R-:W-:Y:S01]  /*01d0*/  IMAD.WIDE R18, R19, 0x7c, R6 ;  /* 0x0000007c13127825 */ /* 0x000fe200078e0206 */
[----:B------:R1:W-:Y:S06]  /*01e0*/  STG.E.64 desc[UR4][R10.64], R16 ;  /* 0x000000100a007986 */ /* 0x0003ec000c101b04 */
[----:B0-----:R-:W0:Y:S02]  /*01f0*/  F2F.F64.F32 R20, R20 ;  /* 0x0000001400147310 */ /* 0x001e240000201800 */
[----:B0-----:R0:W-:Y:S04]  /*0200*/  STG.E.64 desc[UR4][R14.64+0x8], R20 ;  /* 0x000008140e007986 */ /* 0x0011e8000c101b04 */
[----:B------:R-:W2:Y:S04]  /*0210*/  LDG.E R27, desc[UR4][R18.64+0x7c] ;  /* 0x00007c04121b7981 */ /* 0x000ea8000c1e1900 */
[----:B------:R-:W3:Y:S04]  /*0220*/  LDG.E R25, desc[UR4][R12.64] ;  /* 0x000000040c197981 */ /* 0x000ee8000c1e1900 */
[----:B--2---:R2:W-:Y:S04]  /*0230*/  STG.E desc[UR4][R12.64], R27 ;  /* 0x0000001b0c007986 */ /* 0x0045e8000c101904 */
[----:B---3--:R3:W-:Y:S04]  /*0240*/  STG.E desc[UR4][R18.64+0x7c], R25 ;  /* 0x00007c1912007986 */ /* 0x0087e8000c101904 */
[----:B------:R-:W4:Y:S04]  /*0250*/  LDG.E R33, desc[UR4][R18.64+0x80] ;  /* 0x0000800412217981 */ /* 0x000f28000c1e1900 */
[----:B------:R-:W5:Y:S04]  /*0260*/  LDG.E R31, desc[UR4][R12.64+0x4] ;  /* 0x000004040c1f7981 */ /* 0x000f68000c1e1900 */
[----:B----4-:R-:W-:Y:S04]  /*0270*/  STG.E desc[UR4][R12.64+0x4], R33 ;  /* 0x000004210c007986 */ /* 0x010fe8000c101904 */
[----:B-----5:R4:W-:Y:S04]  /*0280*/  STG.E desc[UR4][R18.64+0x80], R31 ;  /* 0x0000801f12007986 */ /* 0x0209e8000c101904 */
[----:B------:R-:W5:Y:S04]  /*0290*/  LDG.E R23, desc[UR4][R18.64+0x84] ;  /* 0x0000840412177981 */ /* 0x000f68000c1e1900 */
[----:B-1----:R-:W2:Y:S04]  /*02a0*/  LDG.E R17, desc[UR4][R12.64+0x8] ;  /* 0x000008040c117981 */ /* 0x002ea8000c1e1900 */
[----:B-----5:R1:W-:Y:S04]  /*02b0*/  STG.E desc[UR4][R12.64+0x8], R23 ;  /* 0x000008170c007986 */ /* 0x0203e8000c101904 */
[----:B--2---:R2:W-:Y:S04]  /*02c0*/  STG.E desc[UR4][R18.64+0x84], R17 ;  /* 0x0000841112007986 */ /* 0x0045e8000c101904 */
[----:B0-----:R-:W5:Y:S04]  /*02d0*/  LDG.E R21, desc[UR4][R18.64+0x88] ;  /* 0x0000880412157981 */ /* 0x001f68000c1e1900 */
[----:B------:R-:W3:Y:S04]  /*02e0*/  LDG.E R15, desc[UR4][R12.64+0xc] ;  /* 0x00000c040c0f7981 */ /* 0x000ee8000c1e1900 */
[----:B-----5:R0:W-:Y:S04]  /*02f0*/  STG.E desc[UR4][R12.64+0xc], R21 ;  /* 0x00000c150c007986 */ /* 0x0201e8000c101904 */
[----:B---3--:R3:W-:Y:S04]  /*0300*/  STG.E desc[UR4][R18.64+0x88], R15 ;  /* 0x0000880f12007986 */ /* 0x0087e8000c101904 */
[----:B------:R-:W5:Y:S04]  /*0310*/  LDG.E R27, desc[UR4][R18.64+0x8c] ;  /* 0x00008c04121b7981 */ /* 0x000f68000c1e1900 */
[----:B------:R-:W4:Y:S04]  /*0320*/  LDG.E R25, desc[UR4][R12.64+0x10] ;  /* 0x000010040c197981 */ /* 0x000f28000c1e1900 */
[----:B-----5:R5:W-:Y:S04]  /*0330*/  STG.E desc[UR4][R12.64+0x10], R27 ;  /* 0x0000101b0c007986 */ /* 0x020be8000c101904 */
[----:B----4-:R4:W-:Y:S04]  /*0340*/  STG.E desc[UR4][R18.64+0x8c], R25 ;  /* 0x00008c1912007986 */ /* 0x0109e8000c101904 */
[----:B------:R-:W2:Y:S04]  /*0350*/  LDG.E R31, desc[UR4][R18.64+0x90] ;  /* 0x00009004121f7981 */ /* 0x000ea8000c1e1900 */
[----:B-1----:R-:W3:Y:S04]  /*0360*/  LDG.E R23, desc[UR4][R12.64+0x14] ;  /* 0x000014040c177981 */ /* 0x002ee8000c1e1900 */
[----:B--2---:R1:W-:Y:S04]  /*0370*/  STG.E desc[UR4][R12.64+0x14], R31 ;  /* 0x0000141f0c007986 */ /* 0x0043e8000c101904 */
[----:B---3--:R2:W-:Y:S04]  /*0380*/  STG.E desc[UR4][R18.64+0x90], R23 ;  /* 0x0000901712007986 */ /* 0x0085e8000c101904 */
[----:B------:R-:W3:Y:S04]  /*0390*/  LDG.E R33, desc[UR4][R18.64+0x94] ;  /* 0x0000940412217981 */ /* 0x000ee8000c1e1900 */
[----:B------:R-:W5:Y:S04]  /*03a0*/  LDG.E R17, desc[UR4][R12.64+0x18] ;  /* 0x000018040c117981 */ /* 0x000f68000c1e1900 */
[----:B---3--:R3:W-:Y:S04]  /*03b0*/  STG.E desc[UR4][R12.64+0x18], R33 ;  /* 0x000018210c007986 */ /* 0x0087e8000c101904 */
[----:B-----5:R5:W-:Y:S04]  /*03c0*/  STG.E desc[UR4][R18.64+0x94], R17 ;  /* 0x0000941112007986 */ /* 0x020be8000c101904 */
[----:B0-----:R-:W4:Y:S04]  /*03d0*/  LDG.E R21, desc[UR4][R18.64+0x98] ;  /* 0x0000980412157981 */ /* 0x001f28000c1e1900 */
[----:B------:R-:W2:Y:S04]  /*03e0*/  LDG.E R15, desc[UR4][R12.64+0x1c] ;  /* 0x00001c040c0f7981 */ /* 0x000ea8000c1e1900 */
[----:B----4-:R0:W-:Y:S04]  /*03f0*/  STG.E desc[UR4][R12.64+0x1c], R21 ;  /* 0x00001c150c007986 */ /* 0x0101e8000c101904 */
[----:B--2---:R2:W-:Y:S04]  /*0400*/  STG.E desc[UR4][R18.64+0x98], R15 ;  /* 0x0000980f12007986 */ /* 0x0045e8000c101904 */
[----:B------:R-:W4:Y:S04]  /*0410*/  LDG.E R27, desc[UR4][R18.64+0x9c] ;  /* 0x00009c04121b7981 */ /* 0x000f28000c1e1900 */
[----:B------:R-:W3:Y:S04]  /*0420*/  LDG.E R25, desc[UR4][R12.64+0x20] ;  /* 0x000020040c197981 */ /* 0x000ee8000c1e1900 */
[----:B----4-:R4:W-:Y:S04]  /*0430*/  STG.E desc[UR4][R12.64+0x20], R27 ;  /* 0x0000201b0c007986 */ /* 0x0109e8000c101904 */
[----:B---3--:R3:W-:Y:S04]  /*0440*/  STG.E desc[UR4][R18.64+0x9c], R25 ;  /* 0x00009c1912007986 */ /* 0x0087e8000c101904 */
[----:B-1----:R-:W5:Y:S04]  /*0450*/  LDG.E R31, desc[UR4][R18.64+0xa0] ;  /* 0x0000a004121f7981 */ /* 0x002f68000c1e1900 */
[----:B------:R-:W2:Y:S04]  /*0460*/  LDG.E R23, desc[UR4][R12.64+0x24] ;  /* 0x000024040c177981 */ /* 0x000ea8000c1e1900 */
[----:B-----5:R1:W-:Y:S04]  /*0470*/  STG.E desc[UR4][R12.64+0x24], R31 ;  /* 0x0000241f0c007986 */ /* 0x0203e8000c101904 */
[----:B--2---:R2:W-:Y:S04]  /*0480*/  STG.E desc[UR4][R18.64+0xa0], R23 ;  /* 0x0000a01712007986 */ /* 0x0045e8000c101904 */
[----:B------:R-:W5:Y:S04]  /*0490*/  LDG.E R33, desc[UR4][R18.64+0xa4] ;  /* 0x0000a40412217981 */ /* 0x000f68000c1e1900 */
[----:B------:R-:W4:Y:S04]  /*04a0*/  LDG.E R17, desc[UR4][R12.64+0x28] ;  /* 0x000028040c117981 */ /* 0x000f28000c1e1900 */
[----:B-----5:R5:W-:Y:S04]  /*04b0*/  STG.E desc[UR4][R12.64+0x28], R33 ;  /* 0x000028210c007986 */ /* 0x020be8000c101904 */
[----:B----4-:R4:W-:Y:S04]  /*04c0*/  STG.E desc[UR4][R18.64+0xa4], R17 ;  /* 0x0000a41112007986 */ /* 0x0109e8000c101904 */
[----:B0-----:R-:W3:Y:S04]  /*04d0*/  LDG.E R21, desc[UR4][R18.64+0xa8] ;  /* 0x0000a80412157981 */ /* 0x001ee8000c1e1900 */
[----:B------:R-:W2:Y:S04]  /*04e0*/  LDG.E R15, desc[UR4][R12.64+0x2c] ;  /* 0x00002c040c0f7981 */ /* 0x000ea8000c1e1900 */
[----:B---3--:R0:W-:Y:S04]  /*04f0*/  STG.E desc[UR4][R12.64+0x2c], R21 ;  /* 0x00002c150c007986 */ /* 0x0081e8000c101904 */
[----:B--2---:R2:W-:Y:S04]  /*0500*/  STG.E desc[UR4][R18.64+0xa8], R15 ;  /* 0x0000a80f12007986 */ /* 0x0045e8000c101904 */
[----:B------:R-:W3:Y:S04]  /*0510*/  LDG.E R27, desc[UR4][R18.64+0xac] ;  /* 0x0000ac04121b7981 */ /* 0x000ee8000c1e1900 */
[----:B------:R-:W5:Y:S04]  /*0520*/  LDG.E R25, desc[UR4][R12.64+0x30] ;  /* 0x000030040c197981 */ /* 0x000f68000c1e1900 */
[----:B---3--:R3:W-:Y:S04]  /*0530*/  STG.E desc[UR4][R12.64+0x30], R27 ;  /* 0x0000301b0c007986 */ /* 0x0087e8000c101904 */
[----:B-----5:R5:W-:Y:S04]  /*0540*/  STG.E desc[UR4][R18.64+0xac], R25 ;  /* 0x0000ac1912007986 */ /* 0x020be8000c101904 */
[----:B-1----:R-:W4:Y:S04]  /*0550*/  LDG.E R31, desc[UR4][R18.64+0xb0] ;  /* 0x0000b004121f7981 */ /* 0x002f28000c1e1900 */
[----:B------:R-:W2:Y:S04]  /*0560*/  LDG.E R23, desc[UR4][R12.64+0x34] ;  /* 0x000034040c177981 */ /* 0x000ea8000c1e1900 */
[----:B----4-:R1:W-:Y:S04]  /*0570*/  STG.E desc[UR4][R12.64+0x34], R31 ;  /* 0x0000341f0c007986 */ /* 0x0103e8000c101904 */
[----:B--2---:R2:W-:Y:S04]  /*0580*/  STG.E desc[UR4][R18.64+0xb0], R23 ;  /* 0x0000b01712007986 */ /* 0x0045e8000c101904 */
[----:B------:R-:W4:Y:S04]  /*0590*/  LDG.E R33, desc[UR4][R18.64+0xb4] ;  /* 0x0000b40412217981 */ /* 0x000f28000c1e1900 */
[----:B------:R-:W3:Y:S04]  /*05a0*/  LDG.E R17, desc[UR4][R12.64+0x38] ;  /* 0x000038040c117981 */ /* 0x000ee8000c1e1900 */
[----:B----4-:R4:W-:Y:S04]  /*05b0*/  STG.E desc[UR4][R12.64+0x38], R33 ;  /* 0x000038210c007986 */ /* 0x0109e8000c101904 */
[----:B---3--:R3:W-:Y:S04]  /*05c0*/  STG.E desc[UR4][R18.64+0xb4], R17 ;  /* 0x0000b41112007986 */ /* 0x0087e8000c101904 */
[----:B0-----:R-:W5:Y:S04]  /*05d0*/  LDG.E R21, desc[UR4][R18.64+0xb8] ;  /* 0x0000b80412157981 */ /* 0x001f68000c1e1900 */
[----:B------:R-:W2:Y:S04]  /*05e0*/  LDG.E R15, desc[UR4][R12.64+0x3c] ;  /* 0x00003c040c0f7981 */ /* 0x000ea8000c1e1900 */
[----:B-----5:R0:W-:Y:S04]  /*05f0*/  STG.E desc[UR4][R12.64+0x3c], R21 ;  /* 0x00003c150c007986 */ /* 0x0201e8000c101904 */
[----:B--2---:R2:W-:Y:S04]  /*0600*/  STG.E desc[UR4][R18.64+0xb8], R15 ;  /* 0x0000b80f12007986 */ /* 0x0045e8000c101904 */
[----:B------:R-:W5:Y:S04]  /*0610*/  LDG.E R27, desc[UR4][R18.64+0xbc] ;  /* 0x0000bc04121b7981 */ /* 0x000f68000c1e1900 */
[----:B------:R-:W4:Y:S04]  /*0620*/  LDG.E R25, desc[UR4][R12.64+0x40] ;  /* 0x000040040c197981 */ /* 0x000f28000c1e1900 */
[----:B-----5:R5:W-:Y:S04]  /*0630*/  STG.E desc[UR4][R12.64+0x40], R27 ;  /* 0x0000401b0c007986 */ /* 0x020be8000c101904 */
[----:B----4-:R4:W-:Y:S04]  /*0640*/  STG.E desc[UR4][R18.64+0xbc], R25 ;  /* 0x0000bc1912007986 */ /* 0x0109e8000c101904 */
[----:B-1----:R-:W3:Y:S04]  /*0650*/  LDG.E R31, desc[UR4][R18.64+0xc0] ;  /* 0x0000c004121f7981 */ /* 0x002ee8000c1e1900 */
[----:B------:R-:W2:Y:S04]  /*0660*/  LDG.E R23, desc[UR4][R12.64+0x44] ;  /* 0x000044040c177981 */ /* 0x000ea8000c1e1900 */
[----:B---3--:R1:W-:Y:S04]  /*0670*/  STG.E desc[UR4][R12.64+0x44], R31 ;  /* 0x0000441f0c007986 */ /* 0x0083e8000c101904 */
[----:B--2---:R2:W-:Y:S04]  /*0680*/  STG.E desc[UR4][R18.64+0xc0], R23 ;  /* 0x0000c01712007986 */ /* 0x0045e8000c101904 */
        /* <DEDUP_REMOVED lines=40> */
[----:B------:R-:W2:Y:S04]  /*0910*/  LDG.E R27, desc[UR4][R18.64+0xec] ;  /* 0x0000ec04121b7981 */ /* 0x000ea8000c1e1900 */
[----:B------:R-:W5:Y:S04]  /*0920*/  LDG.E R25, desc[UR4][R12.64+0x70] ;  /* 0x000070040c197981 */ /* 0x000f68000c1e1900 */
[----:B--2---:R0:W-:Y:S04]  /*0930*/  STG.E desc[UR4][R12.64+0x70], R27 ;  /* 0x0000701b0c007986 */ /* 0x0041e8000c101904 */
[----:B-----5:R0:W-:Y:S04]  /*0940*/  STG.E desc[UR4][R18.64+0xec], R25 ;  /* 0x0000ec1912007986 */ /* 0x0201e8000c101904 */
[----:B-1----:R-:W2:Y:S04]  /*0950*/  LDG.E R31, desc[UR4][R18.64+0xf0] ;  /* 0x0000f004121f7981 */ /* 0x002ea8000c1e1900 */
[----:B------:R-:W5:Y:S04]  /*0960*/  LDG.E R23, desc[UR4][R12.64+0x74] ;  /* 0x000074040c177981 */ /* 0x000f68000c1e1900 */
[----:B--2---:R0:W-:Y:S04]  /*0970*/  STG.E desc[UR4][R12.64+0x74], R31 ;  /* 0x0000741f0c007986 */ /* 0x0041e8000c101904 */
[----:B-----5:R0:W-:Y:S04]  /*0980*/  STG.E desc[UR4][R18.64+0xf0], R23 ;  /* 0x0000f01712007986 */ /* 0x0201e8000c101904 */
[----:B----4-:R-:W2:Y:S04]  /*0990*/  LDG.E R33, desc[UR4][R18.64+0xf4] ;  /* 0x0000f40412217981 */ /* 0x010ea8000c1e1900 */
[----:B---3--:R-:W3:Y:S04]  /*09a0*/  LDG.E R17, desc[UR4][R12.64+0x78] ;  /* 0x000078040c117981 */ /* 0x008ee8000c1e1900 */
[----:B--2---:R0:W-:Y:S04]  /*09b0*/  STG.E desc[UR4][R12.64+0x78], R33 ;  /* 0x000078210c007986 */ /* 0x0041e8000c101904 */
[----:B---3--:R0:W-:Y:S02]  /*09c0*/  STG.E desc[UR4][R18.64+0xf4], R17 ;  /* 0x0000f41112007986 */ /* 0x0081e4000c101904 */
.L_x_40:
[----:B------:R-:W-:Y:S05]  /*09d0*/  BSYNC.RECONVERGENT B2 ;  /* 0x0000000000027941 */ /* 0x000fea0003800200 */
.L_x_39:
[----:B0-----:R-:W-:Y:S01]  /*09e0*/  IMAD.MOV.U32 R19, RZ, RZ, R4 ;  /* 0x000000ffff137224 */ /* 0x001fe200078e0004 */
[----:B------:R-:W-:Y:S06]  /*09f0*/  @!P2 BRA `(.L_x_41) ;  /* 0xfffffff400d0a947 */ /* 0x000fec000383ffff */
[----:B------:R-:W-:Y:S05]  /*0a00*/  BSYNC.RECONVERGENT B1 ;  /* 0x0000000000017941 */ /* 0x000fea0003800200 */
.L_x_38:
[----:B------:R-:W-:Y:S05]  /*0a10*/  @!P1 BRA `(.L_x_42) ;  /* 0xfffffff400a09947 */ /* 0x000fea000383ffff */
[----:B------:R-:W-:Y:S05]  /*0a20*/  BSYNC.RECONVERGENT B0 ;  /* 0x0000000000007941 */ /* 0x000fea0003800200 */
.L_x_37:
[----:B------:R-:W-:Y:S01]  /*0a30*/  BSSY.RECONVERGENT B0, `(.L_x_43) ;  /* 0x000004e000007945 */ /* 0x000fe20003800200 */
[----:B------:R-:W-:Y:S01]  /*0a40*/  VIADD R0, R29, 0xa ;  /* 0x0000000a1d007836 */ /* 0x000fe20000000000 */
[----:B------:R-:W0:Y:S01]  /*0a50*/  LDCU.64 UR6, c[0x0][0x380] ;  /* 0x00007000ff0677ac */ /* 0x000e220008000a00 */
[----:B------:R-:W-:-:S07]  /*0a60*/  IMAD.MOV.U32 R13, RZ, RZ, R29 ;  /* 0x000000ffff0d7224 */ /* 0x000fce00078e001d */
.L_x_44:
[----:B-1----:R-:W-:-:S06]  /*0a70*/  IMAD.WIDE R14, R5, 0x8, R2 ;  /* 0x00000008050e7825 */ /* 0x002fcc00078e0202 */
[----:B------:R-:W2:Y:S01]  /*0a80*/  LDG.E.64 R14, desc[UR4][R14.64] ;  /* 0x000000040e0e7981 */ /* 0x000ea2000c1e1b00 */
[----:B0-----:R-:W-:Y:S01]  /*0a90*/  MOV R30, UR6 ;  /* 0x00000006001e7c02 */ /* 0x001fe20008000f00 */
[----:B------:R-:W-:Y:S02]  /*0aa0*/  IMAD.U32 R31, RZ, RZ, UR7 ;  /* 0x00000007ff1f7e24 */ /* 0x000fe4000f8e00ff */
[----:B------:R-:W-:-:S04]  /*0ab0*/  IMAD.WIDE R16, R13, 0x8, R2 ;  /* 0x000000080d107825 */ /* 0x000fc800078e0202 */
[--C-:B------:R-:W-:Y:S01]  /*0ac0*/  IMAD.WIDE R6, R5, 0x7c, R30.reuse ;  /* 0x0000007c05067825 */ /* 0x100fe200078e021e */
[----:B--2---:R0:W-:Y:S04]  /*0ad0*/  STG.E.64 desc[UR4][R16.64], R14 ;  /* 0x0000000e10007986 */ /* 0x0041e8000c101b04 */
[----:B------:R-:W2:Y:S01]  /*0ae0*/  LDG.E R19, desc[UR4][R6.64] ;  /* 0x0000000406137981 */ /* 0x000ea2000c1e1900 */
[----:B------:R-:W-:-:S05]  /*0af0*/  IMAD.WIDE R10, R13, 0x7c, R30 ;  /* 0x0000007c0d0a7825 */ /* 0x000fca00078e021e */
[----:B--2---:R1:W-:Y:S04]  /*0b00*/  STG.E desc[UR4][R10.64], R19 ;  /* 0x000000130a007986 */ /* 0x0043e8000c101904 */
[----:B------:R-:W2:Y:S04]  /*0b10*/  LDG.E R21, desc[UR4][R6.64+0x4] ;  /* 0x0000040406157981 */ /* 0x000ea8000c1e1900 */
[----:B--2---:R2:W-:Y:S04]  /*0b20*/  STG.E desc[UR4][R10.64+0x4], R21 ;  /* 0x000004150a007986 */ /* 0x0045e8000c101904 */
[----:B------:R-:W3:Y:S04]  /*0b30*/  LDG.E R23, desc[UR4][R6.64+0x8] ;  /* 0x0000080406177981 */ /* 0x000ee8000c1e1900 */
[----:B---3--:R3:W-:Y:S04]  /*0b40*/  STG.E desc[UR4][R10.64+0x8], R23 ;  /* 0x000008170a007986 */ /* 0x0087e8000c101904 */
[----:B------:R-:W4:Y:S04]  /*0b50*/  LDG.E R25, desc[UR4][R6.64+0xc] ;  /* 0x00000c0406197981 */ /* 0x000f28000c1e1900 */
[----:B----4-:R4:W-:Y:S04]  /*0b60*/  STG.E desc[UR4][R10.64+0xc], R25 ;  /* 0x00000c190a007986 */ /* 0x0109e8000c101904 */
[----:B------:R-:W5:Y:S04]  /*0b70*/  LDG.E R27, desc[UR4][R6.64+0x10] ;  /* 0x00001004061b7981 */ /* 0x000f68000c1e1900 */
[----:B-----5:R-:W-:Y:S04]  /*0b80*/  STG.E desc[UR4][R10.64+0x10], R27 ;  /* 0x0000101b0a007986 */ /* 0x020fe8000c101904 */
[----:B0-----:R-:W5:Y:S04]  /*0b90*/  LDG.E R15, desc[UR4][R6.64+0x14] ;  /* 0x00001404060f7981 */ /* 0x001f68000c1e1900 */
[----:B-----5:R0:W-:Y:S04]  /*0ba0*/  STG.E desc[UR4][R10.64+0x14], R15 ;  /* 0x0000140f0a007986 */ /* 0x0201e8000c101904 */
[----:B------:R-:W5:Y:S04]  /*0bb0*/  LDG.E R17, desc[UR4][R6.64+0x18] ;  /* 0x0000180406117981 */ /* 0x000f68000c1e1900 */
[----:B-----5:R5:W-:Y:S04]  /*0bc0*/  STG.E desc[UR4][R10.64+0x18], R17 ;  /* 0x000018110a007986 */ /* 0x020be8000c101904 */
[----:B-1----:R-:W2:Y:S04]  /*0bd0*/  LDG.E R19, desc[UR4][R6.64+0x1c] ;  /* 0x00001c0406137981 */ /* 0x002ea8000c1e1900 */
[----:B--2---:R1:W-:Y:S04]  /*0be0*/  STG.E desc[UR4][R10.64+0x1c], R19 ;  /* 0x00001c130a007986 */ /* 0x0043e8000c101904 */
[----:B------:R-:W2:Y:S04]  /*0bf0*/  LDG.E R21, desc[UR4][R6.64+0x20] ;  /* 0x0000200406157981 */ /* 0x000ea8000c1e1900 */
[----:B--2---:R2:W-:Y:S04]  /*0c00*/  STG.E desc[UR4][R10.64+0x20], R21 ;  /* 0x000020150a007986 */ /* 0x0045e8000c101904 */
[----:B---3--:R-:W3:Y:S04]  /*0c10*/  LDG.E R23, desc[UR4][R6.64+0x24] ;  /* 0x0000240406177981 */ /* 0x008ee8000c1e1900 */
[----:B---3--:R3:W-:Y:S04]  /*0c20*/  STG.E desc[UR4][R10.64+0x24], R23 ;  /* 0x000024170a007986 */ /* 0x0087e8000c101904 */
[----:B----4-:R-:W4:Y:S04]  /*0c30*/  LDG.E R25, desc[UR4][R6.64+0x28] ;  /* 0x0000280406197981 */ /* 0x010f28000c1e1900 */
[----:B----4-:R4:W-:Y:S04]  /*0c40*/  STG.E desc[UR4][R10.64+0x28], R25 ;  /* 0x000028190a007986 */ /* 0x0109e8000c101904 */
        /* <DEDUP_REMOVED lines=32> */
[----:B---3--:R-:W2:Y:S04]  /*0e50*/  LDG.E R23, desc[UR4][R6.64+0x6c] ;  /* 0x00006c0406177981 */ /* 0x008ea8000c1e1900 */
[----:B--2---:R1:W-:Y:S04]  /*0e60*/  STG.E desc[UR4][R10.64+0x6c], R23 ;  /* 0x00006c170a007986 */ /* 0x0043e8000c101904 */
[----:B----4-:R-:W2:Y:S04]  /*0e70*/  LDG.E R25, desc[UR4][R6.64+0x70] ;  /* 0x0000700406197981 */ /* 0x010ea8000c1e1900 */
[----:B--2---:R1:W-:Y:S04]  /*0e80*/  STG.E desc[UR4][R10.64+0x70], R25 ;  /* 0x000070190a007986 */ /* 0x0043e8000c101904 */
[----:B0-----:R-:W2:Y:S04]  /*0e90*/  LDG.E R15, desc[UR4][R6.64+0x74] ;  /* 0x00007404060f7981 */ /* 0x001ea8000c1e1900 */
[----:B--2---:R1:W-:Y:S04]  /*0ea0*/  STG.E desc[UR4][R10.64+0x74], R15 ;  /* 0x0000740f0a007986 */ /* 0x0043e8000c101904 */
[----:B-----5:R-:W2:Y:S01]  /*0eb0*/  LDG.E R17, desc[UR4][R6.64+0x78] ;  /* 0x0000780406117981 */ /* 0x020ea2000c1e1900 */
[----:B------:R-:W-:-:S02]  /*0ec0*/  VIADD R13, R13, 0x1 ;  /* 0x000000010d0d7836 */ /* 0x000fc40000000000 */
[----:B------:R-:W-:-:S03]  /*0ed0*/  VIADD R5, R5, 0xffffffff ;  /* 0xffffffff05057836 */ /* 0x000fc60000000000 */
[----:B------:R-:W-:Y:S01]  /*0ee0*/  ISETP.GE.AND P0, PT, R13, R0, PT ;  /* 0x000000000d00720c */ /* 0x000fe20003f06270 */
[----:B--2---:R1:W-:-:S12]  /*0ef0*/  STG.E desc[UR4][R10.64+0x78], R17 ;  /* 0x000078110a007986 */ /* 0x0043d8000c101904 */
[----:B------:R-:W-:Y:S05]  /*0f00*/  @!P0 BRA `(.L_x_44) ;  /* 0xfffffff800d88947 */ /* 0x000fea000383ffff */
[----:B------:R-:W-:Y:S05]  /*0f10*/  BSYNC.RECONVERGENT B0 ;  /* 0x0000000000007941 */ /* 0x000fea0003800200 */
.L_x_43:
[----:B------:R-:W-:-:S06]  /*0f20*/  CS2R R2, SR_CLOCKLO ;  /* 0x0000000000027805 */ /* 0x000fcc0000015000 */
[----:B------:R-:W-:Y:S01]  /*0f30*/  IADD3 R27, P0, PT, R9, R2, RZ ;  /* 0x00000002091b7210 */ /* 0x000fe20007f1e0ff */
[----:B------:R-:W-:Y:S01]  /*0f40*/  IMAD.MOV.U32 R6, RZ, RZ, 0x2f800000 ;  /* 0x2f800000ff067424 */ /* 0x000fe200078e00ff */
[----:B-1----:R-:W-:Y:S01]  /*0f50*/  SHF.R.S32.HI R25, RZ, 0x1f, R9 ;  /* 0x0000001fff197819 */ /* 0x002fe20000011409 */
[----:B------:R-:W-:Y:S01]  /*0f60*/  UMOV UR6, 0x9999999a ;  /* 0x9999999a00067882 */ /* 0x000fe20000000000 */
[----:B------:R-:W-:Y:S01]  /*0f70*/  LOP3.LUT R27, R27, 0xaad26b49, RZ, 0x3c, !PT ;  /* 0xaad26b491b1b7812 */ /* 0x000fe200078e3cff */
[----:B------:R-:W-:Y:S01]  /*0f80*/  UMOV UR7, 0x3fe99999 ;  /* 0x3fe9999900077882 */ /* 0x000fe20000000000 */
[----:B------:R-:W-:Y:S01]  /*0f90*/  BSSY.RECONVERGENT B1, `(.L_x_45) ;  /* 0x00007a7000017945 */ /* 0x000fe20003800200 */
[----:B------:R-:W-:Y:S02]  /*0fa0*/  IMAD.X R22, R3, 0x1, R25, P0 ;  /* 0x0000000103167824 */ /* 0x000fe400000e0619 */
[----:B------:R-:W-:Y:S02]  /*0fb0*/  IMAD R27, R27, 0x4182bed5, RZ ;  /* 0x4182bed51b1b7824 */ /* 0x000fe400078e02ff */
[----:B------:R-:W-:Y:S01]  /*0fc0*/  IMAD.WIDE R28, R29, 0x7c, R30 ;  /* 0x0000007c1d1c7825 */ /* 0x000fe200078e021e */
[----:B------:R-:W-:-:S03]  /*0fd0*/  LOP3.LUT R22, R22, 0xf7dcefdd, RZ, 0x3c, !PT ;  /* 0xf7dcefdd16167812 */ /* 0x000fc600078e3cff */
[C---:B------:R-:W-:Y:S02]  /*0fe0*/  VIADD R2, R27.reuse, 0x75bcd15 ;  /* 0x075bcd151b027836 */ /* 0x040fe40000000000 */
[----:B------:R-:W-:Y:S02]  /*0ff0*/  VIADD R0, R27, 0x583f19 ;  /* 0x00583f191b007836 */ /* 0x000fe40000000000 */
[----:B------:R-:W-:Y:S01]  /*1000*/  IMAD R22, R22, -0x658354e5, RZ ;  /* 0x9a7cab1b16167824 */ /* 0x000fe200078e02ff */
[----:B------:R-:W-:Y:S01]  /*1010*/  SHF.R.U32.HI R5, RZ, 0x2, R2 ;  /* 0x00000002ff057819 */ /* 0x000fe20000011602 */
[----:B------:R-:W-:-:S03]  /*1020*/  IMAD.SHL.U32 R3, R0, 0x10, RZ ;  /* 0x0000001000037824 */ /* 0x000fc600078e00ff */
[----:B------:R-:W-:Y:S02]  /*1030*/  LOP3.LUT R5, R5, R2, RZ, 0x3c, !PT ;  /* 0x0000000205057212 */ /* 0x000fe400078e3cff */
[----:B------:R-:W-:-:S03]  /*1040*/  IADD3 R23, PT, PT, R27, 0x64f0c9, R22 ;  /* 0x0064f0c91b177810 */ /* 0x000fc60007ffe016 */
[----:B------:R-:W-:-:S05]  /*1050*/  IMAD.SHL.U32 R2, R5, 0x2, RZ ;  /* 0x0000000205027824 */ /* 0x000fca00078e00ff */
[----:B------:R-:W-:-:S04]  /*1060*/  LOP3.LUT R2, R0, R3, R2, 0x96, !PT ;  /* 0x0000000300027212 */ /* 0x000fc800078e9602 */
[----:B------:R-:W-:-:S04]  /*1070*/  LOP3.LUT R2, R2, R5, RZ, 0x3c, !PT ;  /* 0x0000000502027212 */ /* 0x000fc800078e3cff */
[----:B------:R-:W-:-:S04]  /*1080*/  IADD3 R2, PT, PT, R23, 0x587c5, R2 ;  /* 0x000587c517027810 */ /* 0x000fc80007ffe002 */
[----:B------:R-:W-:-:S05]  /*1090*/  I2FP.F32.U32 R3, R2 ;  /* 0x0000000200037245 */ /* 0x000fca0000201000 */
[----:B------:R-:W-:-:S06]  /*10a0*/  FFMA R3, R3, R6, 1.1641532182693481445e-10 ;  /* 0x2f00000003037423 */ /* 0x000fcc0000000006 */
[----:B------:R-:W0:Y:S02]  /*10b0*/  F2F.F64.F32 R2, R3 ;  /* 0x0000000300027310 */ /* 0x000e240000201800 */
[----:B0-----:R-:W-:-:S14]  /*10c0*/  DSETP.GEU.AND P0, PT, R2, UR6, PT ;  /* 0x0000000602007e2a */ /* 0x001fdc000bf0e000 */
[----:B------:R-:W-:Y:S05]  /*10d0*/  @P0 BRA `(.L_x_46) ;  /* 0x0000007800480947 */ /* 0x000fea0003800000 */
[----:B------:R-:W-:Y:S01]  /*10e0*/  CS2R R2, SR_CLOCKLO ;  /* 0x0000000000027805 */ /* 0x000fe20000015000 */
[----:B------:R-:W2:Y:S04]  /*10f0*/  LDG.E R4, desc[UR4][R28.64+0x4] ;  /* 0x000004041c047981 */ /* 0x000ea8000c1e1900 */
[----:B------:R-:W3:Y:S04]  /*1100*/  LDG.E R21, desc[UR4][R28.64+0x8] ;  /* 0x000008041c157981 */ /* 0x000ee8000c1e1900 */
[----:B------:R-:W4:Y:S01]  /*1110*/  LDG.E R19, desc[UR4][R28.64+0xc] ;  /* 0x00000c041c137981 */ /* 0x000f22000c1e1900 */
[----:B------:R-:W-:-:S03]  /*1120*/  IADD3 R2, P0, PT, R9, R2, RZ ;  /* 0x0000000209027210 */ /* 0x000fc60007f1e0ff */
[----:B------:R-:W5:Y:S01]  /*1130*/  LDG.E R5, desc[UR4][R28.64+0x10] ;  /* 0x000010041c057981 */ /* 0x000f62000c1e1900 */
[----:B------:R-:W-:-:S03]  /*1140*/  LOP3.LUT R2, R2, 0xaad26b49, RZ, 0x3c, !PT ;  /* 0xaad26b4902027812 */ /* 0x000fc600078e3cff */
[----:B------:R-:W5:Y:S04]  /*1150*/  LDG.E R7, desc[UR4][R28.64+0x14] ;  /* 0x000014041c077981 */ /* 0x000f68000c1e1900 */
[----:B------:R-:W5:Y:S01]  /*1160*/  LDG.E R9, desc[UR4][R28.64+0x18] ;  /* 0x000018041c097981 */ /* 0x000f62000c1e1900 */
[----:B------:R-:W-:-:S03]  /*1170*/  IMAD R2, R2, 0x4182bed5, RZ ;  /* 0x4182bed502027824 */ /* 0x000fc600078e02ff */
[----:B------:R-:W5:Y:S02]  /*1180*/  LDG.E R11, desc[UR4][R28.64+0x1c] ;  /* 0x00001c041c0b7981 */ /* 0x000f64000c1e1900 */
[----:B------:R-:W-:Y:S02]  /*1190*/  IADD3 R10, PT, PT, R2, 0x75bcd15, RZ ;  /* 0x075bcd15020a7810 */ /* 0x000fe40007ffe0ff */
[----:B------:R-:W5:Y:S02]  /*11a0*/  LDG.E R13, desc[UR4][R28.64+0x20] ;  /* 0x000020041c0d7981 */ /* 0x000f64000c1e1900 */
[----:B------:R-:W-:Y:S02]  /*11b0*/  SHF.R.U32.HI R31, RZ, 0x2, R10 ;  /* 0x00000002ff1f7819 */ /* 0x000fe4000001160a */
[----:B------:R-:W5:Y:S01]  /*11c0*/  LDG.E R15, desc[UR4][R28.64+0x24] ;  /* 0x000024041c0f7981 */ /* 0x000f62000c1e1900 */
[----:B------:R-:W-:Y:S01]  /*11d0*/  IMAD.X R8, R3, 0x1, R25, P0 ;  /* 0x0000000103087824 */ /* 0x000fe200000e0619 */
[----:B------:R-:W-:-:S02]  /*11e0*/  LOP3.LUT R10, R31, R10, RZ, 0x3c, !PT ;  /* 0x0000000a1f0a7212 */ /* 0x000fc400078e3cff */
[----:B------:R-:W5:Y:S01]  /*11f0*/  LDG.E R17, desc[UR4][R28.64+0x28] ;  /* 0x000028041c117981 */ /* 0x000f62000c1e1900 */
[----:B------:R-:W-:-:S03]  /*1200*/  VIADD R3, R2, 0x583f19 ;  /* 0x00583f1902037836 */ /* 0x000fc60000000000 */
[----:B------:R-:W5:Y:S01]  /*1210*/  LDG.E R31, desc[UR4][R28.64+0x2c] ;  /* 0x00002c041c1f7981 */ /* 0x000f62000c1e1900 */
[C---:B------:R-:W-:Y:S02]  /*1220*/  IMAD.SHL.U32 R12, R3.reuse, 0x10, RZ ;  /* 0x00000010030c7824 */ /* 0x040fe400078e00ff */
[----:B------:R-:W-:Y:S01]  /*1230*/  IMAD.SHL.U32 R14, R10, 0x2, RZ ;  /* 0x000000020a0e7824 */ /* 0x000fe200078e00ff */
[----:B------:R-:W5:Y:S04]  /*1240*/  LDG.E R25, desc[UR4][R28.64+0x30] ;  /* 0x000030041c197981 */ /* 0x000f68000c1e1900 */
[----:B------:R-:W-:Y:S01]  /*1250*/  LOP3.LUT R35, R3, R12, R14, 0x96, !PT ;  /* 0x0000000c03237212 */ /* 0x000fe200078e960e */
[----:B------:R-:W5:Y:S04]  /*1260*/  LDG.E R37, desc[UR4][R28.64+0x40] ;  /* 0x000040041c257981 */ /* 0x000f68000c1e1900 */
[----:B------:R-:W5:Y:S01]  /*1270*/  LDG.E R3, desc[UR4][R28.64+0x34] ;  /* 0x000034041c037981 */ /* 0x000f62000c1e1900 */
[----:B------:R-:W-:-:S02]  /*1280*/  LOP3.LUT R33, R8, 0xf7dcefdd, RZ, 0x3c, !PT ;  /* 0xf7dcefdd08217812 */ /* 0x000fc400078e3cff */
[----:B------:R-:W-:-:S03]  /*1290*/  LOP3.LUT R35, R35, R10, RZ, 0x3c, !PT ;  /* 0x0000000a23237212 */ /* 0x000fc600078e3cff */
[----:B------:R-:W-:-:S05]  /*12a0*/  IMAD R2, R33, -0x658354e5, R2 ;  /* 0x9a7cab1b21027824 */ /* 0x000fca00078e0202 */
[----:B------:R-:W-:Y:S02]  /*12b0*/  IADD3 R2, PT, PT, R2, 0x6a788e, R35 ;  /* 0x006a788e02027810 */ /* 0x000fe40007ffe023 */
[----:B------:R-:W5:Y:S02]  /*12c0*/  LDG.E R35, desc[UR4][R28.64+0x44] ;  /* 0x000044041c237981 */ /* 0x000f64000c1e1900 */
[----:B------:R-:W-:Y:S02]  /*12d0*/  I2FP.F32.U32 R33, R2 ;  /* 0x0000000200217245 */ /* 0x000fe40000201000 */
[----:B------:R-:W5:Y:S03]  /*12e0*/  LDG.E R2, desc[UR4][R28.64+0x3c] ;  /* 0x00003c041c027981 */ /* 0x000f66000c1e1900 */
[----:B------:R-:W-:-:S04]  /*12f0*/  FFMA R33, R33, R6, 1.1641532182693481445e-10 ;  /* 0x2f00000021217423 */ /* 0x000fc80000000006 */
[----:B------:R-:W-:Y:S02]  /*1300*/  FMUL R20, R33, 31 ;  /* 0x41f8000021147820 */ /* 0x000fe40000400000 */
[----:B------:R-:W5:Y:S04]  /*1310*/  LDG.E R33, desc[UR4][R28.64+0x38] ;  /* 0x000038041c217981 */ /* 0x000f68000c1e1900 */
[----:B------:R-:W2:Y:S02]  /*1320*/  F2I.TRUNC.NTZ R20, R20 ;  /* 0x0000001400147305 */ /* 0x000ea4000020f100 */
[-C--:B--2---:R-:W-:Y:S02]  /*1330*/  ISETP.NE.AND P4, PT, R4, R20.reuse, PT ;  /* 0x000000140400720c */ /* 0x084fe40003f85270 */
[----:B------:R-:W2:Y:S01]  /*1340*/  LDG.E R4, desc[UR4][R28.64+0x48] ;  /* 0x000048041c047981 */ /* 0x000ea2000c1e1900 */
[----:B---3--:R-:W-:-:S03]  /*1350*/  ISETP.NE.AND P3, PT, R21, R20, PT ;  /* 0x000000141500720c */ /* 0x008fc60003f65270 */
[----:B------:R-:W3:Y:S01]  /*1360*/  LDG.E R21, desc[UR4][R28.64+0x4c] ;  /* 0x00004c041c157981 */ /* 0x000ee2000c1e1900 */
[----:B----4-:R-:W-:-:S03]  /*1370*/  ISETP.NE.AND P2, PT, R19, R20, PT ;  /* 0x000000141300720c */ /* 0x010fc60003f45270 */
[----:B------:R-:W4:Y:S01]  /*1380*/  LDG.E R19, desc[UR4][R28.64+0x50] ;  /* 0x000050041c137981 */ /* 0x000f22000c1e1900 */
[----:B-----5:R-:W-:-:S03]  /*1390*/  ISETP.NE.AND P6, PT, R5, R20, PT ;  /* 0x000000140500720c */ /* 0x020fc60003fc5270 */
[----:B------:R-:W5:Y:S01]  /*13a0*/  LDG.E R5, desc[UR4][R28.64+0x54] ;  /* 0x000054041c057981 */ /* 0x000f62000c1e1900 */
[----:B------:R-:W-:-:S03]  /*13b0*/  ISETP.NE.AND P5, PT, R7, R20, PT ;  /* 0x000000140700720c */ /* 0x000fc60003fa5270 */
[----:B------:R-:W5:Y:S01]  /*13c0*/  LDG.E R7, desc[UR4][R28.64+0x58] ;  /* 0x000058041c077981 */ /* 0x000f62000c1e1900 */
[----:B------:R-:W-:-:S03]  /*13d0*/  ISETP.NE.AND P1, PT, R9, R20, PT ;  /* 0x000000140900720c */ /* 0x000fc60003f25270 */
[----:B------:R-:W5:Y:S01]  /*13e0*/  LDG.E R9, desc[UR4][R28.64+0x5c] ;  /* 0x00005c041c097981 */ /* 0x000f62000c1e1900 */
[----:B------:R-:W-:-:S03]  /*13f0*/  ISETP.NE.AND P0, PT, R11, R20, PT ;  /* 0x000000140b00720c */ /* 0x000fc60003f05270 */
[----:B------:R-:W5:Y:S01]  /*1400*/  LDG.E R11, desc[UR4][R28.64+0x60] ;  /* 0x000060041c0b7981 */ /* 0x000f62000c1e1900 */
[----:B------:R-:W-:Y:S02]  /*1410*/  SEL R6, RZ, 0x1, P4 ;  /* 0x00000001ff067807 */ /* 0x000fe40002000000 */
[-C--:B------:R-:W-:Y:S02]  /*1420*/  ISETP.NE.AND P4, PT, R13, R20.reuse, PT ;  /* 0x000000140d00720c */ /* 0x080fe40003f85270 */
[----:B------:R-:W5:Y:S01]  /*1430*/  LDG.E R13, desc[UR4][R28.64+0x64] ;  /* 0x000064041c0d7981 */ /* 0x000f62000c1e1900 */
[----:B------:R-:W-:Y:S02]  /*1440*/  SEL R6, R6, 0x2, P3 ;  /* 0x0000000206067807 */ /* 0x000fe40001800000 */
[----:B------:R-:W-:Y:S02]  /*1450*/  ISETP.NE.AND P3, PT, R15, R20, PT ;  /* 0x000000140f00720c */ /* 0x000fe40003f65270 */
[----:B------:R-:W5:Y:S01]  /*1460*/  LDG.E R15, desc[UR4][R28.64+0x68] ;  /* 0x000068041c0f7981 */ /* 0x000f62000c1e1900 */
[----:B------:R-:W-:-:S02]  /*1470*/  SEL R6, R6, 0x3, P2 ;  /* 0x0000000306067807 */ /* 0x000fc40001000000 */
[-C--:B------:R-:W-:Y:S02]  /*1480*/  ISETP.NE.AND P2, PT, R17, R20.reuse, PT ;  /* 0x000000141100720c */ /* 0x080fe40003f45270 */
[----:B------:R-:W5:Y:S01]  /*1490*/  LDG.E R17, desc[UR4][R28.64+0x6c] ;  /* 0x00006c041c117981 */ /* 0x000f62000c1e1900 */
[----:B------:R-:W-:Y:S02]  /*14a0*/  SEL R6, R6, 0x4, P6 ;  /* 0x0000000406067807 */ /* 0x000fe40003000000 */
[-C--:B------:R-:W-:Y:S02]  /*14b0*/  ISETP.NE.AND P6, PT, R31, R20.reuse, PT ;  /* 0x000000141f00720c */ /* 0x080fe40003fc5270 */
[----:B------:R-:W5:Y:S01]  /*14c0*/  LDG.E R31, desc[UR4][R28.64+0x70] ;  /* 0x000070041c1f7981 */ /* 0x000f62000c1e1900 */
[----:B------:R-:W-:Y:S02]  /*14d0*/  SEL R6, R6, 0x5, P5 ;  /* 0x0000000506067807 */ /* 0x000fe40002800000 */
[----:B------:R-:W-:-:S02]  /*14e0*/  ISETP.NE.AND P5, PT, R25, R20, PT ;  /* 0x000000141900720c */ /* 0x000fc40003fa5270 */
[----:B------:R-:W5:Y:S01]  /*14f0*/  LDG.E R25, desc[UR4][R28.64+0x74] ;  /* 0x000074041c197981 */ /* 0x000f62000c1e1900 */
[----:B------:R-:W-:Y:S02]  /*1500*/  SEL R6, R6, 0x6, P1 ;  /* 0x0000000606067807 */ /* 0x000fe40000800000 */
[----:B------:R-:W-:Y:S02]  /*1510*/  ISETP.NE.AND P1, PT, R3, R20, PT ;  /* 0x000000140300720c */ /* 0x000fe40003f25270 */
[----:B------:R-:W5:Y:S01]  /*1520*/  LDG.E R3, desc[UR4][R28.64+0x78] ;  /* 0x000078041c037981 */ /* 0x000f62000c1e1900 */
[----:B------:R-:W-:-:S04]  /*1530*/  SEL R6, R6, 0x7, P0 ;  /* 0x0000000706067807 */ /* 0x000fc80000000000 */
[----:B------:R-:W-:-:S04]  /*1540*/  SEL R6, R6, 0x8, P4 ;  /* 0x0000000806067807 */ /* 0x000fc80002000000 */
[----:B------:R-:W-:-:S04]  /*1550*/  SEL R6, R6, 0x9, P3 ;  /* 0x0000000906067807 */ /* 0x000fc80001800000 */
[----:B------:R-:W-:-:S04]  /*1560*/  SEL R6, R6, 0xa, P2 ;  /* 0x0000000a06067807 */ /* 0x000fc80001000000 */
[----:B------:R-:W-:-:S04]  /*1570*/  SEL R6, R6, 0xb, P6 ;  /* 0x0000000b06067807 */ /* 0x000fc80003000000 */
[----:B------:R-:W-:Y:S02]  /*1580*/  SEL R6, R6, 0xc, P5 ;  /* 0x0000000c06067807 */ /* 0x000fe40002800000 */
[-C--:B------:R-:W-:Y:S02]  /*1590*/  ISETP.NE.AND P0, PT, R33, R20.reuse, PT ;  /* 0x000000142100720c */ /* 0x080fe40003f05270 */
[----:B------:R-:W-:Y:S02]  /*15a0*/  SEL R6, R6, 0xd, P1 ;  /* 0x0000000d06067807 */ /* 0x000fe40000800000 */
[-C--:B------:R-:W-:Y:S02]  /*15b0*/  ISETP.NE.AND P1, PT, R2, R20.reuse, PT ;  /* 0x000000140200720c */ /* 0x080fe40003f25270 */
[----:B------:R-:W-:Y:S02]  /*15c0*/  SEL R6, R6, 0xe, P0 ;  /* 0x0000000e06067807 */ /* 0x000fe40000000000 */
[----:B------:R-:W-:-:S02]  /*15d0*/  ISETP.NE.AND P0, PT, R37, R20, PT ;  /* 0x000000142500720c */ /* 0x000fc40003f05270 */
[----:B------:R-:W-:Y:S02]  /*15e0*/  SEL R6, R6, 0xf, P1 ;  /* 0x0000000f06067807 */ /* 0x000fe40000800000 */
[----:B------:R-:W-:Y:S02]  /*15f0*/  ISETP.NE.AND P1, PT, R35, R20, PT ;  /* 0x000000142300720c */ /* 0x000fe40003f25270 */
[----:B------:R-:W-:-:S04]  /*1600*/  SEL R6, R6, 0x10, P0 ;  /* 0x0000001006067807 */ /* 0x000fc80000000000 */
[----:B------:R-:W-:Y:S01]  /*1610*/  SEL R6, R6, 0x11, P1 ;  /* 0x0000001106067807 */ /* 0x000fe20000800000 */
[----:B------:R-:W-:Y:S01]  /*1620*/  BSSY.RECONVERGENT B0, `(.L_x_47) ;  /* 0x000008a000007945 */ /* 0x000fe20003800200 */
[-C--:B--2---:R-:W-:Y:S02]  /*1630*/  ISETP.NE.AND P0, PT, R4, R20.reuse, PT ;  /* 0x000000140400720c */ /* 0x084fe40003f05270 */
[-C--:B---3--:R-:W-:Y:S02]  /*1640*/  ISETP.NE.AND P1, PT, R21, R20.reuse, PT ;  /* 0x000000141500720c */ /* 0x088fe40003f25270 */
[----:B------:R-:W-:Y:S02]  /*1650*/  SEL R6, R6, 0x12, P0 ;  /* 0x0000001206067807 */ /* 0x000fe40000000000 */
[----:B----4-:R-:W-:Y:S02]  /*1660*/  ISETP.NE.AND P0, PT, R19, R20, PT ;  /* 0x000000141300720c */ /* 0x010fe40003f05270 */
[----:B------:R-:W-:-:S02]  /*1670*/  SEL R6, R6, 0x13, P1 ;  /* 0x0000001306067807 */ /* 0x000fc40000800000 */
[-C--:B-----5:R-:W-:Y:S02]  /*1680*/  ISETP.NE.AND P1, PT, R5, R20.reuse, PT ;  /* 0x000000140500720c */ /* 0x0a0fe40003f25270 */
[----:B------:R-:W-:Y:S02]  /*1690*/  SEL R6, R6, 0x14, P0 ;  /* 0x0000001406067807 */ /* 0x000fe40000000000 */
[-C--:B------:R-:W-:Y:S02]  /*16a0*/  ISETP.NE.AND P0, PT, R7, R20.reuse, PT ;  /* 0x000000140700720c */ /* 0x080fe40003f05270 */
[----:B------:R-:W-:Y:S02]  /*16b0*/  SEL R6, R6, 0x15, P1 ;  /* 0x0000001506067807 */ /* 0x000fe40000800000 */
[----:B------:R-:W-:Y:S02]  /*16c0*/  ISETP.NE.AND P1, PT, R9, R20, PT ;  /* 0x000000140900720c */ /* 0x000fe40003f25270 */
[----:B------:R-:W-:-:S02]  /*16d0*/  SEL R6, R6, 0x16, P0 ;  /* 0x0000001606067807 */ /* 0x000fc40000000000 */
[-C--:B------:R-:W-:Y:S02]  /*16e0*/  ISETP.NE.AND P0, PT, R11, R20.reuse, PT ;  /* 0x000000140b00720c */ /* 0x080fe40003f05270 */
        /* <DEDUP_REMOVED lines=11> */
[----:B------:R-:W-:Y:S02]  /*17a0*/  ISETP.NE.AND P0, PT, R3, R20, PT ;  /* 0x000000140300720c */ /* 0x000fe40003f05270 */
[----:B------:R-:W-:-:S04]  /*17b0*/  SEL R18, R6, 0x1d, P1 ;  /* 0x0000001d06127807 */ /* 0x000fc80000800000 */
[----:B------:R-:W-:-:S05]  /*17c0*/  SEL R4, R18, 0x1e, P0 ;  /* 0x0000001e12047807 */ /* 0x000fca0000000000 */
[----:B------:R-:W-:-:S05]  /*17d0*/  VIADD R2, R4, 0xffffffe4 ;  /* 0xffffffe404027836 */ /* 0x000fca0000000000 */
[----:B------:R-:W-:Y:S02]  /*17e0*/  ISETP.GE.U32.AND P0, PT, R2, 0x3, PT ;  /* 0x000000030200780c */ /* 0x000fe40003f06070 */
[----:B------:R-:W-:Y:S01]  /*17f0*/  IADD3 R5, PT, PT, -R4, 0x1f, RZ ;  /* 0x0000001f04057810 */ /* 0x000fe20007ffe1ff */
[----:B------:R-:W-:Y:S02]  /*1800*/  IMAD.MOV.U32 R2, RZ, RZ, RZ ;  /* 0x000000ffff027224 */ /* 0x000fe400078e00ff */
[----:B------:R-:W-:Y:S01]  /*1810*/  IMAD.MOV.U32 R17, RZ, RZ, R4 ;  /* 0x000000ffff117224 */ /* 0x000fe200078e0004 */
[----:B------:R-:W-:-:S07]  /*1820*/  LOP3.LUT R3, R5, 0x3, RZ, 0xc0, !PT ;  /* 0x0000000305037812 */ /* 0x000fce00078ec0ff */
[----:B------:R-:W-:Y:S05]  /*1830*/  @!P0 BRA `(.L_x_48) ;  /* 0x0000000400a08947 */ /* 0x000fea0003800000 */
[----:B------:R-:W-:Y:S01]  /*1840*/  LOP3.LUT R2, R5, 0x1c, RZ, 0xc0, !PT ;  /* 0x0000001c05027812 */ /* 0x000fe200078ec0ff */
[----:B------:R-:W-:Y:S01]  /*1850*/  BSSY.RELIABLE B2, `(.L_x_49) ;  /* 0x0000057000027945 */ /* 0x000fe20003800100 */
[----:B------:R-:W-:Y:S02]  /*1860*/  IMAD.MOV.U32 R5, RZ, RZ, RZ ;  /* 0x000000ffff057224 */ /* 0x000fe400078e00ff */
[----:B------:R-:W-:-:S13]  /*1870*/  ISETP.GT.AND P0, PT, R2, RZ, PT ;  /* 0x000000ff0200720c */ /* 0x000fda0003f04270 */
[----:B------:R-:W-:Y:S05]  /*1880*/  @!P0 BRA `(.L_x_50) ;  /* 0x00000004004c8947 */ /* 0x000fea0003800000 */
[----:B------:R-:W-:Y:S01]  /*1890*/  IMAD.IADD R6, R2, 0x1, -R5 ;  /* 0x0000000102067824 */ /* 0x000fe200078e0a05 */
[----:B------:R-:W-:Y:S01]  /*18a0*/  BSSY.RECONVERGENT B3, `(.L_x_51) ;  /* 0x0000033000037945 */ /* 0x000fe20003800200 */
[----:B------:R-:W-:-:S03]  /*18b0*/  PLOP3.LUT P0, PT, PT, PT, PT, 0x80, 0x8 ;  /* 0x000000000008781c */ /* 0x000fc60003f0f070 */
[----:B------:R-:W-:-:S13]  /*18c0*/  ISETP.GT.AND P1, PT, R6, 0xc, PT ;  /* 0x0000000c0600780c */ /* 0x000fda0003f24270 */
[----:B------:R-:W-:Y:S05]  /*18d0*/  @!P1 BRA `(.L_x_52) ;  /* 0x0000000000bc9947 */ /* 0x000fea0003800000 */
[----:B------:R-:W-:Y:S01]  /*18e0*/  BSSY.RECONVERGENT B4, `(.L_x_53) ;  /* 0x000002d000047945 */ /* 0x000fe20003800200 */
[----:B------:R-:W-:Y:S02]  /*18f0*/  PLOP3.LUT P0, PT, PT, PT, PT, 0x8, 0x80 ;  /* 0x000000000080781c */ /* 0x000fe40003f0e170 */
[----:B------:R-:W-:-:S11]  /*1900*/  IADD3 R19, PT, PT, R2, -0xc, RZ ;  /* 0xfffffff402137810 */ /* 0x000fd60007ffe0ff */
.L_x_54:
[----:B0-----:R-:W-:Y:S02]  /*1910*/  IMAD.IADD R17, R18, 0x1, R5 ;  /* 0x0000000112117824 */ /* 0x001fe400078e0205 */
[----:B------:R-:W-:Y:S02]  /*1920*/  VIADD R25, R5, 0x4 ;  /* 0x0000000405197836 */ /* 0x000fe40000000000 */
[----:B------:R-:W-:-:S04]  /*1930*/  IMAD.WIDE R16, R17, 0x4, R28 ;  /* 0x0000000411107825 */ /* 0x000fc800078e021c */
[C---:B------:R-:W-:Y:S01]  /*1940*/  VIADD R21, R5.reuse, 0x8 ;  /* 0x0000000805157836 */ /* 0x040fe20000000000 */
[----:B------:R-:W2:Y:S01]  /*1950*/  LDG.E R6, desc[UR4][R16.64] ;  /* 0x0000000410067981 */ /* 0x000ea2000c1e1900 */
[----:B------:R-:W-:Y:S02]  /*1960*/  VIADD R24, R5, 0xc ;  /* 0x0000000c05187836 */ /* 0x000fe40000000000 */
[C---:B------:R-:W-:Y:S01]  /*1970*/  IMAD.IADD R15, R18.reuse, 0x1, R25 ;  /* 0x00000001120f7824 */ /* 0x040fe200078e0219 */
[----:B------:R-:W2:Y:S04]  /*1980*/  LDG.E R7, desc[UR4][R16.64+0x4] ;  /* 0x0000040410077981 */ /* 0x000ea8000c1e1900 */
[----:B------:R-:W3:Y:S04]  /*1990*/  LDG.E R8, desc[UR4][R16.64+0x8] ;  /* 0x0000080410087981 */ /* 0x000ee8000c1e1900 */
[----:B------:R-:W3:Y:S01]  /*19a0*/  LDG.E R9, desc[UR4][R16.64+0xc] ;  /* 0x00000c0410097981 */ /* 0x000ee2000c1e1900 */
[----:B------:R-:W-:-:S02]  /*19b0*/  IMAD.IADD R33, R18, 0x1, R21 ;  /* 0x0000000112217824 */ /* 0x000fc400078e0215 */
[----:B------:R-:W-:Y:S02]  /*19c0*/  IMAD.IADD R31, R18, 0x1, R24 ;  /* 0x00000001121f7824 */ /* 0x000fe400078e0218 */
[----:B------:R-:W-:-:S04]  /*19d0*/  IMAD.WIDE R14, R15, 0x4, R28 ;  /* 0x000000040f0e7825 */ /* 0x000fc800078e021c */
[----:B------:R-:W-:Y:S01]  /*19e0*/  IMAD R26, R5, 0x4, R1 ;  /* 0x00000004051a7824 */ /* 0x000fe200078e0201 */
[----:B------:R-:W4:Y:S01]  /*19f0*/  LDG.E R10, desc[UR4][R14.64] ;  /* 0x000000040e0a7981 */ /* 0x000f22000c1e1900 */
[----:B------:R-:W-:-:S03]  /*1a00*/  IMAD.WIDE R32, R33, 0x4, R28 ;  /* 0x0000000421207825 */ /* 0x000fc600078e021c */
[----:B------:R-:W4:Y:S01]  /*1a10*/  LDG.E R11, desc[UR4][R14.64+0x4] ;  /* 0x000004040e0b7981 */ /* 0x000f22000c1e1900 */
[----:B------:R-:W-:-:S03]  /*1a20*/  IMAD.WIDE R30, R31, 0x4, R28 ;  /* 0x000000041f1e7825 */ /* 0x000fc600078e021c */
[----:B------:R-:W5:Y:S04]  /*1a30*/  LDG.E R12, desc[UR4][R14.64+0x8] ;  /* 0x000008040e0c7981 */ /* 0x000f68000c1e1900 */
[----:B------:R-:W5:Y:S04]  /*1a40*/  LDG.E R13, desc[UR4][R14.64+0xc] ;  /* 0x00000c040e0d7981 */ /* 0x000f68000c1e1900 */
[----:B------:R-:W5:Y:S04]  /*1a50*/  LDG.E R16, desc[UR4][R30.64+0x8] ;  /* 0x000008041e107981 */ /* 0x000f68000c1e1900 */
[----:B------:R-:W5:Y:S04]  /*1a60*/  LDG.E R17, desc[UR4][R30.64+0xc] ;  /* 0x00000c041e117981 */ /* 0x000f68000c1e1900 */
[----:B------:R-:W5:Y:S04]  /*1a70*/  LDG.E R14, desc[UR4][R30.64] ;  /* 0x000000041e0e7981 */ /* 0x000f68000c1e1900 */
[----:B------:R-:W5:Y:S04]  /*1a80*/  LDG.E R15, desc[UR4][R30.64+0x4] ;  /* 0x000004041e0f7981 */ /* 0x000f68000c1e1900 */
[----:B--2---:R0:W-:Y:S04]  /*1a90*/  STL.64 [R26], R6 ;  /* 0x000000061a007387 */ /* 0x0041e80000100a00 */
[----:B---3--:R1:W-:Y:S04]  /*1aa0*/  STL.64 [R26+0x8], R8 ;  /* 0x000008081a007387 */ /* 0x0083e80000100a00 */
[----:B0-----:R-:W2:Y:S04]  /*1ab0*/  LDG.E R6, desc[UR4][R32.64] ;  /* 0x0000000420067981 */ /* 0x001ea8000c1e1900 */
[----:B------:R-:W2:Y:S04]  /*1ac0*/  LDG.E R7, desc[UR4][R32.64+0x4] ;  /* 0x0000040420077981 */ /* 0x000ea8000c1e1900 */
[----:B-1----:R-:W3:Y:S04]  /*1ad0*/  LDG.E R8, desc[UR4][R32.64+0x8] ;  /* 0x0000080420087981 */ /* 0x002ee8000c1e1900 */
[----:B------:R-:W3:Y:S01]  /*1ae0*/  LDG.E R9, desc[UR4][R32.64+0xc] ;  /* 0x00000c0420097981 */ /* 0x000ee2000c1e1900 */
[--C-:B------:R-:W-:Y:S01]  /*1af0*/  IMAD R25, R25, 0x4, R1.reuse ;  /* 0x0000000419197824 */ /* 0x100fe200078e0201 */
[----:B------:R-:W-:Y:S01]  /*1b00*/  LEA R21, R21, R1, 0x2 ;  /* 0x0000000115157211 */ /* 0x000fe200078e10ff */
[----:B------:R-:W-:-:S03]  /*1b10*/  IMAD R24, R24, 0x4, R1 ;  /* 0x0000000418187824 */ /* 0x000fc600078e0201 */
[----:B----4-:R0:W-:Y:S01]  /*1b20*/  STL.64 [R25], R10 ;  /* 0x0000000a19007387 */ /* 0x0101e20000100a00 */
[----:B------:R-:W-:-:S03]  /*1b30*/  VIADD R5, R5, 0x10 ;  /* 0x0000001005057836 */ /* 0x000fc60000000000 */
[----:B-----5:R0:W-:Y:S02]  /*1b40*/  STL.64 [R25+0x8], R12 ;  /* 0x0000080c19007387 */ /* 0x0201e40000100a00 */
[----:B------:R-:W-:Y:S02]  /*1b50*/  ISETP.GE.AND P1, PT, R5, R19, PT ;  /* 0x000000130500720c */ /* 0x000fe40003f26270 */
[----:B--2---:R0:W-:Y:S04]  /*1b60*/  STL.64 [R21], R6 ;  /* 0x0000000615007387 */ /* 0x0041e80000100a00 */
[----:B---3--:R0:W-:Y:S04]  /*1b70*/  STL.64 [R21+0x8], R8 ;  /* 0x0000080815007387 */ /* 0x0081e80000100a00 */
[----:B------:R0:W-:Y:S04]  /*1b80*/  STL.64 [R24], R14 ;  /* 0x0000000e18007387 */ /* 0x0001e80000100a00 */
[----:B------:R0:W-:Y:S01]  /*1b90*/  STL.64 [R24+0x8], R16 ;  /* 0x0000081018007387 */ /* 0x0001e20000100a00 */
[----:B------:R-:W-:Y:S05]  /*1ba0*/  @!P1 BRA `(.L_x_54) ;  /* 0xfffffffc00589947 */ /* 0x000fea000383ffff */
[----:B------:R-:W-:Y:S05]  /*1bb0*/  BSYNC.RECONVERGENT B4 ;  /* 0x0000000000047941 */ /* 0x000fea0003800200 */
.L_x_53:
[----:B0-----:R-:W-:-:S07]  /*1bc0*/  IMAD.IADD R17, R18, 0x1, R5 ;  /* 0x0000000112117824 */ /* 0x001fce00078e0205 */
.L_x_52:
[----:B------:R-:W-:Y:S05]  /*1bd0*/  BSYNC.RECONVERGENT B3 ;  /* 0x0000000000037941 */ /* 0x000fea0003800200 */
.L_x_51:
[----:B------:R-:W-:Y:S01]  /*1be0*/  IMAD.IADD R6, R2, 0x1, -R5 ;  /* 0x0000000102067824 */ /* 0x000fe200078e0a05 */
[----:B------:R-:W-:Y:S04]  /*1bf0*/  BSSY.RECONVERGENT B3, `(.L_x_55) ;  /* 0x0000019000037945 */ /* 0x000fe80003800200 */
[----:B------:R-:W-:-:S13]  /*1c00*/  ISETP.GT.AND P1, PT, R6, 0x4, PT ;  /* 0x000000040600780c */ /* 0x000fda0003f24270 */
[----:B------:R-:W-:Y:S05]  /*1c10*/  @!P1 BRA `(.L_x_56) ;  /* 0x0000000000589947 */ /* 0x000fea0003800000 */
[----:B------:R-:W-:Y:S02]  /*1c20*/  VIADD R21, R5, 0x4 ;  /* 0x0000000405157836 */ /* 0x000fe40000000000 */
[C---:B------:R-:W-:Y:S02]  /*1c30*/  IMAD.IADD R17, R18.reuse, 0x1, R5 ;  /* 0x0000000112117824 */ /* 0x040fe400078e0205 */
[----:B------:R-:W-:Y:S02]  /*1c40*/  IMAD.IADD R15, R18, 0x1, R21 ;  /* 0x00000001120f7824 */ /* 0x000fe400078e0215 */
[----:B------:R-:W-:-:S04]  /*1c50*/  IMAD.WIDE R16, R17, 0x4, R28 ;  /* 0x0000000411107825 */ /* 0x000fc800078e021c */
[----:B------:R-:W-:Y:S01]  /*1c60*/  IMAD.WIDE R14, R15, 0x4, R28 ;  /* 0x000000040f0e7825 */ /* 0x000fe200078e021c */
[----:B------:R-:W2:Y:S04]  /*1c70*/  LDG.E R6, desc[UR4][R16.64] ;  /* 0x0000000410067981 */ /* 0x000ea8000c1e1900 */
[----:B------:R-:W2:Y:S04]  /*1c80*/  LDG.E R7, desc[UR4][R16.64+0x4] ;  /* 0x0000040410077981 */ /* 0x000ea8000c1e1900 */
[----:B------:R-:W3:Y:S04]  /*1c90*/  LDG.E R8, desc[UR4][R16.64+0x8] ;  /* 0x0000080410087981 */ /* 0x000ee8000c1e1900 */
[----:B------:R0:W3:Y:S04]  /*1ca0*/  LDG.E R9, desc[UR4][R16.64+0xc] ;  /* 0x00000c0410097981 */ /* 0x0000e8000c1e1900 */
[----:B------:R-:W4:Y:S04]  /*1cb0*/  LDG.E R10, desc[UR4][R14.64] ;  /* 0x000000040e0a7981 */ /* 0x000f28000c1e1900 */
[----:B------:R-:W4:Y:S04]  /*1cc0*/  LDG.E R11, desc[UR4][R14.64+0x4] ;  /* 0x000004040e0b7981 */ /* 0x000f28000c1e1900 */
[----:B------:R-:W5:Y:S04]  /*1cd0*/  LDG.E R12, desc[UR4][R14.64+0x8] ;  /* 0x000008040e0c7981 */ /* 0x000f68000c1e1900 */
[----:B------:R-:W5:Y:S01]  /*1ce0*/  LDG.E R13, desc[UR4][R14.64+0xc] ;  /* 0x00000c040e0d7981 */ /* 0x000f62000c1e1900 */
[C-C-:B------:R-:W-:Y:S01]  /*1cf0*/  IMAD R19, R5.reuse, 0x4, R1.reuse ;  /* 0x0000000405137824 */ /* 0x140fe200078e0201 */
[----:B------:R-:W-:Y:S01]  /*1d00*/  IADD3 R5, PT, PT, R5, 0x8, RZ ;  /* 0x0000000805057810 */ /* 0x000fe20007ffe0ff */
[----:B------:R-:W-:Y:S01]  /*1d10*/  IMAD R21, R21, 0x4, R1 ;  /* 0x0000000415157824 */ /* 0x000fe200078e0201 */
[----:B------:R-:W-:-:S03]  /*1d20*/  PLOP3.LUT P0, PT, PT, PT, PT, 0x8, 0x80 ;  /* 0x000000000080781c */ /* 0x000fc60003f0e170 */
[----:B0-----:R-:W-:Y:S01]  /*1d30*/  IMAD.IADD R17, R18, 0x1, R5 ;  /* 0x0000000112117824 */ /* 0x001fe200078e0205 */
[----:B--2---:R0:W-:Y:S04]  /*1d40*/  STL.64 [R19], R6 ;  /* 0x0000000613007387 */ /* 0x0041e80000100a00 */
[----:B---3--:R0:W-:Y:S04]  /*1d50*/  STL.64 [R19+0x8], R8 ;  /* 0x0000080813007387 */ /* 0x0081e80000100a00 */
[----:B----4-:R0:W-:Y:S04]  /*1d60*/  STL.64 [R21], R10 ;  /* 0x0000000a15007387 */ /* 0x0101e80000100a00 */
[----:B-----5:R0:W-:Y:S02]  /*1d70*/  STL.64 [R21+0x8], R12 ;  /* 0x0000080c15007387 */ /* 0x0201e40000100a00 */
.L_x_56:
[----:B------:R-:W-:Y:S05]  /*1d80*/  BSYNC.RECONVERGENT B3 ;  /* 0x0000000000037941 */ /* 0x000fea0003800200 */
.L_x_55:
[----:B------:R-:W-:-:S13]  /*1d90*/  ISETP.EQ.AND P1, PT, R5, R2, PT ;  /* 0x000000020500720c */ /* 0x000fda0003f22270 */
[----:B------:R-:W-:Y:S05]  /*1da0*/  @!P0 BREAK.RELIABLE P1, B2 ;  /* 0x0000000000028942 */ /* 0x000fea0000800100 */
[----:B------:R-:W-:Y:S05]  /*1db0*/  @!P0 BRA P1, `(.L_x_48) ;  /* 0x0000000000408947 */ /* 0x000fea0000800000 */
.L_x_50:
[----:B------:R-:W-:Y:S05]  /*1dc0*/  BSYNC.RELIABLE B2 ;  /* 0x0000000000027941 */ /* 0x000fea0003800100 */
.L_x_49:
[----:B------:R-:W-:Y:S01]  /*1dd0*/  BSSY.RECONVERGENT B2, `(.L_x_48) ;  /* 0x000000e000027945 */ /* 0x000fe20003800200 */
.L_x_57:
[----:B0-----:R-:W-:-:S04]  /*1de0*/  IMAD.IADD R11, R18, 0x1, R5 ;  /* 0x00000001120b7824 */ /* 0x001fc800078e0205 */
[----:B------:R-:W-:-:S05]  /*1df0*/  IMAD.WIDE R10, R11, 0x4, R28 ;  /* 0x000000040b0a7825 */ /* 0x000fca00078e021c */
[----:B-1----:R-:W2:Y:S04]  /*1e00*/  LDG.E R6, desc[UR4][R10.64] ;  /* 0x000000040a067981 */ /* 0x002ea8000c1e1900 */
[----:B------:R-:W2:Y:S04]  /*1e10*/  LDG.E R7, desc[UR4][R10.64+0x4] ;  /* 0x000004040a077981 */ /* 0x000ea8000c1e1900 */
[----:B------:R-:W3:Y:S04]  /*1e20*/  LDG.E R8, desc[UR4][R10.64+0x8] ;  /* 0x000008040a087981 */ /* 0x000ee8000c1e1900 */
[----:B------:R-:W3:Y:S01]  /*1e30*/  LDG.E R9, desc[UR4][R10.64+0xc] ;  /* 0x00000c040a097981 */ /* 0x000ee2000c1e1900 */
[----:B------:R-:W-:-:S02]  /*1e40*/  IMAD R12, R5, 0x4, R1 ;  /* 0x00000004050c7824 */ /* 0x000fc400078e0201 */
[----:B------:R-:W-:-:S04]  /*1e50*/  VIADD R5, R5, 0x4 ;  /* 0x0000000405057836 */ /* 0x000fc80000000000 */
[----:B------:R-:W-:Y:S01]  /*1e60*/  IMAD.IADD R17, R18, 0x1, R5 ;  /* 0x0000000112117824 */ /* 0x000fe200078e0205 */
[----:B------:R-:W-:Y:S01]  /*1e70*/  ISETP.NE.AND P0, PT, R5, R2, PT ;  /* 0x000000020500720c */ /* 0x000fe20003f05270 */
[----:B--2---:R1:W-:Y:S04]  /*1e80*/  STL.64 [R12], R6 ;  /* 0x000000060c007387 */ /* 0x0043e80000100a00 */
[----:B---3--:R1:W-:Y:S08]  /*1e90*/  STL.64 [R12+0x8], R8 ;  /* 0x000008080c007387 */ /* 0x0083f00000100a00 */
[----:B------:R-:W-:Y:S05]  /*1ea0*/  @P0 BRA `(.L_x_57) ;  /* 0xfffffffc00cc0947 */ /* 0x000fea000383ffff */
[----:B------:R-:W-:Y:S05]  /*1eb0*/  BSYNC.RECONVERGENT B2 ;  /* 0x0000000000027941 */ /* 0x000fea0003800200 */
.L_x_48:
[----:B------:R-:W-:Y:S05]  /*1ec0*/  BSYNC.RECONVERGENT B0 ;  /* 0x0000000000007941 */ /* 0x000fea0003800200 */
.L_x_47:
[----:B------:R-:W-:Y:S01]  /*1ed0*/  ISETP.NE.AND P0, PT, R3, RZ, PT ;  /* 0x000000ff0300720c */ /* 0x000fe20003f05270 */
[----:B------:R-:W-:Y:S01]  /*1ee0*/  BSSY.RECONVERGENT B0, `(.L_x_58) ;  /* 0x0000012000007945 */ /* 0x000fe20003800200 */
[----:B------:R-:W-:Y:S01]  /*1ef0*/  ISETP.NE.AND P1, PT, R4, RZ, PT ;  /* 0x000000ff0400720c */ /* 0x000fe20003f25270 */
[----:B01----:R-:W-:-:S10]  /*1f00*/  IMAD.MOV.U32 R8, RZ, RZ, R2 ;  /* 0x000000ffff087224 */ /* 0x003fd400078e0002 */
[----:B------:R-:W-:Y:S05]  /*1f10*/  @!P0 BRA `(.L_x_59) ;  /* 0x0000000000388947 */ /* 0x000fea0003800000 */
[----:B------:R-:W-:-:S05]  /*1f20*/  IMAD.WIDE R6, R17, 0x4, R28 ;  /* 0x0000000411067825 */ /* 0x000fca00078e021c */
[----:B------:R-:W2:Y:S01]  /*1f30*/  LDG.E R5, desc[UR4][R6.64] ;  /* 0x0000000406057981 */ /* 0x000ea2000c1e1900 */
[C---:B------:R-:W-:Y:S01]  /*1f40*/  IMAD R10, R2.reuse, 0x4, R1 ;  /* 0x00000004020a7824 */ /* 0x040fe200078e0201 */
[----:B------:R-:W-:Y:S01]  /*1f50*/  ISETP.NE.AND P0, PT, R3, 0x1, PT ;  /* 0x000000010300780c */ /* 0x000fe20003f05270 */
[----:B------:R-:W-:-:S03]  /*1f60*/  VIADD R8, R2, 0x1 ;  /* 0x0000000102087836 */ /* 0x000fc60000000000 */
[----:B--2---:R0:W-:Y:S09]  /*1f70*/  STL [R10], R5 ;  /* 0x000000050a007387 */ /* 0x0041f20000100800 */
[----:B------:R-:W-:Y:S05]  /*1f80*/  @!P0 BRA `(.L_x_59) ;  /* 0x00000000001c8947 */ /* 0x000fea0003800000 */
[----:B------:R-:W-:Y:S02]  /*1f90*/  ISETP.NE.AND P0, PT, R3, 0x2, PT ;  /* 0x000000020300780c */ /* 0x000fe40003f05270 */
[----:B------:R-:W2:Y:S11]  /*1fa0*/  LDG.E R3, desc[UR4][R6.64+0x4] ;  /* 0x0000040406037981 */ /* 0x000eb6000c1e1900 */
[----:B0-----:R-:W3:Y:S01]  /*1fb0*/  @P0 LDG.E R5, desc[UR4][R6.64+0x8] ;  /* 0x0000080406050981 */ /* 0x001ee2000c1e1900 */
[C---:B------:R-:W-:Y:S01]  /*1fc0*/  VIADD R8, R2.reuse, 0x2 ;  /* 0x0000000202087836 */ /* 0x040fe20000000000 */
[----:B------:R-:W-:-:S02]  /*1fd0*/  @P0 IADD3 R8, PT, PT, R2, 0x3, RZ ;  /* 0x0000000302080810 */ /* 0x000fc40007ffe0ff */
[----:B--2---:R1:W-:Y:S04]  /*1fe0*/  STL [R10+0x4], R3 ;  /* 0x000004030a007387 */ /* 0x0043e80000100800 */
[----:B---3--:R1:W-:Y:S02]  /*1ff0*/  @P0 STL [R10+0x8], R5 ;  /* 0x000008050a000387 */ /* 0x0083e40000100800 */
.L_x_59:
[----:B------:R-:W-:Y:S05]  /*2000*/  BSYNC.RECONVERGENT B0 ;  /* 0x0000000000007941 */ /* 0x000fea0003800200 */
.L_x_58:
[----:B------:R-:W-:Y:S04]  /*2010*/  BSSY.RECONVERGENT B0, `(.L_x_60) ;  /* 0x0000084000007945 */ /* 0x000fe80003800200 */
[----:B------:R-:W-:Y:S05]  /*2020*/  @!P1 BRA `(.L_x_61) ;  /* 0x0000000800089947 */ /* 0x000fea0003800000 */
[C---:B------:R-:W-:Y:S01]  /*2030*/  ISETP.GE.U32.AND P0, PT, R4.reuse, 0x4, PT ;  /* 0x000000040400780c */ /* 0x040fe20003f06070 */
[----:B------:R-:W-:Y:S01]  /*2040*/  BSSY.RECONVERGENT B2, `(.L_x_62) ;  /* 0x0000073000027945 */ /* 0x000fe20003800200 */
[----:B------:R-:W-:Y:S01]  /*2050*/  LOP3.LUT R17, R4, 0x3, RZ, 0xc0, !PT ;  /* 0x0000000304117812 */ /* 0x000fe200078ec0ff */
[----:B------:R-:W-:-:S10]  /*2060*/  IMAD.MOV.U32 R9, RZ, RZ, RZ ;  /* 0x000000ffff097224 */ /* 0x000fd400078e00ff */
[----:B------:R-:W-:Y:S05]  /*2070*/  @!P0 BRA `(.L_x_63) ;  /* 0x0000000400bc8947 */ /* 0x000fea0003800000 */
[----:B------:R-:W-:Y:S01]  /*2080*/  LOP3.LUT R9, R4, 0x7ffffffc, RZ, 0xc0, !PT ;  /* 0x7ffffffc04097812 */ /* 0x000fe200078ec0ff */
[----:B------:R-:W-:Y:S01]  /*2090*/  BSSY.RELIABLE B3, `(.L_x_64) ;  /* 0x000005f000037945 */ /* 0x000fe20003800100 */
[----:B01----:R-:W-:Y:S02]  /*20a0*/  IMAD.MOV.U32 R10, RZ, RZ, RZ ;  /* 0x000000ffff0a7224 */ /* 0x003fe400078e00ff */
[----:B------:R-:W-:-:S13]  /*20b0*/  ISETP.GT.AND P0, PT, R9, RZ, PT ;  /* 0x000000ff0900720c */ /* 0x000fda0003f04270 */
[----:B------:R-:W-:Y:S05]  /*20c0*/  @!P0 BRA `(.L_x_65) ;  /* 0x00000004006c8947 */ /* 0x000fea0003800000 */
[----:B------:R-:W-:Y:S01]  /*20d0*/  IMAD.IADD R2, R9, 0x1, -R10 ;  /* 0x0000000109027824 */ /* 0x000fe200078e0a0a */
[----:B------:R-:W-:Y:S01]  /*20e0*/  BSSY.RECONVERGENT B4, `(.L_x_66) ;  /* 0x0000038000047945 */ /* 0x000fe20003800200 */
[----:B------:R-:W-:-:S03]  /*20f0*/  PLOP3.LUT P0, PT, PT, PT, PT, 0x80, 0x8 ;  /* 0x000000000008781c */ /* 0x000fc60003f0f070 */
[----:B------:R-:W-:-:S13]  /*2100*/  ISETP.GT.AND P1, PT, R2, 0xc, PT ;  /* 0x0000000c0200780c */ /* 0x000fda0003f24270 */
[----:B------:R-:W-:Y:S05]  /*2110*/  @!P1 BRA `(.L_x_67) ;  /* 0x0000000000d09947 */ /* 0x000fea0003800000 */
[----:B------:R-:W-:Y:S01]  /*2120*/  PLOP3.LUT P0, PT, PT, PT, PT, 0x8, 0x80 ;  /* 0x000000000080781c */ /* 0x000fe20003f0e170 */
[----:B------:R-:W-:-:S12]  /*2130*/  VIADD R11, R9, 0xfffffff4 ;  /* 0xfffffff4090b7836 */ /* 0x000fd80000000000 */
.L_x_68:
[----:B0-----:R-:W-:-:S05]  /*2140*/  IMAD.WIDE.U32 R2, R10, 0x4, R28 ;  /* 0x000000040a027825 */ /* 0x001fca00078e001c */
[----:B------:R-:W2:Y:S04]  /*2150*/  LDG.E R21, desc[UR4][R2.64] ;  /* 0x0000000402157981 */ /* 0x000ea8000c1e1900 */
[----:B------:R-:W3:Y:S01]  /*2160*/  LDG.E R26, desc[UR4][R2.64+0x4] ;  /* 0x00000404021a7981 */ /* 0x000ee2000c1e1900 */
[----:B------:R-:W-:-:S03]  /*2170*/  VIADD R7, R10, 0x4 ;  /* 0x000000040a077836 */ /* 0x000fc60000000000 */
[----:B------:R-:W4:Y:S01]  /*2180*/  LDG.E R16, desc[UR4][R2.64+0x8] ;  /* 0x0000080402107981 */ /* 0x000f22000c1e1900 */
[----:B------:R-:W-:Y:S02]  /*2190*/  VIADD R4, R8, 0x4 ;  /* 0x0000000408047836 */ /* 0x000fe40000000000 */
[C---:B------:R-:W-:Y:S01]  /*21a0*/  VIADD R5, R10.reuse, 0x8 ;  /* 0x000000080a057836 */ /* 0x040fe20000000000 */
[----:B------:R0:W5:Y:S01]  /*21b0*/  LDG.E R24, desc[UR4][R2.64+0xc] ;  /* 0x00000c0402187981 */ /* 0x000162000c1e1900 */
[----:B------:R-:W-:Y:S01]  /*21c0*/  VIADD R25, R10, 0xc ;  /* 0x0000000c0a197836 */ /* 0x000fe20000000000 */
[----:B------:R-:W-:Y:S01]  /*21d0*/  LEA R19, R4, R1, 0x2 ;  /* 0x0000000104137211 */ /* 0x000fe200078e10ff */
[----:B------:R-:W-:-:S04]  /*21e0*/  IMAD.WIDE.U32 R6, R7, 0x4, R28 ;  /* 0x0000000407067825 */ /* 0x000fc800078e001c */
[----:B------:R-:W-:Y:S01]  /*21f0*/  IMAD R31, R8, 0x4, R1 ;  /* 0x00000004081f7824 */ /* 0x000fe200078e0201 */
[----:B------:R-:W5:Y:S01]  /*2200*/  LDG.E R12, desc[UR4][R6.64] ;  /* 0x00000004060c7981 */ /* 0x000f62000c1e1900 */
[----:B0-----:R-:W-:-:S03]  /*2210*/  IMAD.WIDE.U32 R2, R5, 0x4, R28 ;  /* 0x0000000405027825 */ /* 0x001fc600078e001c */
[----:B------:R-:W5:Y:S01]  /*2220*/  LDG.E R13, desc[UR4][R6.64+0x4] ;  /* 0x00000404060d7981 */ /* 0x000f62000c1e1900 */
[----:B------:R-:W-:-:S03]  /*2230*/  IMAD.WIDE.U32 R4, R25, 0x4, R28 ;  /* 0x0000000419047825 */ /* 0x000fc600078e001c */
[----:B------:R-:W5:Y:S04]  /*2240*/  LDG.E R14, desc[UR4][R6.64+0x8] ;  /* 0x00000804060e7981 */ /* 0x000f68000c1e1900 */
[----:B------:R-:W5:Y:S04]  /*2250*/  LDG.E R15, desc[UR4][R6.64+0xc] ;  /* 0x00000c04060f7981 */ /* 0x000f68000c1e1900 */
[----:B------:R-:W5:Y:S04]  /*2260*/  LDG.E R18, desc[UR4][R2.64+0x4] ;  /* 0x0000040402127981 */ /* 0x000f68000c1e1900 */
[----:B------:R-:W5:Y:S04]  /*2270*/  LDG.E R25, desc[UR4][R4.64+0x4] ;  /* 0x0000040404197981 */ /* 0x000f68000c1e1900 */
[----:B------:R-:W5:Y:S04]  /*2280*/  LDG.E R6, desc[UR4][R2.64] ;  /* 0x0000000402067981 */ /* 0x000f68000c1e1900 */
[----:B------:R-:W5:Y:S04]  /*2290*/  LDG.E R7, desc[UR4][R2.64+0x8] ;  /* 0x0000080402077981 */ /* 0x000f68000c1e1900 */
[----:B------:R-:W5:Y:S04]  /*22a0*/  LDG.E R32, desc[UR4][R4.64+0xc] ;  /* 0x00000c0404207981 */ /* 0x000f68000c1e1900 */
[----:B--2---:R0:W-:Y:S04]  /*22b0*/  STL [R31], R21 ;  /* 0x000000151f007387 */ /* 0x0041e80000100800 */
[----:B---3--:R1:W-:Y:S04]  /*22c0*/  STL [R31+0x4], R26 ;  /* 0x0000041a1f007387 */ /* 0x0083e80000100800 */
[----:B----4-:R2:W-:Y:S04]  /*22d0*/  STL [R31+0x8], R16 ;  /* 0x000008101f007387 */ /* 0x0105e80000100800 */
[----:B0-----:R0:W3:Y:S04]  /*22e0*/  LDG.E R21, desc[UR4][R2.64+0xc] ;  /* 0x00000c0402157981 */ /* 0x0010e8000c1e1900 */
[----:B-1----:R-:W4:Y:S04]  /*22f0*/  LDG.E R26, desc[UR4][R4.64] ;  /* 0x00000004041a7981 */ /* 0x002f28000c1e1900 */
[----:B--2---:R-:W2:Y:S01]  /*2300*/  LDG.E R16, desc[UR4][R4.64+0x8] ;  /* 0x0000080404107981 */ /* 0x004ea2000c1e1900 */
[----:B------:R-:W-:-:S03]  /*2310*/  VIADD R30, R8, 0xc ;  /* 0x0000000c081e7836 */ /* 0x000fc60000000000 */
[----:B-----5:R1:W-:Y:S01]  /*2320*/  STL [R31+0xc], R24 ;  /* 0x00000c181f007387 */ /* 0x0203e20000100800 */
[----:B0-----:R-:W-:Y:S02]  /*2330*/  IMAD R3, R30, 0x4, R1 ;  /* 0x000000041e037824 */ /* 0x001fe400078e0201 */
[----:B-1----:R-:W-:-:S04]  /*2340*/  VIADD R24, R8, 0x8 ;  /* 0x0000000808187836 */ /* 0x002fc80000000000 */
[----:B------:R-:W-:Y:S01]  /*2350*/  IMAD R24, R24, 0x4, R1 ;  /* 0x0000000418187824 */ /* 0x000fe200078e0201 */
[----:B------:R0:W-:Y:S01]  /*2360*/  STL [R19], R12 ;  /* 0x0000000c13007387 */ /* 0x0001e20000100800 */
[----:B------:R-:W-:-:S03]  /*2370*/  VIADD R10, R10, 0x10 ;  /* 0x000000100a0a7836 */ /* 0x000fc60000000000 */
[----:B------:R0:W-:Y:S04]  /*2380*/  STL [R19+0x4], R13 ;  /* 0x0000040d13007387 */ /* 0x0001e80000100800 */
[----:B------:R0:W-:Y:S04]  /*2390*/  STL [R19+0x8], R14 ;  /* 0x0000080e13007387 */ /* 0x0001e80000100800 */
[----:B------:R0:W-:Y:S04]  /*23a0*/  STL [R19+0xc], R15 ;  /* 0x00000c0f13007387 */ /* 0x0001e80000100800 */
[----:B------:R0:W-:Y:S04]  /*23b0*/  STL [R24], R6 ;  /* 0x0000000618007387 */ /* 0x0001e80000100800 */
[----:B------:R0:W-:Y:S04]  /*23c0*/  STL [R24+0x4], R18 ;  /* 0x0000041218007387 */ /* 0x0001e80000100800 */
[----:B------:R0:W-:Y:S01]  /*23d0*/  STL [R24+0x8], R7 ;  /* 0x0000080718007387 */ /* 0x0001e20000100800 */
[----:B------:R-:W-:Y:S01]  /*23e0*/  ISETP.GE.AND P1, PT, R10, R11, PT ;  /* 0x0000000b0a00720c */ /* 0x000fe20003f26270 */
[----:B------:R-:W-:-:S02]  /*23f0*/  VIADD R8, R8, 0x10 ;  /* 0x0000001008087836 */ /* 0x000fc40000000000 */
[----:B---3--:R0:W-:Y:S04]  /*2400*/  STL [R24+0xc], R21 ;  /* 0x00000c1518007387 */ /* 0x0081e80000100800 */
[----:B----4-:R0:W-:Y:S04]  /*2410*/  STL [R3], R26 ;  /* 0x0000001a03007387 */ /* 0x0101e80000100800 */
[----:B------:R0:W-:Y:S04]  /*2420*/  STL [R3+0x4], R25 ;  /* 0x0000041903007387 */ /* 0x0001e80000100800 */
[----:B--2---:R0:W-:Y:S04]  /*2430*/  STL [R3+0x8], R16 ;  /* 0x0000081003007387 */ /* 0x0041e80000100800 */
[----:B------:R0:W-:Y:S01]  /*2440*/  STL [R3+0xc], R32 ;  /* 0x00000c2003007387 */ /* 0x0001e20000100800 */
[----:B------:R-:W-:Y:S05]  /*2450*/  @!P1 BRA `(.L_x_68) ;  /* 0xfffffffc00389947 */ /* 0x000fea000383ffff */
.L_x_67:
[----:B------:R-:W-:Y:S05]  /*2460*/  BSYNC.RECONVERGENT B4 ;  /* 0x0000000000047941 */ /* 0x000fea0003800200 */
.L_x_66:
[----:B------:R-:W-:Y:S01]  /*2470*/  IMAD.IADD R2, R9, 0x1, -R10 ;  /* 0x0000000109027824 */ /* 0x000fe200078e0a0a */
[----:B------:R-:W-:Y:S04]  /*2480*/  BSSY.RECONVERGENT B4, `(.L_x_69) ;  /* 0x000001c000047945 */ /* 0x000fe80003800200 */
[----:B------:R-:W-:-:S13]  /*2490*/  ISETP.GT.AND P1, PT, R2, 0x4, PT ;  /* 0x000000040200780c */ /* 0x000fda0003f24270 */
[----:B------:R-:W-:Y:S05]  /*24a0*/  @!P1 BRA `(.L_x_70) ;  /* 0x0000000000649947 */ /* 0x000fea0003800000 */
[C---:B------:R-:W-:Y:S02]  /*24b0*/  VIADD R5, R10.reuse, 0x4 ;  /* 0x000000040a057836 */ /* 0x040fe40000000000 */
[----:B0-----:R-:W-:-:S04]  /*24c0*/  IMAD.WIDE.U32 R2, R10, 0x4, R28 ;  /* 0x000000040a027825 */ /* 0x001fc800078e001c */
[----:B------:R-:W-:Y:S01]  /*24d0*/  IMAD.WIDE.U32 R4, R5, 0x4, R28 ;  /* 0x0000000405047825 */ /* 0x000fe200078e001c */
[----:B------:R-:W2:Y:S04]  /*24e0*/  LDG.E R6, desc[UR4][R2.64] ;  /* 0x0000000402067981 */ /* 0x000ea8000c1e1900 */
[----:B------:R-:W3:Y:S04]  /*24f0*/  LDG.E R12, desc[UR4][R2.64+0x4] ;  /* 0x00000404020c7981 */ /* 0x000ee8000c1e1900 */
[----:B------:R-:W4:Y:S04]  /*2500*/  LDG.E R14, desc[UR4][R2.64+0x8] ;  /* 0x00000804020e7981 */ /* 0x000f28000c1e1900 */
[----:B------:R-:W5:Y:S04]  /*2510*/  LDG.E R16, desc[UR4][R2.64+0xc] ;  /* 0x00000c0402107981 */ /* 0x000f68000c1e1900 */
[----:B------:R-:W5:Y:S04]  /*2520*/  LDG.E R11, desc[UR4][R4.64] ;  /* 0x00000004040b7981 */ /* 0x000f68000c1e1900 */
[----:B------:R-:W5:Y:S04]  /*2530*/  LDG.E R13, desc[UR4][R4.64+0x4] ;  /* 0x00000404040d7981 */ /* 0x000f68000c1e1900 */
[----:B------:R-:W5:Y:S04]  /*2540*/  LDG.E R15, desc[UR4][R4.64+0x8] ;  /* 0x00000804040f7981 */ /* 0x000f68000c1e1900 */
[----:B------:R-:W5:Y:S01]  /*2550*/  LDG.E R19, desc[UR4][R4.64+0xc] ;  /* 0x00000c0404137981 */ /* 0x000f62000c1e1900 */
[C---:B------:R-:W-:Y:S01]  /*2560*/  IADD3 R18, PT, PT, R8.reuse, 0x4, RZ ;  /* 0x0000000408127810 */ /* 0x040fe20007ffe0ff */
[C---:B------:R-:W-:Y:S01]  /*2570*/  IMAD R7, R8.reuse, 0x4, R1 ;  /* 0x0000000408077824 */ /* 0x040fe200078e0201 */
[----:B------:R-:W-:Y:S01]  /*2580*/  PLOP3.LUT P0, PT, PT, PT, PT, 0x8, 0x80 ;  /* 0x000000000080781c */ /* 0x000fe20003f0e170 */
[----:B------:R-:W-:-:S02]  /*2590*/  VIADD R8, R8, 0x8 ;  /* 0x0000000808087836 */ /* 0x000fc40000000000 */
[----:B------:R-:W-:Y:S02]  /*25a0*/  IMAD R18, R18, 0x4, R1 ;  /* 0x0000000412127824 */ /* 0x000fe400078e0201 */
[----:B------:R-:W-:Y:S01]  /*25b0*/  VIADD R10, R10, 0x8 ;  /* 0x000000080a0a7836 */ /* 0x000fe20000000000 */
[----:B--2---:R1:W-:Y:S04]  /*25c0*/  STL [R7], R6 ;  /* 0x0000000607007387 */ /* 0x0043e80000100800 */
[----:B---3--:R1:W-:Y:S04]  /*25d0*/  STL [R7+0x4], R12 ;  /* 0x0000040c07007387 */ /* 0x0083e80000100800 */
[----:B----4-:R1:W-:Y:S04]  /*25e0*/  STL [R7+0x8], R14 ;  /* 0x0000080e07007387 */ /* 0x0103e80000100800 */
[----:B-----5:R1:W-:Y:S04]  /*25f0*/  STL [R7+0xc], R16 ;  /* 0x00000c1007007387 */ /* 0x0203e80000100800 */
[----:B------:R1:W-:Y:S04]  /*2600*/  STL [R18], R11 ;  /* 0x0000000b12007387 */ /* 0x0003e80000100800 */
[----:B------:R1:W-:Y:S04]  /*2610*/  STL [R18+0x4], R13 ;  /* 0x0000040d12007387 */ /* 0x0003e80000100800 */
[----:B------:R1:W-:Y:S04]  /*2620*/  STL [R18+0x8], R15 ;  /* 0x0000080f12007387 */ /* 0x0003e80000100800 */
[----:B------:R1:W-:Y:S02]  /*2630*/  STL [R18+0xc], R19 ;  /* 0x00000c1312007387 */ /* 0x0003e40000100800 */
.L_x_70:
[----:B------:R-:W-:Y:S05]  /*2640*/  BSYNC.RECONVERGENT B4 ;  /* 0x0000000000047941 */ /* 0x000fea0003800200 */
.L_x_69:
[----:B------:R-:W-:-:S13]  /*2650*/  ISETP.EQ.AND P1, PT, R10, R9, PT ;  /* 0x000000090a00720c */ /* 0x000fda0003f22270 */
[----:B------:R-:W-:Y:S05]  /*2660*/  @!P0 BREAK.RELIABLE P1, B3 ;  /* 0x0000000000038942 */ /* 0x000fea0000800100 */
[----:B------:R-:W-:Y:S05]  /*2670*/  @!P0 BRA P1, `(.L_x_63) ;  /* 0x00000000003c8947 */ /* 0x000fea0000800000 */
.L_x_65:
[----:B------:R-:W-:Y:S05]  /*2680*/  BSYNC.RELIABLE B3 ;  /* 0x0000000000037941 */ /* 0x000fea0003800100 */
.L_x_64:
[----:B0-----:R-:W-:-:S05]  /*2690*/  IMAD.WIDE.U32 R2, R10, 0x4, R28 ;  /* 0x000000040a027825 */ /* 0x001fca00078e001c */
[----:B--2---:R-:W2:Y:S04]  /*26a0*/  LDG.E R4, desc[UR4][R2.64] ;  /* 0x0000000402047981 */ /* 0x004ea8000c1e1900 */
[----:B------:R-:W3:Y:S04]  /*26b0*/  LDG.E R5, desc[UR4][R2.64+0x4] ;  /* 0x0000040402057981 */ /* 0x000ee8000c1e1900 */
[----:B-1----:R-:W4:Y:S04]  /*26c0*/  LDG.E R6, desc[UR4][R2.64+0x8] ;  /* 0x0000080402067981 */ /* 0x002f28000c1e1900 */
[----:B------:R-:W5:Y:S01]  /*26d0*/  LDG.E R7, desc[UR4][R2.64+0xc] ;  /* 0x00000c0402077981 */ /* 0x000f62000c1e1900 */
[----:B------:R-:W-:-:S02]  /*26e0*/  IMAD R11, R8, 0x4, R1 ;  /* 0x00000004080b7824 */ /* 0x000fc400078e0201 */
[----:B------:R-:W-:Y:S02]  /*26f0*/  VIADD R10, R10, 0x4 ;  /* 0x000000040a0a7836 */ /* 0x000fe40000000000 */
[----:B------:R-:W-:-:S03]  /*2700*/  VIADD R8, R8, 0x4 ;  /* 0x0000000408087836 */ /* 0x000fc60000000000 */
[----:B------:R-:W-:Y:S01]  /*2710*/  ISETP.NE.AND P0, PT, R10, R9, PT ;  /* 0x000000090a00720c */ /* 0x000fe20003f05270 */
[----:B--2---:R2:W-:Y:S04]  /*2720*/  STL [R11], R4 ;  /* 0x000000040b007387 */ /* 0x0045e80000100800 */
[----:B---3--:R2:W-:Y:S04]  /*2730*/  STL [R11+0x4], R5 ;  /* 0x000004050b007387 */ /* 0x0085e80000100800 */
[----:B----4-:R2:W-:Y:S04]  /*2740*/  STL [R11+0x8], R6 ;  /* 0x000008060b007387 */ /* 0x0105e80000100800 */
[----:B-----5:R2:W-:Y:S01]  /*2750*/  STL [R11+0xc], R7 ;  /* 0x00000c070b007387 */ /* 0x0205e20000100800 */
[----:B------:R-:W-:Y:S05]  /*2760*/  @P0 BRA `(.L_x_64) ;  /* 0xfffffffc00c80947 */ /* 0x000fea000383ffff */
.L_x_63:
[----:B------:R-:W-:Y:S05]  /*2770*/  BSYNC.RECONVERGENT B2 ;  /* 0x0000000000027941 */ /* 0x000fea0003800200 */
.L_x_62:
[----:B------:R-:W-:-:S13]  /*2780*/  ISETP.NE.AND P0, PT, R17, RZ, PT ;  /* 0x000000ff1100720c */ /* 0x000fda0003f05270 */
[----:B------:R-:W-:Y:S05]  /*2790*/  @!P0 BRA `(.L_x_61) ;  /* 0x00000000002c8947 */ /* 0x000fea0003800000 */
[----:B01----:R-:W-:-:S05]  /*27a0*/  IMAD.WIDE.U32 R2, R9, 0x4, R28 ;  /* 0x0000000409027825 */ /* 0x003fca00078e001c */
[----:B--2---:R-:W2:Y:S01]  /*27b0*/  LDG.E R4, desc[UR4][R2.64] ;  /* 0x0000000402047981 */ /* 0x004ea2000c1e1900 */
[----:B------:R-:W-:Y:S01]  /*27c0*/  IMAD R5, R8, 0x4, R1 ;  /* 0x0000000408057824 */ /* 0x000fe200078e0201 */
[----:B------:R-:W-:-:S04]  /*27d0*/  ISETP.NE.AND P0, PT, R17, 0x1, PT ;  /* 0x000000011100780c */ /* 0x000fc80003f05270 */
[----:B--2---:R3:W-:Y:S09]  /*27e0*/  STL [R5], R4 ;  /* 0x0000000405007387 */ /* 0x0047f20000100800 */
[----:B------:R-:W-:Y:S05]  /*27f0*/  @!P0 BRA `(.L_x_61) ;  /* 0x0000000000148947 */ /* 0x000fea0003800000 */
[----:B------:R-:W-:Y:S01]  /*2800*/  ISETP.NE.AND P0, PT, R17, 0x2, PT ;  /* 0x000000021100780c */ /* 0x000fe20003f05270 */
[----:B---3--:R-:W2:-:S12]  /*2810*/  LDG.E R4, desc[UR4][R2.64+0x4] ;  /* 0x0000040402047981 */ /* 0x008e98000c1e1900 */
[----:B------:R-:W3:Y:S04]  /*2820*/  @P0 LDG.E R6, desc[UR4][R2.64+0x8] ;  /* 0x0000080402060981 */ /* 0x000ee8000c1e1900 */
[----:B--2---:R4:W-:Y:S04]  /*2830*/  STL [R5+0x4], R4 ;  /* 0x0000040405007387 */ /* 0x0049e80000100800 */
[----:B---3--:R4:W-:Y:S02]  /*2840*/  @P0 STL [R5+0x8], R6 ;  /* 0x0000080605000387 */ /* 0x0089e40000100800 */
.L_x_61:
[----:B------:R-:W-:Y:S05]  /*2850*/  BSYNC.RECONVERGENT B0 ;  /* 0x0000000000007941 */ /* 0x000fea0003800200 */
.L_x_60:
[----:B01----:R-:W5:Y:S04]  /*2860*/  LDL.64 R18, [R1+0x8] ;  /* 0x0000080001127983 */ /* 0x003f680000100a00 */
[----:B------:R-:W5:Y:S04]  /*2870*/  LDL.64 R2, [R1+0x10] ;  /* 0x0000100001027983 */ /* 0x000f680000100a00 */
[----:B--2-4-:R-:W2:Y:S04]  /*2880*/  LDL.64 R6, [R1+0x20] ;  /* 0x0000200001067983 */ /* 0x014ea80000100a00 */
[----:B------:R-:W4:Y:S04]  /*2890*/  LDL.64 R10, [R1+0x30] ;  /* 0x00003000010a7983 */ /* 0x000f280000100a00 */
[----:B------:R-:W4:Y:S04]  /*28a0*/  LDG.E R33, desc[UR4][R28.64+0x46c] ;  /* 0x00046c041c217981 */ /* 0x000f28000c1e1900 */
[----:B------:R-:W4:Y:S04]  /*28b0*/  LDL.64 R8, [R1+0x28] ;  /* 0x0000280001087983 */ /* 0x000f280000100a00 */
[----:B------:R-:W4:Y:S04]  /*28c0*/  LDL.64 R12, [R1+0x38] ;  /* 0x00003800010c7983 */ /* 0x000f280000100a00 */
[----:B------:R-:W4:Y:S04]  /*28d0*/  LDG.E R21, desc[UR4][R28.64+0x460] ;  /* 0x000460041c157981 */ /* 0x000f28000c1e1900 */
[----:B------:R-:W4:Y:S04]  /*28e0*/  LDL.64 R14, [R1+0x40] ;  /* 0x00004000010e7983 */ /* 0x000f280000100a00 */
[----:B------:R-:W4:Y:S04]  /*28f0*/  LDL.64 R16, [R1+0x48] ;  /* 0x0000480001107983 */ /* 0x000f280000100a00 */
[----:B---3--:R-:W3:Y:S04]  /*2900*/  LDL.64 R4, [R1+0x18] ;  /* 0x0000180001047983 */ /* 0x008ee80000100a00 */
[----:B------:R-:W3:Y:S04]  /*2910*/  LDG.E R25, desc[UR4][R28.64+0x464] ;  /* 0x000464041c197981 */ /* 0x000ee8000c1e1900 */
[----:B------:R-:W3:Y:S04]  /*2920*/  LDG.E R31, desc[UR4][R28.64+0x468] ;  /* 0x000468041c1f7981 */ /* 0x000ee8000c1e1900 */
[----:B------:R-:W3:Y:S04]  /*2930*/  LDG.E R35, desc[UR4][R28.64+0x470] ;  /* 0x000470041c237981 */ /* 0x000ee8000c1e1900 */
[----:B------:R-:W3:Y:S04]  /*2940*/  LDG.E R37, desc[UR4][R28.64+0x478] ;  /* 0x000478041c257981 */ /* 0x000ee8000c1e1900 */
[----:B-----5:R0:W-:Y:S04]  /*2950*/  STG.E desc[UR4][R28.64+0xc], R19 ;  /* 0x00000c131c007986 */ /* 0x0201e8000c101904 */
[----:B0-----:R-:W5:Y:S04]  /*2960*/  LDG.E R19, desc[UR4][R28.64+0x474] ;  /* 0x000474041c137981 */ /* 0x001f68000c1e1900 */
[----:B------:R0:W-:Y:S04]  /*2970*/  STG.E desc[UR4][R28.64+0x10], R2 ;  /* 0x000010021c007986 */ /* 0x0001e8000c101904 */
[----:B------:R1:W-:Y:S04]  /*2980*/  STG.E desc[UR4][R28.64+0x8], R18 ;  /* 0x000008121c007986 */ /* 0x0003e8000c101904 */
[----:B0-----:R-:W5:Y:S04]  /*2990*/  LDG.E R2, desc[UR4][R28.64+0x47c] ;  /* 0x00047c041c027981 */ /* 0x001f68000c1e1900 */
[----:B-1----:R-:W5:Y:S04]  /*29a0*/  LDG.E R18, desc[UR4][R28.64+0x480] ;  /* 0x000480041c127981 */ /* 0x002f68000c1e1900 */
[----:B--2---:R0:W-:Y:S04]  /*29b0*/  STG.E desc[UR4][R28.64+0x20], R6 ;  /* 0x000020061c007986 */ /* 0x0041e8000c101904 */
[----:B------:R1:W-:Y:S04]  /*29c0*/  STG.E desc[UR4][R28.64+0x14], R3 ;  /* 0x000014031c007986 */ /* 0x0003e8000c101904 */
[----:B0-----:R-:W2:Y:S04]  /*29d0*/  LDG.E R6, desc[UR4][R28.64+0x484] ;  /* 0x000484041c067981 */ /* 0x001ea8000c1e1900 */
[----:B-1----:R-:W2:Y:S04]  /*29e0*/  LDG.E R3, desc[UR4][R28.64+0x488] ;  /* 0x000488041c037981 */ /* 0x002ea8000c1e1900 */
[----:B------:R0:W-:Y:S01]  /*29f0*/  STG.E desc[UR4][R28.64+0x24], R7 ;  /* 0x000024071c007986 */ /* 0x0001e2000c101904 */
[----:B----4-:R-:W-:-:S03]  /*2a00*/  ISETP.NE.AND P4, PT, R33, R20, PT ;  /* 0x000000142100720c */ /* 0x010fc60003f85270 */
[----:B------:R1:W-:Y:S04]  /*2a10*/  STG.E desc[UR4][R28.64+0x34], R11 ;  /* 0x0000340b1c007986 */ /* 0x0003e8000c101904 */
[----:B------:R-:W4:Y:S04]  /*2a20*/  LDG.E R33, desc[UR4][R28.64+0x4a4] ;  /* 0x0004a4041c217981 */ /* 0x000f28000c1e1900 */
[----:B0-----:R-:W4:Y:S04]  /*2a30*/  LDG.E R7, desc[UR4][R28.64+0x48c] ;  /* 0x00048c041c077981 */ /* 0x001f28000c1e1900 */
[----:B-1----:R-:W4:Y:S04]  /*2a40*/  LDG.E R11, desc[UR4][R28.64+0x490] ;  /* 0x000490041c0b7981 */ /* 0x002f28000c1e1900 */
[----:B------:R0:W-:Y:S04]  /*2a50*/  STG.E desc[UR4][R28.64+0x2c], R9 ;  /* 0x00002c091c007986 */ /* 0x0001e8000c101904 */
[----:B------:R1:W-:Y:S01]  /*2a60*/  STG.E desc[UR4][R28.64+0x3c], R13 ;  /* 0x00003c0d1c007986 */ /* 0x0003e2000c101904 */
[----:B------:R-:W-:-:S03]  /*2a70*/  ISETP.NE.AND P0, PT, R21, R20, PT ;  /* 0x000000141500720c */ /* 0x000fc60003f05270 */
[----:B------:R-:W4:Y:S04]  /*2a80*/  LDG.E R21, desc[UR4][R28.64+0x49c] ;  /* 0x00049c041c157981 */ /* 0x000f28000c1e1900 */
[----:B0-----:R-:W4:Y:S04]  /*2a90*/  LDG.E R9, desc[UR4][R28.64+0x494] ;  /* 0x000494041c097981 */ /* 0x001f28000c1e1900 */
[----:B-1----:R-:W4:Y:S04]  /*2aa0*/  LDG.E R13, desc[UR4][R28.64+0x498] ;  /* 0x000498041c0d7981 */ /* 0x002f28000c1e1900 */
[----:B------:R0:W-:Y:S04]  /*2ab0*/  STG.E desc[UR4][R28.64+0x44], R15 ;  /* 0x0000440f1c007986 */ /* 0x0001e8000c101904 */
[----:B------:R1:W-:Y:S04]  /*2ac0*/  STG.E desc[UR4][R28.64+0x4c], R17 ;  /* 0x00004c111c007986 */ /* 0x0003e8000c101904 */
[----:B0-----:R-:W4:Y:S04]  /*2ad0*/  LDG.E R15, desc[UR4][R28.64+0x4a0] ;  /* 0x0004a0041c0f7981 */ /* 0x001f28000c1e1900 */
[----:B-1----:R-:W4:Y:S01]  /*2ae0*/  LDG.E R17, desc[UR4][R28.64+0x4bc] ;  /* 0x0004bc041c117981 */ /* 0x002f22000c1e1900 */
[----:B---3--:R-:W-:-:S03]  /*2af0*/  ISETP.NE.AND P6, PT, R25, R20, PT ;  /* 0x000000141900720c */ /* 0x008fc60003fc5270 */
[----:B------:R-:W-:Y:S04]  /*2b00*/  STG.E desc[UR4][R28.64+0x18], R4 ;  /* 0x000018041c007986 */ /* 0x000fe8000c101904 */
[----:B------:R0:W-:Y:S04]  /*2b10*/  STG.E desc[UR4][R28.64+0x1c], R5 ;  /* 0x00001c051c007986 */ /* 0x0001e8000c101904 */
[----:B------:R1:W-:Y:S04]  /*2b20*/  STG.E desc[UR4][R28.64+0x28], R8 ;  /* 0x000028081c007986 */ /* 0x0003e8000c101904 */
[----:B------:R-:W3:Y:S04]  /*2b30*/  LDG.E R25, desc[UR4][R28.64+0x4b4] ;  /* 0x0004b4041c197981 */ /* 0x000ee8000c1e1900 */
[----:B0-----:R-:W3:Y:S04]  /*2b40*/  LDL.64 R4, [R1+0x50] ;  /* 0x0000500001047983 */ /* 0x001ee80000100a00 */
[----:B-1----:R-:W3:Y:S01]  /*2b50*/  LDG.E R8, desc[UR4][R28.64+0x4a8] ;  /* 0x0004a8041c087981 */ /* 0x002ee2000c1e1900 */
[----:B-----5:R-:W-:-:S03]  /*2b60*/  ISETP.NE.AND P2, PT, R19, R20, PT ;  /* 0x000000141300720c */ /* 0x020fc60003f45270 */
[----:B------:R-:W5:Y:S04]  /*2b70*/  LDG.E R19, desc[UR4][R28.64+0x4b8] ;  /* 0x0004b8041c137981 */ /* 0x000f68000c1e1900 */
[----:B------:R0:W-:Y:S01]  /*2b80*/  STG.E desc[UR4][R28.64+0x30], R10 ;  /* 0x0000300a1c007986 */ /* 0x0001e2000c101904 */
[-C--:B------:R-:W-:Y:S02]  /*2b90*/  ISETP.NE.AND P5, PT, R31, R20.reuse, PT ;  /* 0x000000141f00720c */ /* 0x080fe40003fa5270 */
[-C--:B------:R-:W-:Y:S01]  /*2ba0*/  ISETP.NE.AND P3, PT, R35, R20.reuse, PT ;  /* 0x000000142300720c */ /* 0x080fe20003f65270 */
[----:B------:R-:W5:Y:S01]  /*2bb0*/  LDG.E R31, desc[UR4][R28.64+0x4b0] ;  /* 0x0004b0041c1f7981 */ /* 0x000f62000c1e1900 */
[----:B------:R-:W-:-:S03]  /*2bc0*/  ISETP.NE.AND P1, PT, R37, R20, PT ;  /* 0x000000142500720c */ /* 0x000fc60003f25270 */
[----:B------:R-:W5:Y:S01]  /*2bd0*/  LDG.E R35, desc[UR4][R28.64+0x4ac] ;  /* 0x0004ac041c237981 */ /* 0x000f62000c1e1900 */
[----:B0-----:R-:W-:-:S04]  /*2be0*/  SEL R10, RZ, 0x1, P0 ;  /* 0x00000001ff0a7807 */ /* 0x001fc80000000000 */
        /* <DEDUP_REMOVED lines=9> */
[----:B--2---:R-:W-:-:S02]  /*2c80*/  ISETP.NE.AND P0, PT, R6, R20, PT ;  /* 0x000000140600720c */ /* 0x004fc40003f05270 */
[----:B------:R-:W-:Y:S02]  /*2c90*/  SEL R10, R10, 0x9, P6 ;  /* 0x000000090a0a7807 */ /* 0x000fe40003000000 */
[-C--:B------:R-:W-:Y:S02]  /*2ca0*/  ISETP.NE.AND P1, PT, R3, R20.reuse, PT ;  /* 0x000000140300720c */ /* 0x080fe40003f25270 */
[----:B------:R-:W-:Y:S02]  /*2cb0*/  SEL R10, R10, 0xa, P0 ;  /* 0x0000000a0a0a7807 */ /* 0x000fe40000000000 */
[-C--:B----4-:R-:W-:Y:S02]  /*2cc0*/  ISETP.NE.AND P0, PT, R7, R20.reuse, PT ;  /* 0x000000140700720c */ /* 0x090fe40003f05270 */
[----:B------:R-:W-:Y:S01]  /*2cd0*/  SEL R10, R10, 0xb, P1 ;  /* 0x0000000b0a0a7807 */ /* 0x000fe20000800000 */
[----:B------:R0:W-:Y:S01]  /*2ce0*/  STG.E desc[UR4][R28.64+0x40], R14 ;  /* 0x0000400e1c007986 */ /* 0x0001e2000c101904 */
[----:B------:R-:W-:-:S02]  /*2cf0*/  ISETP.NE.AND P3, PT, R11, R20, PT ;  /* 0x000000140b00720c */ /* 0x000fc40003f65270 */
[----:B------:R-:W-:Y:S01]  /*2d00*/  SEL R10, R10, 0xc, P0 ;  /* 0x0000000c0a0a7807 */ /* 0x000fe20000000000 */
[----:B------:R-:W2:Y:S01]  /*2d10*/  LDG.E R11, desc[UR4][R28.64+0x4c4] ;  /* 0x0004c4041c0b7981 */ /* 0x000ea2000c1e1900 */
[-C--:B------:R-:W-:Y:S02]  /*2d20*/  ISETP.NE.AND P0, PT, R33, R20.reuse, PT ;  /* 0x000000142100720c */ /* 0x080fe40003f05270 */
[----:B------:R-:W-:Y:S01]  /*2d30*/  SEL R2, R10, 0xd, P3 ;  /* 0x0000000d0a027807 */ /* 0x000fe20001800000 */
[----:B------:R-:W4:Y:S04]  /*2d40*/  LDG.E R33, desc[UR4][R28.64+0x4c0] ;  /* 0x0004c0041c217981 */ /* 0x000f28000c1e1900 */
[----:B------:R-:W4:Y:S01]  /*2d50*/  LDL.64 R6, [R1+0x68] ;  /* 0x0000680001067983 */ /* 0x000f220000100a00 */
[----:B------:R-:W-:-:S02]  /*2d60*/  ISETP.NE.AND P2, PT, R9, R20, PT ;  /* 0x000000140900720c */ /* 0x000fc40003f45270 */
[-C--:B------:R-:W-:Y:S02]  /*2d70*/  ISETP.NE.AND P6, PT, R13, R20.reuse, PT ;  /* 0x000000140d00720c */ /* 0x080fe40003fc5270 */
[----:B------:R-:W-:Y:S01]  /*2d80*/  SEL R2, R2, 0xe, P2 ;  /* 0x0000000e02027807 */ /* 0x000fe20001000000 */
[----:B------:R-:W4:Y:S01]  /*2d90*/  LDG.E R13, desc[UR4][R28.64+0x4c8] ;  /* 0x0004c8041c0d7981 */ /* 0x000f22000c1e1900 */
[----:B------:R-:W-:Y:S02]  /*2da0*/  ISETP.NE.AND P5, PT, R21, R20, PT ;  /* 0x000000141500720c */ /* 0x000fe40003fa5270 */
[----:B------:R-:W-:Y:S01]  /*2db0*/  SEL R2, R2, 0xf, P6 ;  /* 0x0000000f02027807 */ /* 0x000fe20003000000 */
[----:B------:R-:W4:Y:S03]  /*2dc0*/  LDG.E R21, desc[UR4][R28.64+0x4cc] ;  /* 0x0004cc041c157981 */ /* 0x000f26000c1e1900 */
[----:B------:R-:W-:-:S02]  /*2dd0*/  SEL R2, R2, 0x10, P5 ;  /* 0x0000001002027807 */ /* 0x000fc40002800000 */
[-C--:B------:R-:W-:Y:S02]  /*2de0*/  ISETP.NE.AND P1, PT, R15, R20.reuse, PT ;  /* 0x000000140f00720c */ /* 0x080fe40003f25270 */
[----:B0-----:R-:W4:Y:S02]  /*2df0*/  LDL.64 R14, [R1+0x58] ;  /* 0x00005800010e7983 */ /* 0x001f240000100a00 */
[----:B------:R-:W-:Y:S02]  /*2e00*/  SEL R10, R2, 0x11, P1 ;  /* 0x00000011020a7807 */ /* 0x000fe40000800000 */
[-C--:B------:R-:W-:Y:S01]  /*2e10*/  ISETP.NE.AND P1, PT, R17, R20.reuse, PT ;  /* 0x000000141100720c */ /* 0x080fe20003f25270 */
[----:B------:R-:W4:Y:S04]  /*2e20*/  LDL.64 R2, [R1] ;  /* 0x0000000001027983 */ /* 0x000f280000100a00 */
[----:B------:R-:W4:Y:S01]  /*2e30*/  LDG.E R17, desc[UR4][R28.64+0x4d4] ;  /* 0x0004d4041c117981 */ /* 0x000f22000c1e1900 */
[----:B---3--:R-:W-:-:S03]  /*2e40*/  ISETP.NE.AND P6, PT, R25, R20, PT ;  /* 0x000000141900720c */ /* 0x008fc60003fc5270 */
[----:B------:R-:W3:Y:S04]  /*2e50*/  LDL R25, [R1+0x78] ;  /* 0x0000780001197983 */ /* 0x000ee80000100800 */
[----:B------:R-:W-:Y:S01]  /*2e60*/  STG.E desc[UR4][R28.64+0x50], R4 ;  /* 0x000050041c007986 */ /* 0x000fe2000c101904 */
[----:B------:R-:W-:-:S03]  /*2e70*/  ISETP.NE.AND P4, PT, R8, R20, PT ;  /* 0x000000140800720c */ /* 0x000fc60003f85270 */
[----:B------:R0:W-:Y:S04]  /*2e80*/  STG.E desc[UR4][R28.64+0x54], R5 ;  /* 0x000054051c007986 */ /* 0x0001e8000c101904 */
[----:B------:R-:W3:Y:S04]  /*2e90*/  LDL.64 R8, [R1+0x70] ;  /* 0x0000700001087983 */ /* 0x000ee80000100a00 */
[----:B0-----:R-:W3:Y:S01]  /*2ea0*/  LDL.64 R4, [R1+0x60] ;  /* 0x0000600001047983 */ /* 0x001ee20000100a00 */
[----:B-----5:R-:W-:-:S03]  /*2eb0*/  ISETP.NE.AND P5, PT, R19, R20, PT ;  /* 0x000000141300720c */ /* 0x020fc60003fa5270 */
[----:B------:R-:W5:Y:S01]  /*2ec0*/  LDG.E R19, desc[UR4][R28.64+0x4d0] ;  /* 0x0004d0041c137981 */ /* 0x000f62000c1e1900 */
[----:B------:R-:W-:-:S04]  /*2ed0*/  SEL R10, R10, 0x12, P0 ;  /* 0x000000120a0a7807 */ /* 0x000fc80000000000 */
[----:B------:R-:W-:Y:S02]  /*2ee0*/  SEL R10, R10, 0x13, P4 ;  /* 0x000000130a0a7807 */ /* 0x000fe40002000000 */
[-C--:B------:R-:W-:Y:S02]  /*2ef0*/  ISETP.NE.AND P3, PT, R35, R20.reuse, PT ;  /* 0x000000142300720c */ /* 0x080fe40003f65270 */
[----:B------:R-:W-:Y:S02]  /*2f00*/  ISETP.NE.AND P2, PT, R31, R20, PT ;  /* 0x000000141f00720c */ /* 0x000fe40003f45270 */
[----:B------:R-:W-:-:S04]  /*2f10*/  SEL R10, R10, 0x14, P3 ;  /* 0x000000140a0a7807 */ /* 0x000fc80001800000 */
[----:B------:R-:W-:-:S04]  /*2f20*/  SEL R10, R10, 0x15, P2 ;  /* 0x000000150a0a7807 */ /* 0x000fc80001000000 */
[----:B------:R-:W-:-:S04]  /*2f30*/  SEL R10, R10, 0x16, P6 ;  /* 0x000000160a0a7807 */ /* 0x000fc80003000000 */
[----:B------:R-:W-:-:S04]  /*2f40*/  SEL R10, R10, 0x17, P5 ;  /* 0x000000170a0a7807 */ /* 0x000fc80002800000 */
[----:B------:R-:W-:Y:S01]  /*2f50*/  SEL R10, R10, 0x18, P1 ;  /* 0x000000180a0a7807 */ /* 0x000fe20000800000 */
[----:B------:R-:W-:Y:S01]  /*2f60*/  STG.E desc[UR4][R28.64+0x38], R12 ;  /* 0x0000380c1c007986 */ /* 0x000fe2000c101904 */
[-C--:B--2---:R-:W-:Y:S02]  /*2f70*/  ISETP.NE.AND P1, PT, R11, R20.reuse, PT ;  /* 0x000000140b00720c */ /* 0x084fe40003f25270 */
[----:B----4-:R-:W-:-:S04]  /*2f80*/  ISETP.NE.AND P0, PT, R33, R20, PT ;  /* 0x000000142100720c */ /* 0x010fc80003f05270 */
[----:B------:R-:W-:-:S04]  /*2f90*/  SEL R10, R10, 0x19, P0 ;  /* 0x000000190a0a7807 */ /* 0x000fc80000000000 */
[----:B------:R-:W-:Y:S02]  /*2fa0*/  SEL R10, R10, 0x1a, P1 ;  /* 0x0000001a0a0a7807 */ /* 0x000fe40000800000 */
[-C--:B------:R-:W-:Y:S02]  /*2fb0*/  ISETP.NE.AND P0, PT, R13, R20.reuse, PT ;  /* 0x000000140d00720c */ /* 0x080fe40003f05270 */
[----:B------:R-:W-:Y:S02]  /*2fc0*/  ISETP.NE.AND P1, PT, R21, R20, PT ;  /* 0x000000141500720c */ /* 0x000fe40003f25270 */
[----:B------:R-:W-:-:S04]  /*2fd0*/  SEL R10, R10, 0x1b, P0 ;  /* 0x0000001b0a0a7807 */ /* 0x000fc80000000000 */
[----:B------:R-:W-:Y:S01]  /*2fe0*/  SEL R10, R10, 0x1c, P1 ;  /* 0x0000001c0a0a7807 */ /* 0x000fe20000800000 */
[----:B------:R-:W-:Y:S01]  /*2ff0*/  STG.E desc[UR4][R28.64+0x48], R16 ;  /* 0x000048101c007986 */ /* 0x000fe2000c101904 */
[----:B------:R-:W-:-:S03]  /*3000*/  ISETP.NE.AND P1, PT, R17, R20, PT ;  /* 0x000000141100720c */ /* 0x000fc60003f25270 */
[----:B------:R-:W-:Y:S04]  /*3010*/  STG.E desc[UR4][R28.64+0x58], R14 ;  /* 0x0000580e1c007986 */ /* 0x000fe8000c101904 */
[----:B------:R-:W-:Y:S04]  /*3020*/  STG.E desc[UR4][R28.64+0x5c], R15 ;  /* 0x00005c0f1c007986 */ /* 0x000fe8000c101904 */
[----:B------:R-:W-:Y:S04]  /*3030*/  STG.E desc[UR4][R28.64+0x68], R6 ;  /* 0x000068061c007986 */ /* 0x000fe8000c101904 */
[----:B------:R-:W-:Y:S04]  /*3040*/  STG.E desc[UR4][R28.64+0x6c], R7 ;  /* 0x00006c071c007986 */ /* 0x000fe8000c101904 */
[----:B---3--:R-:W-:Y:S04]  /*3050*/  STG.E desc[UR4][R28.64+0x78], R25 ;  /* 0x000078191c007986 */ /* 0x008fe8000c101904 */
[----:B------:R-:W-:Y:S04]  /*3060*/  STG.E desc[UR4][R28.64], R2 ;  /* 0x000000021c007986 */ /* 0x000fe8000c101904 */
[----:B------:R-:W-:Y:S04]  /*3070*/  STG.E desc[UR4][R28.64+0x70], R8 ;  /* 0x000070081c007986 */ /* 0x000fe8000c101904 */
[----:B------:R-:W-:Y:S04]  /*3080*/  STG.E desc[UR4][R28.64+0x74], R9 ;  /* 0x000074091c007986 */ /* 0x000fe8000c101904 */
[----:B------:R0:W-:Y:S01]  /*3090*/  STG.E desc[UR4][R28.64+0x60], R4 ;  /* 0x000060041c007986 */ /* 0x0001e2000c101904 */
[----:B------:R-:W-:Y:S03]  /*30a0*/  BSSY.RECONVERGENT B0, `(.L_x_71) ;  /* 0x0000075000007945 */ /* 0x000fe60003800200 */
[----:B------:R1:W-:Y:S04]  /*30b0*/  STG.E desc[UR4][R28.64+0x64], R5 ;  /* 0x000064051c007986 */ /* 0x0003e8000c101904 */
[----:B------:R2:W-:Y:S01]  /*30c0*/  STG.E desc[UR4][R28.64+0x4], R3 ;  /* 0x000004031c007986 */ /* 0x0005e2000c101904 */
[----:B-----5:R-:W-:-:S04]  /*30d0*/  ISETP.NE.AND P0, PT, R19, R20, PT ;  /* 0x000000141300720c */ /* 0x020fc80003f05270 */
[----:B------:R-:W-:-:S04]  /*30e0*/  SEL R20, R10, 0x1d, P0 ;  /* 0x0000001d0a147807 */ /* 0x000fc80000000000 */
[----:B------:R-:W-:-:S05]  /*30f0*/  SEL R18, R20, 0x1e, P1 ;  /* 0x0000001e14127807 */ /* 0x000fca0000800000 */
[----:B0-----:R-:W-:-:S05]  /*3100*/  VIADD R4, R18, 0xffffffe4 ;  /* 0xffffffe412047836 */ /* 0x001fca0000000000 */
[----:B------:R-:W-:Y:S02]  /*3110*/  ISETP.GE.U32.AND P0, PT, R4, 0x3, PT ;  /* 0x000000030400780c */ /* 0x000fe40003f06070 */
[----:B-1----:R-:W-:Y:S01]  /*3120*/  IADD3 R5, PT, PT, -R18, 0x1f, RZ ;  /* 0x0000001f12057810 */ /* 0x002fe20007ffe1ff */
[----:B------:R-:W-:Y:S01]  /*3130*/  IMAD.MOV.U32 R4, RZ, RZ, RZ ;  /* 0x000000ffff047224 */ /* 0x000fe200078e00ff */
[----:B------:R-:W-:Y:S02]  /*3140*/  MOV R17, R18 ;  /* 0x0000001200117202 */ /* 0x000fe40000000f00 */
[----:B--2---:R-:W-:-:S07]  /*3150*/  LOP3.LUT R3, R5, 0x3, RZ, 0xc0, !PT ;  /* 0x0000000305037812 */ /* 0x004fce00078ec0ff */
        /* <DEDUP_REMOVED lines=12> */
[----:B------:R-:W-:Y:S01]  /*3220*/  PLOP3.LUT P0, PT, PT, PT, PT, 0x8, 0x80 ;  /* 0x000000000080781c */ /* 0x000fe20003f0e170 */
[----:B------:R-:W-:-:S12]  /*3230*/  VIADD R19, R4, 0xfffffff4 ;  /* 0xfffffff404137836 */ /* 0x000fd80000000000 */
.L_x_78:
        /* <DEDUP_REMOVED lines=10> */
[C---:B------:R-:W-:Y:S01]  /*32e0*/  IADD3 R33, PT, PT, R20.reuse, R21, RZ ;  /* 0x0000001514217210 */ /* 0x040fe20007ffe0ff */
[----:B------:R-:W-:-:S02]  /*32f0*/  IMAD.IADD R31, R20, 0x1, R24 ;  /* 0x00000001141f7824 */ /* 0x000fc400078e0218 */
        /* <DEDUP_REMOVED lines=18> */
[----:B------:R-:W-:-:S02]  /*3420*/  IMAD R25, R25, 0x4, R1 ;  /* 0x0000000419197824 */ /* 0x000fc400078e0201 */
[--C-:B------:R-:W-:Y:S02]  /*3430*/  IMAD R21, R21, 0x4, R1.reuse ;  /* 0x0000000415157824 */ /* 0x100fe400078e0201 */
[----:B------:R-:W-:Y:S01]  /*3440*/  IMAD R24, R24, 0x4, R1 ;  /* 0x0000000418187824 */ /* 0x000fe200078e0201 */
        /* <DEDUP_REMOVED lines=10> */
.L_x_77:
[----:B0-----:R-:W-:-:S07]  /*34f0*/  IMAD.IADD R17, R20, 0x1, R5 ;  /* 0x0000000114117824 */ /* 0x001fce00078e0205 */
.L_x_76:
[----:B------:R-:W-:Y:S05]  /*3500*/  BSYNC.RECONVERGENT B3 ;  /* 0x0000000000037941 */ /* 0x000fea0003800200 */
.L_x_75:
[----:B------:R-:W-:Y:S01]  /*3510*/  IMAD.IADD R6, R4, 0x1, -R5 ;  /* 0x0000000104067824 */ /* 0x000fe200078e0a05 */
[----:B------:R-:W-:Y:S04]  /*3520*/  BSSY.RECONVERGENT B3, `(.L_x_79) ;  /* 0x0000019000037945 */ /* 0x000fe80003800200 */
[----:B------:R-:W-:-:S13]  /*3530*/  ISETP.GT.AND P1, PT, R6, 0x4, PT ;  /* 0x000000040600780c */ /* 0x000fda0003f24270 */
[----:B------:R-:W-:Y:S05]  /*3540*/  @!P1 BRA `(.L_x_80) ;  /* 0x0000000000589947 */ /* 0x000fea0003800000 */
[----:B------:R-:W-:Y:S02]  /*3550*/  VIADD R21, R5, 0x4 ;  /* 0x0000000405157836 */ /* 0x000fe40000000000 */
[----:B------:R-:W-:-:S03]  /*3560*/  IMAD.IADD R17, R20, 0x1, R5 ;  /* 0x0000000114117824 */ /* 0x000fc600078e0205 */
[----:B------:R-:W-:Y:S01]  /*3570*/  IADD3 R15, PT, PT, R20, R21, RZ ;  /* 0x00000015140f7210 */ /* 0x000fe20007ffe0ff */
        /* <DEDUP_REMOVED lines=10> */
[--C-:B------:R-:W-:Y:S01]  /*3620*/  IMAD R19, R5, 0x4, R1.reuse ;  /* 0x0000000405137824 */ /* 0x100fe200078e0201 */
[----:B------:R-:W-:Y:S01]  /*3630*/  PLOP3.LUT P0, PT, PT, PT, PT, 0x8, 0x80 ;  /* 0x000000000080781c */ /* 0x000fe20003f0e170 */
[----:B------:R-:W-:-:S02]  /*3640*/  IMAD R21, R21, 0x4, R1 ;  /* 0x0000000415157824 */ /* 0x000fc400078e0201 */
[----:B------:R-:W-:-:S04]  /*3650*/  VIADD R5, R5, 0x8 ;  /* 0x0000000805057836 */ /* 0x000fc80000000000 */
[----:B0-----:R-:W-:Y:S01]  /*3660*/  IMAD.IADD R17, R20, 0x1, R5 ;  /* 0x0000000114117824 */ /* 0x001fe200078e0205 */
[----:B--2---:R0:W-:Y:S04]  /*3670*/  STL.64 [R19], R6 ;  /* 0x0000000613007387 */ /* 0x0041e80000100a00 */
[----:B---3--:R0:W-:Y:S04]  /*3680*/  STL.64 [R19+0x8], R8 ;  /* 0x0000080813007387 */ /* 0x0081e80000100a00 */
[----:B----4-:R0:W-:Y:S04]  /*3690*/  STL.64 [R21], R10 ;  /* 0x0000000a15007387 */ /* 0x0101e80000100a00 */
[----:B-----5:R0:W-:Y:S02]  /*36a0*/  STL.64 [R21+0x8], R12 ;  /* 0x0000080c15007387 */ /* 0x0201e40000100a00 */
.L_x_80:
[----:B------:R-:W-:Y:S05]  /*36b0*/  BSYNC.RECONVERGENT B3 ;  /* 0x0000000000037941 */ /* 0x000fea0003800200 */
.L_x_79:
[----:B------:R-:W-:-:S13]  /*36c0*/  ISETP.EQ.AND P1, PT, R5, R4, PT ;  /* 0x000000040500720c */ /* 0x000fda0003f22270 */
[----:B------:R-:W-:Y:S05]  /*36d0*/  @!P0 BREAK.RELIABLE P1, B2 ;  /* 0x0000000000028942 */ /* 0x000fea0000800100 */
[----:B------:R-:W-:Y:S05]  /*36e0*/  @!P0 BRA P1, `(.L_x_72) ;  /* 0x0000000000408947 */ /* 0x000fea0000800000 */
.L_x_74:
[----:B------:R-:W-:Y:S05]  /*36f0*/  BSYNC.RELIABLE B2 ;  /* 0x0000000000027941 */ /* 0x000fea0003800100 */
.L_x_73:
[----:B------:R-:W-:Y:S01]  /*3700*/  BSSY.RECONVERGENT B2, `(.L_x_72) ;  /* 0x000000e000027945 */ /* 0x000fe20003800200 */
.L_x_81:
        /* <DEDUP_REMOVED lines=14> */
.L_x_72:
[----:B------:R-:W-:Y:S05]  /*37f0*/  BSYNC.RECONVERGENT B0 ;  /* 0x0000000000007941 */ /* 0x000fea0003800200 */
.L_x_71:
[----:B------:R-:W-:Y:S01]  /*3800*/  ISETP.NE.AND P0, PT, R3, RZ, PT ;  /* 0x000000ff0300720c */ /* 0x000fe20003f05270 */
[----:B------:R-:W-:Y:S01]  /*3810*/  BSSY.RECONVERGENT B0, `(.L_x_82) ;  /* 0x0000012000007945 */ /* 0x000fe20003800200 */
[----:B------:R-:W-:Y:S01]  /*3820*/  ISETP.NE.AND P1, PT, R18, RZ, PT ;  /* 0x000000ff1200720c */ /* 0x000fe20003f25270 */
[----:B0-----:R-:W-:-:S10]  /*3830*/  IMAD.MOV.U32 R10, RZ, RZ, R4 ;  /* 0x000000ffff0a7224 */ /* 0x001fd400078e0004 */
[----:B------:R-:W-:Y:S05]  /*3840*/  @!P0 BRA `(.L_x_83) ;  /* 0x0000000000388947 */ /* 0x000fea0003800000 */
[----:B-1----:R-:W-:-:S05]  /*3850*/  IMAD.WIDE R6, R17, 0x4, R28 ;  /* 0x0000000411067825 */ /* 0x002fca00078e021c */
[----:B------:R-:W2:Y:S01]  /*3860*/  LDG.E R5, desc[UR4][R6.64+0x45c] ;  /* 0x00045c0406057981 */ /* 0x000ea2000c1e1900 */
[C---:B------:R-:W-:Y:S01]  /*3870*/  LEA R8, R4.reuse, R1, 0x2 ;  /* 0x0000000104087211 */ /* 0x040fe200078e10ff */
[----:B------:R-:W-:Y:S01]  /*3880*/  VIADD R10, R4, 0x1 ;  /* 0x00000001040a7836 */ /* 0x000fe20000000000 */
[----:B------:R-:W-:-:S03]  /*3890*/  ISETP.NE.AND P0, PT, R3, 0x1, PT ;  /* 0x000000010300780c */ /* 0x000fc60003f05270 */
[----:B--2---:R0:W-:Y:S10]  /*38a0*/  STL [R8], R5 ;  /* 0x0000000508007387 */ /* 0x0041f40000100800 */
[----:B------:R-:W-:Y:S05]  /*38b0*/  @!P0 BRA `(.L_x_83) ;  /* 0x00000000001c8947 */ /* 0x000fea0003800000 */
[----:B------:R-:W-:Y:S02]  /*38c0*/  ISETP.NE.AND P0, PT, R3, 0x2, PT ;  /* 0x000000020300780c */ /* 0x000fe40003f05270 */
[----:B------:R-:W2:Y:S11]  /*38d0*/  LDG.E R3, desc[UR4][R6.64+0x460] ;  /* 0x0004600406037981 */ /* 0x000eb6000c1e1900 */
[----:B0-----:R-:W3:Y:S01]  /*38e0*/  @P0 LDG.E R5, desc[UR4][R6.64+0x464] ;  /* 0x0004640406050981 */ /* 0x001ee2000c1e1900 */
[----:B------:R-:W-:-:S02]  /*38f0*/  VIADD R10, R4, 0x2 ;  /* 0x00000002040a7836 */ /* 0x000fc40000000000 */
[----:B------:R-:W-:Y:S01]  /*3900*/  @P0 VIADD R10, R4, 0x3 ;  /* 0x00000003040a0836 */ /* 0x000fe20000000000 */
[----:B--2---:R2:W-:Y:S04]  /*3910*/  STL [R8+0x4], R3 ;  /* 0x0000040308007387 */ /* 0x0045e80000100800 */
[----:B---3--:R2:W-:Y:S02]  /*3920*/  @P0 STL [R8+0x8], R5 ;  /* 0x0000080508000387 */ /* 0x0085e40000100800 */
.L_x_83:
[----:B------:R-:W-:Y:S05]  /*3930*/  BSYNC.RECONVERGENT B0 ;  /* 0x0000000000007941 */ /* 0x000fea0003800200 */
.L_x_82:
[----:B------:R-:W-:Y:S04]  /*3940*/  BSSY.RECONVERGENT B0, `(.L_x_84) ;  /* 0x0000084000007945 */ /* 0x000fe80003800200 */
[----:B------:R-:W-:Y:S05]  /*3950*/  @!P1 BRA `(.L_x_85) ;  /* 0x0000000800089947 */ /* 0x000fea0003800000 */
[C---:B------:R-:W-:Y:S01]  /*3960*/  ISETP.GE.U32.AND P0, PT, R18.reuse, 0x4, PT ;  /* 0x000000041200780c */ /* 0x040fe20003f06070 */
[----:B------:R-:W-:Y:S01]  /*3970*/  BSSY.RECONVERGENT B2, `(.L_x_86) ;  /* 0x0000073000027945 */ /* 0x000fe20003800200 */
[----:B------:R-:W-:Y:S01]  /*3980*/  LOP3.LUT R19, R18, 0x3, RZ, 0xc0, !PT ;  /* 0x0000000312137812 */ /* 0x000fe200078ec0ff */
[----:B--2---:R-:W-:-:S10]  /*3990*/  IMAD.MOV.U32 R3, RZ, RZ, RZ ;  /* 0x000000ffff037224 */ /* 0x004fd400078e00ff */
[----:B------:R-:W-:Y:S05]  /*39a0*/  @!P0 BRA `(.L_x_87) ;  /* 0x0000000400bc8947 */ /* 0x000fea0003800000 */
[----:B------:R-:W-:Y:S01]  /*39b0*/  LOP3.LUT R3, R18, 0x7ffffffc, RZ, 0xc0, !PT ;  /* 0x7ffffffc12037812 */ /* 0x000fe200078ec0ff */
[----:B------:R-:W-:Y:S01]  /*39c0*/  BSSY.RELIABLE B3, `(.L_x_88) ;  /* 0x000005f000037945 */ /* 0x000fe20003800100 */
[----:B-1----:R-:W-:Y:S02]  /*39d0*/  IMAD.MOV.U32 R12, RZ, RZ, RZ ;  /* 0x000000ffff0c7224 */ /* 0x002fe400078e00ff */
        /* <DEDUP_REMOVED lines=9> */
.L_x_92:
[----:B0-----:R-:W-:-:S05]  /*3a70*/  IMAD.WIDE.U32 R4, R12, 0x4, R28 ;  /* 0x000000040c047825 */ /* 0x001fca00078e001c */
[----:B-1----:R-:W2:Y:S04]  /*3a80*/  LDG.E R21, desc[UR4][R4.64+0x45c] ;  /* 0x00045c0404157981 */ /* 0x002ea8000c1e1900 */
[----:B------:R-:W3:Y:S01]  /*3a90*/  LDG.E R25, desc[UR4][R4.64+0x460] ;  /* 0x0004600404197981 */ /* 0x000ee2000c1e1900 */
[----:B------:R-:W-:-:S03]  /*3aa0*/  VIADD R9, R12, 0x4 ;  /* 0x000000040c097836 */ /* 0x000fc60000000000 */
[----:B------:R-:W4:Y:S01]  /*3ab0*/  LDG.E R17, desc[UR4][R4.64+0x464] ;  /* 0x0004640404117981 */ /* 0x000f22000c1e1900 */
[C---:B------:R-:W-:Y:S01]  /*3ac0*/  IADD3 R7, PT, PT, R12.reuse, 0x8, RZ ;  /* 0x000000080c077810 */ /* 0x040fe20007ffe0ff */
[----:B------:R-:W-:Y:S02]  /*3ad0*/  VIADD R31, R12, 0xc ;  /* 0x0000000c0c1f7836 */ /* 0x000fe40000000000 */
[----:B------:R0:W5:Y:S01]  /*3ae0*/  LDG.E R24, desc[UR4][R4.64+0x468] ;  /* 0x0004680404187981 */ /* 0x000162000c1e1900 */
[----:B------:R-:W-:-:S04]  /*3af0*/  IMAD.WIDE.U32 R8, R9, 0x4, R28 ;  /* 0x0000000409087825 */ /* 0x000fc800078e001c */
[----:B------:R-:W-:Y:S01]  /*3b00*/  IMAD R30, R10, 0x4, R1 ;  /* 0x000000040a1e7824 */ /* 0x000fe200078e0201 */
[----:B------:R-:W5:Y:S01]  /*3b10*/  LDG.E R13, desc[UR4][R8.64+0x45c] ;  /* 0x00045c04080d7981 */ /* 0x000f62000c1e1900 */
[----:B0-----:R-:W-:-:S03]  /*3b20*/  IMAD.WIDE.U32 R4, R7, 0x4, R28 ;  /* 0x0000000407047825 */ /* 0x001fc600078e001c */
[----:B------:R-:W5:Y:S01]  /*3b30*/  LDG.E R14, desc[UR4][R8.64+0x460] ;  /* 0x00046004080e7981 */ /* 0x000f62000c1e1900 */
[----:B------:R-:W-:-:S03]  /*3b40*/  IMAD.WIDE.U32 R6, R31, 0x4, R28 ;  /* 0x000000041f067825 */ /* 0x000fc600078e001c */
[----:B------:R-:W5:Y:S04]  /*3b50*/  LDG.E R15, desc[UR4][R8.64+0x464] ;  /* 0x00046404080f7981 */ /* 0x000f68000c1e1900 */
[----:B------:R-:W5:Y:S01]  /*3b60*/  LDG.E R16, desc[UR4][R8.64+0x468] ;  /* 0x0004680408107981 */ /* 0x000f62000c1e1900 */
[----:B------:R-:W-:-:S03]  /*3b70*/  VIADD R20, R10, 0x4 ;  /* 0x000000040a147836 */ /* 0x000fc60000000000 */
[----:B------:R-:W5:Y:S01]  /*3b80*/  LDG.E R18, desc[UR4][R4.64+0x460] ;  /* 0x0004600404127981 */ /* 0x000f62000c1e1900 */
[----:B------:R-:W-:-:S03]  /*3b90*/  IMAD R20, R20, 0x4, R1 ;  /* 0x0000000414147824 */ /* 0x000fc600078e0201 */
[----:B------:R-:W5:Y:S04]  /*3ba0*/  LDG.E R26, desc[UR4][R6.64+0x45c] ;  /* 0x00045c04061a7981 */ /* 0x000f68000c1e1900 */
[----:B------:R-:W5:Y:S04]  /*3bb0*/  LDG.E R8, desc[UR4][R4.64+0x45c] ;  /* 0x00045c0404087981 */ /* 0x000f68000c1e1900 */
[----:B------:R-:W5:Y:S04]  /*3bc0*/  LDG.E R9, desc[UR4][R4.64+0x464] ;  /* 0x0004640404097981 */ /* 0x000f68000c1e1900 */
[----:B------:R-:W5:Y:S04]  /*3bd0*/  LDG.E R31, desc[UR4][R6.64+0x468] ;  /* 0x00046804061f7981 */ /* 0x000f68000c1e1900 */
[----:B--2---:R0:W-:Y:S04]  /*3be0*/  STL [R30], R21 ;  /* 0x000000151e007387 */ /* 0x0041e80000100800 */
[----:B---3--:R1:W-:Y:S04]  /*3bf0*/  STL [R30+0x4], R25 ;  /* 0x000004191e007387 */ /* 0x0083e80000100800 */
[----:B----4-:R2:W-:Y:S04]  /*3c00*/  STL [R30+0x8], R17 ;  /* 0x000008111e007387 */ /* 0x0105e80000100800 */
[----:B0-----:R-:W3:Y:S04]  /*3c10*/  LDG.E R21, desc[UR4][R4.64+0x468] ;  /* 0x0004680404157981 */ /* 0x001ee8000c1e1900 */
[----:B-1----:R-:W4:Y:S04]  /*3c20*/  LDG.E R25, desc[UR4][R6.64+0x460] ;  /* 0x0004600406197981 */ /* 0x002f28000c1e1900 */
[----:B--2---:R-:W2:Y:S04]  /*3c30*/  LDG.E R17, desc[UR4][R6.64+0x464] ;  /* 0x0004640406117981 */ /* 0x004ea8000c1e1900 */
[----:B-----5:R0:W-:Y:S02]  /*3c40*/  STL [R30+0xc], R24 ;  /* 0x00000c181e007387 */ /* 0x0201e40000100800 */
[----:B0-----:R-:W-:-:S02]  /*3c50*/  VIADD R24, R10, 0x8 ;  /* 0x000000080a187836 */ /* 0x001fc40000000000 */
[----:B------:R-:W-:Y:S02]  /*3c60*/  VIADD R30, R10, 0xc ;  /* 0x0000000c0a1e7836 */ /* 0x000fe40000000000 */
[--C-:B------:R-:W-:Y:S02]  /*3c70*/  IMAD R24, R24, 0x4, R1.reuse ;  /* 0x0000000418187824 */ /* 0x100fe400078e0201 */
        /* <DEDUP_REMOVED lines=12> */
[----:B------:R1:W-:Y:S04]  /*3d40*/  STL [R30], R26 ;  /* 0x0000001a1e007387 */ /* 0x0003e80000100800 */
[----:B----4-:R1:W-:Y:S04]  /*3d50*/  STL [R30+0x4], R25 ;  /* 0x000004191e007387 */ /* 0x0103e80000100800 */
[----:B--2---:R1:W-:Y:S04]  /*3d60*/  STL [R30+0x8], R17 ;  /* 0x000008111e007387 */ /* 0x0043e80000100800 */
[----:B------:R1:W-:Y:S01]  /*3d70*/  STL [R30+0xc], R31 ;  /* 0x00000c1f1e007387 */ /* 0x0003e20000100800 */
[----:B------:R-:W-:Y:S05]  /*3d80*/  @!P1 BRA `(.L_x_92) ;  /* 0xfffffffc00389947 */ /* 0x000fea000383ffff */
.L_x_91:
[----:B------:R-:W-:Y:S05]  /*3d90*/  BSYNC.RECONVERGENT B4 ;  /* 0x0000000000047941 */ /* 0x000fea0003800200 */
.L_x_90:
[----:B------:R-:W-:Y:S01]  /*3da0*/  IADD3 R4, PT, PT, R3, -R12, RZ ;  /* 0x8000000c03047210 */ /* 0x000fe20007ffe0ff */
[----:B------:R-:W-:Y:S03]  /*3db0*/  BSSY.RECONVERGENT B4, `(.L_x_93) ;  /* 0x000001c000047945 */ /* 0x000fe60003800200 */
[----:B------:R-:W-:-:S13]  /*3dc0*/  ISETP.GT.AND P1, PT, R4, 0x4, PT ;  /* 0x000000040400780c */ /* 0x000fda0003f24270 */
[----:B------:R-:W-:Y:S05]  /*3dd0*/  @!P1 BRA `(.L_x_94) ;  /* 0x0000000000649947 */ /* 0x000fea0003800000 */
[C---:B------:R-:W-:Y:S02]  /*3de0*/  VIADD R7, R12.reuse, 0x4 ;  /* 0x000000040c077836 */ /* 0x040fe40000000000 */
[----:B0-----:R-:W-:-:S04]  /*3df0*/  IMAD.WIDE.U32 R4, R12, 0x4, R28 ;  /* 0x000000040c047825 */ /* 0x001fc800078e001c */
[----:B------:R-:W-:Y:S01]  /*3e00*/  IMAD.WIDE.U32 R6, R7, 0x4, R28 ;  /* 0x0000000407067825 */ /* 0x000fe200078e001c */
[----:B-1----:R-:W2:Y:S04]  /*3e10*/  LDG.E R8, desc[UR4][R4.64+0x45c] ;  /* 0x00045c0404087981 */ /* 0x002ea8000c1e1900 */
[----:B------:R-:W3:Y:S04]  /*3e20*/  LDG.E R14, desc[UR4][R4.64+0x460] ;  /* 0x00046004040e7981 */ /* 0x000ee8000c1e1900 */
[----:B------:R-:W4:Y:S04]  /*3e30*/  LDG.E R16, desc[UR4][R4.64+0x464] ;  /* 0x0004640404107981 */ /* 0x000f28000c1e1900 */
[----:B------:R-:W5:Y:S04]  /*3e40*/  LDG.E R18, desc[UR4][R4.64+0x468] ;  /* 0x0004680404127981 */ /* 0x000f68000c1e1900 */
[----:B------:R-:W5:Y:S04]  /*3e50*/  LDG.E R11, desc[UR4][R6.64+0x45c] ;  /* 0x00045c04060b7981 */ /* 0x000f68000c1e1900 */
[----:B------:R-:W5:Y:S04]  /*3e60*/  LDG.E R13, desc[UR4][R6.64+0x460] ;  /* 0x00046004060d7981 */ /* 0x000f68000c1e1900 */
[----:B------:R-:W5:Y:S04]  /*3e70*/  LDG.E R15, desc[UR4][R6.64+0x464] ;  /* 0x00046404060f7981 */ /* 0x000f68000c1e1900 */
[----:B------:R-:W5:Y:S01]  /*3e80*/  LDG.E R17, desc[UR4][R6.64+0x468] ;  /* 0x0004680406117981 */ /* 0x000f62000c1e1900 */
[C---:B------:R-:W-:Y:S01]  /*3e90*/  VIADD R20, R10.reuse, 0x4 ;  /* 0x000000040a147836 */ /* 0x040fe20000000000 */
[----:B------:R-:W-:Y:S01]  /*3ea0*/  PLOP3.LUT P0, PT, PT, PT, PT, 0x8, 0x80 ;  /* 0x000000000080781c */ /* 0x000fe20003f0e170 */
[----:B------:R-:W-:-:S02]  /*3eb0*/  IMAD R9, R10, 0x4, R1 ;  /* 0x000000040a097824 */ /* 0x000fc400078e0201 */
[----:B------:R-:W-:Y:S02]  /*3ec0*/  IMAD R20, R20, 0x4, R1 ;  /* 0x0000000414147824 */ /* 0x000fe400078e0201 */
[----:B------:R-:W-:Y:S02]  /*3ed0*/  VIADD R10, R10, 0x8 ;  /* 0x000000080a0a7836 */ /* 0x000fe40000000000 */
        /* <DEDUP_REMOVED lines=9> */
.L_x_94:
[----:B------:R-:W-:Y:S05]  /*3f70*/  BSYNC.RECONVERGENT B4 ;  /* 0x0000000000047941 */ /* 0x000fea0003800200 */
.L_x_93:
[----:B------:R-:W-:-:S13]  /*3f80*/  ISETP.EQ.AND P1, PT, R12, R3, PT ;  /* 0x000000030c00720c */ /* 0x000fda0003f22270 */
[----:B------:R-:W-:Y:S05]  /*3f90*/  @!P0 BREAK.RELIABLE P1, B3 ;  /* 0x0000000000038942 */ /* 0x000fea0000800100 */
[----:B------:R-:W-:Y:S05]  /*3fa0*/  @!P0 BRA P1, `(.L_x_87) ;  /* 0x00000000003c8947 */ /* 0x000fea0000800000 */
.L_x_89:
[----:B------:R-:W-:Y:S05]  /*3fb0*/  BSYNC.RELIABLE B3 ;  /* 0x0000000000037941 */ /* 0x000fea0003800100 */
.L_x_88:
[----:B0-----:R-:W-:-:S05]  /*3fc0*/  IMAD.WIDE.U32 R4, R12, 0x4, R28 ;  /* 0x000000040c047825 */ /* 0x001fca00078e001c */
[----:B---3--:R-:W3:Y:S04]  /*3fd0*/  LDG.E R6, desc[UR4][R4.64+0x45c] ;  /* 0x00045c0404067981 */ /* 0x008ee8000c1e1900 */
[----:B------:R-:W4:Y:S04]  /*3fe0*/  LDG.E R7, desc[UR4][R4.64+0x460] ;  /* 0x0004600404077981 */ /* 0x000f28000c1e1900 */
[----:B-12---:R-:W2:Y:S04]  /*3ff0*/  LDG.E R8, desc[UR4][R4.64+0x464] ;  /* 0x0004640404087981 */ /* 0x006ea8000c1e1900 */
[----:B------:R-:W5:Y:S01]  /*4000*/  LDG.E R9, desc[UR4][R4.64+0x468] ;  /* 0x0004680404097981 */ /* 0x000f62000c1e1900 */
[----:B------:R-:W-:-:S02]  /*4010*/  IMAD R11, R10, 0x4, R1 ;  /* 0x000000040a0b7824 */ /* 0x000fc400078e0201 */
[----:B------:R-:W-:Y:S02]  /*4020*/  VIADD R12, R12, 0x4 ;  /* 0x000000040c0c7836 */ /* 0x000fe40000000000 */
[----:B------:R-:W-:-:S03]  /*4030*/  VIADD R10, R10, 0x4 ;  /* 0x000000040a0a7836 */ /* 0x000fc60000000000 */
[----:B------:R-:W-:Y:S01]  /*4040*/  ISETP.NE.AND P0, PT, R12, R3, PT ;  /* 0x000000030c00720c */ /* 0x000fe20003f05270 */
[----:B---3--:R3:W-:Y:S04]  /*4050*/  STL [R11], R6 ;  /* 0x000000060b007387 */ /* 0x0087e80000100800 */
[----:B----4-:R3:W-:Y:S04]  /*4060*/  STL [R11+0x4], R7 ;  /* 0x000004070b007387 */ /* 0x0107e80000100800 */
[----:B--2---:R3:W-:Y:S04]  /*4070*/  STL [R11+0x8], R8 ;  /* 0x000008080b007387 */ /* 0x0047e80000100800 */
[----:B-----5:R3:W-:Y:S01]  /*4080*/  STL [R11+0xc], R9 ;  /* 0x00000c090b007387 */ /* 0x0207e20000100800 */
[----:B------:R-:W-:Y:S05]  /*4090*/  @P0 BRA `(.L_x_88) ;  /* 0xfffffffc00c80947 */ /* 0x000fea000383ffff */
.L_x_87:
[----:B------:R-:W-:Y:S05]  /*40a0*/  BSYNC.RECONVERGENT B2 ;  /* 0x0000000000027941 */ /* 0x000fea0003800200 */
.L_x_86:
[----:B------:R-:W-:-:S13]  /*40b0*/  ISETP.NE.AND P0, PT, R19, RZ, PT ;  /* 0x000000ff1300720c */ /* 0x000fda0003f05270 */
[----:B------:R-:W-:Y:S05]  /*40c0*/  @!P0 BRA `(.L_x_85) ;  /* 0x00000000002c8947 */ /* 0x000fea0003800000 */
[----:B0-----:R-:W-:-:S05]  /*40d0*/  IMAD.WIDE.U32 R4, R3, 0x4, R28 ;  /* 0x0000000403047825 */ /* 0x001fca00078e001c */
[----:B------:R-:W4:Y:S01]  /*40e0*/  LDG.E R3, desc[UR4][R4.64+0x45c] ;  /* 0x00045c0404037981 */ /* 0x000f22000c1e1900 */
[----:B------:R-:W-:Y:S02]  /*40f0*/  LEA R10, R10, R1, 0x2 ;  /* 0x000000010a0a7211 */ /* 0x000fe400078e10ff */
[----:B------:R-:W-:-:S03]  /*4100*/  ISETP.NE.AND P0, PT, R19, 0x1, PT ;  /* 0x000000011300780c */ /* 0x000fc60003f05270 */
[----:B----4-:R4:W-:Y:S10]  /*4110*/  STL [R10], R3 ;  /* 0x000000030a007387 */ /* 0x0109f40000100800 */
[----:B------:R-:W-:Y:S05]  /*4120*/  @!P0 BRA `(.L_x_85) ;  /* 0x0000000000148947 */ /* 0x000fea0003800000 */
[----:B------:R-:W-:Y:S01]  /*4130*/  ISETP.NE.AND P0, PT, R19, 0x2, PT ;  /* 0x000000021300780c */ /* 0x000fe20003f05270 */
[----:B----4-:R-:W4:-:S12]  /*4140*/  LDG.E R3, desc[UR4][R4.64+0x460] ;  /* 0x0004600404037981 */ /* 0x010f18000c1e1900 */
[----:B-1-3--:R-:W3:Y:S04]  /*4150*/  @P0 LDG.E R7, desc[UR4][R4.64+0x464] ;  /* 0x0004640404070981 */ /* 0x00aee8000c1e1900 */
[----:B----4-:R0:W-:Y:S04]  /*4160*/  STL [R10+0x4], R3 ;  /* 0x000004030a007387 */ /* 0x0101e80000100800 */
[----:B---3--:R0:W-:Y:S02]  /*4170*/  @P0 STL [R10+0x8], R7 ;  /* 0x000008070a000387 */ /* 0x0081e40000100800 */
.L_x_85:
[----:B------:R-:W-:Y:S05]  /*4180*/  BSYNC.RECONVERGENT B0 ;  /* 0x0000000000007941 */ /* 0x000fea0003800200 */
.L_x_84:
[----:B-12---:R-:W2:Y:S04]  /*4190*/  LDL.64 R12, [R1] ;  /* 0x00000000010c7983 */ /* 0x006ea80000100a00 */
[----:B------:R-:W5:Y:S04]  /*41a0*/  LDL.64 R14, [R1+0x8] ;  /* 0x00000800010e7983 */ /* 0x000f680000100a00 */
[----:B------:R-:W5:Y:S04]  /*41b0*/  LDL.64 R16, [R1+0x10] ;  /* 0x0000100001107983 */ /* 0x000f680000100a00 */
[----:B------:R-:W5:Y:S04]  /*41c0*/  LDL.64 R20, [R1+0x18] ;  /* 0x0000180001147983 */ /* 0x000f680000100a00 */
[----:B------:R-:W5:Y:S04]  /*41d0*/  LDL.64 R30, [R1+0x20] ;  /* 0x00002000011e7983 */ /* 0x000f680000100a00 */
[----:B------:R-:W5:Y:S04]  /*41e0*/  LDL.64 R24, [R1+0x28] ;  /* 0x0000280001187983 */ /* 0x000f680000100a00 */
[----:B0-----:R-:W5:Y:S04]  /*41f0*/  LDL.64 R4, [R1+0x30] ;  /* 0x0000300001047983 */ /* 0x001f680000100a00 */
[----:B---3--:R-:W3:Y:S04]  /*4200*/  LDL.64 R6, [R1+0x38] ;  /* 0x0000380001067983 */ /* 0x008ee80000100a00 */
[----:B------:R-:W3:Y:S04]  /*4210*/  LDL.64 R8, [R1+0x40] ;  /* 0x0000400001087983 */ /* 0x000ee80000100a00 */
[----:B----4-:R-:W4:Y:S04]  /*4220*/  LDL.64 R10, [R1+0x48] ;  /* 0x00004800010a7983 */ /* 0x010f280000100a00 */
[----:B------:R-:W4:Y:S04]  /*4230*/  LDL.64 R18, [R1+0x68] ;  /* 0x0000680001127983 */ /* 0x000f280000100a00 */
[----:B------:R-:W4:Y:S04]  /*4240*/  LDL R33, [R1+0x78] ;  /* 0x0000780001217983 */ /* 0x000f280000100800 */
[----:B--2---:R-:W-:Y:S04]  /*4250*/  STG.E desc[UR4][R28.64+0x45c], R12 ;  /* 0x00045c0c1c007986 */ /* 0x004fe8000c101904 */
[----:B------:R0:W-:Y:S04]  /*4260*/  STG.E desc[UR4][R28.64+0x460], R13 ;  /* 0x0004600d1c007986 */ /* 0x0001e8000c101904 */
[----:B-----5:R-:W-:Y:S04]  /*4270*/  STG.E desc[UR4][R28.64+0x464], R14 ;  /* 0x0004640e1c007986 */ /* 0x020fe8000c101904 */
[----:B------:R1:W-:Y:S04]  /*4280*/  STG.E desc[UR4][R28.64+0x468], R15 ;  /* 0x0004680f1c007986 */ /* 0x0003e8000c101904 */
[----:B------:R-:W-:Y:S04]  /*4290*/  STG.E desc[UR4][R28.64+0x46c], R16 ;  /* 0x00046c101c007986 */ /* 0x000fe8000c101904 */
[----:B------:R2:W-:Y:S04]  /*42a0*/  STG.E desc[UR4][R28.64+0x470], R17 ;  /* 0x000470111c007986 */ /* 0x0005e8000c101904 */
[----:B------:R-:W-:Y:S04]  /*42b0*/  STG.E desc[UR4][R28.64+0x474], R20 ;  /* 0x000474141c007986 */ /* 0x000fe8000c101904 */
[----:B------:R5:W-:Y:S04]  /*42c0*/  STG.E desc[UR4][R28.64+0x478], R21 ;  /* 0x000478151c007986 */ /* 0x000be8000c101904 */
[----:B0-----:R-:W4:Y:S04]  /*42d0*/  LDL.64 R12, [R1+0x50] ;  /* 0x00005000010c7983 */ /* 0x001f280000100a00 */
[----:B-1----:R-:W4:Y:S04]  /*42e0*/  LDL.64 R14, [R1+0x58] ;  /* 0x00005800010e7983 */ /* 0x002f280000100a00 */
[----:B--2---:R-:W2:Y:S04]  /*42f0*/  LDL.64 R16, [R1+0x60] ;  /* 0x0000600001107983 */ /* 0x004ea80000100a00 */
[----:B-----5:R-:W5:Y:S04]  /*4300*/  LDL.64 R20, [R1+0x70] ;  /* 0x0000700001147983 */ /* 0x020f680000100a00 */
[----:B------:R-:W-:Y:S04]  /*4310*/  STG.E desc[UR4][R28.64+0x47c], R30 ;  /* 0x00047c1e1c007986 */ /* 0x000fe8000c101904 */
        /* <DEDUP_REMOVED lines=8> */
[----:B----4-:R-:W-:Y:S04]  /*43a0*/  STG.E desc[UR4][R28.64+0x4a4], R10 ;  /* 0x0004a40a1c007986 */ /* 0x010fe8000c101904 */
[----:B------:R-:W-:Y:S04]  /*43b0*/  STG.E desc[UR4][R28.64+0x4a8], R11 ;  /* 0x0004a80b1c007986 */ /* 0x000fe8000c101904 */
[----:B------:R-:W-:Y:S04]  /*43c0*/  STG.E desc[UR4][R28.64+0x4c4], R18 ;  /* 0x0004c4121c007986 */ /* 0x000fe8000c101904 */
[----:B------:R-:W-:Y:S04]  /*43d0*/  STG.E desc[UR4][R28.64+0x4c8], R19 ;  /* 0x0004c8131c007986 */ /* 0x000fe8000c101904 */
[----:B------:R-:W-:Y:S04]  /*43e0*/  STG.E desc[UR4][R28.64+0x4d4], R33 ;  /* 0x0004d4211c007986 */ /* 0x000fe8000c101904 */
[----:B------:R-:W-:Y:S01]  /*43f0*/  STL [R1+0x7c], R2 ;  /* 0x00007c0201007387 */ /* 0x000fe20000100800 */
[----:B------:R-:W-:-:S03]  /*4400*/  IMAD.MOV.U32 R3, RZ, RZ, 0x1e ;  /* 0x0000001eff037424 */ /* 0x000fc600078e00ff */
[----:B------:R0:W-:Y:S02]  /*4410*/  STG.E desc[UR4][R28.64+0x490], R5 ;  /* 0x000490051c007986 */ /* 0x0001e4000c101904 */
[----:B0-----:R-:W-:Y:S02]  /*4420*/  IMAD.MOV.U32 R5, RZ, RZ, RZ ;  /* 0x000000ffff057224 */ /* 0x001fe400078e00ff */
[----:B------:R0:W-:Y:S04]  /*4430*/  STG.E desc[UR4][R28.64+0x4ac], R12 ;  /* 0x0004ac0c1c007986 */ /* 0x0001e8000c101904 */
[----:B------:R0:W-:Y:S04]  /*4440*/  STG.E desc[UR4][R28.64+0x4b0], R13 ;  /* 0x0004b00d1c007986 */ /* 0x0001e8000c101904 */
[----:B------:R0:W-:Y:S04]  /*4450*/  STG.E desc[UR4][R28.64+0x4b4], R14 ;  /* 0x0004b40e1c007986 */ /* 0x0001e8000c101904 */
[----:B------:R0:W-:Y:S04]  /*4460*/  STG.E desc[UR4][R28.64+0x4b8], R15 ;  /* 0x0004b80f1c007986 */ /* 0x0001e8000c101904 */
[----:B--2---:R0:W-:Y:S04]  /*4470*/  STG.E desc[UR4][R28.64+0x4bc], R16 ;  /* 0x0004bc101c007986 */ /* 0x0041e8000c101904 */
[----:B------:R0:W-:Y:S04]  /*4480*/  STG.E desc[UR4][R28.64+0x4c0], R17 ;  /* 0x0004c0111c007986 */ /* 0x0001e8000c101904 */
[----:B-----5:R0:W-:Y:S04]  /*4490*/  STG.E desc[UR4][R28.64+0x4cc], R20 ;  /* 0x0004cc141c007986 */ /* 0x0201e8000c101904 */
[----:B------:R0:W-:Y:S02]  /*44a0*/  STG.E desc[UR4][R28.64+0x4d0], R21 ;  /* 0x0004d0151c007986 */ /* 0x0001e4000c101904 */
.L_x_168:
[----:B01----:R-:W-:Y:S01]  /*44b0*/  IMAD.WIDE.U32 R20, R5, 0x4, R28 ;  /* 0x0000000405147825 */ /* 0x003fe200078e001c */
[----:B--2-4-:R-:W0:Y:S04]  /*44c0*/  LDC.64 R8, c[0x0][0x390] ;  /* 0x0000e400ff087b82 */ /* 0x014e280000000a00 */
[----:B---3--:R-:W0:Y:S04]  /*44d0*/  LDG.E R11, desc[UR4][R20.64] ;  /* 0x00000004140b7981 */ /* 0x008e28000c1e1900 */
[----:B------:R-:W2:Y:S04]  /*44e0*/  LDG.E R7, desc[UR4][R20.64+0x45c] ;  /* 0x00045c0414077981 */ /* 0x000ea8000c1e1900 */
[----:B------:R-:W3:Y:S04]  /*44f0*/  LDG.E R12, desc[UR4][R20.64+0x4] ;  /* 0x00000404140c7981 */ /* 0x000ee8000c1e1900 */
[----:B------:R-:W4:Y:S01]  /*4500*/  LDG.E R13, desc[UR4][R20.64+0x460] ;  /* 0x00046004140d7981 */ /* 0x000f22000c1e1900 */
[----:B0-----:R-:W-:-:S04]  /*4510*/  IMAD.WIDE R10, R11, 0xf8, R8 ;  /* 0x000000f80b0a7825 */ /* 0x001fc800078e0208 */
[----:B--2---:R-:W-:-:S04]  /*4520*/  IMAD.WIDE R8, R7, 0xf8, R8 ;  /* 0x000000f807087825 */ /* 0x004fc800078e0208 */
[----:B---3--:R-:W-:-:S04]  /*4530*/  IMAD.WIDE R10, R12, 0x8, R10 ;  /* 0x000000080c0a7825 */ /* 0x008fc800078e020a */
[----:B----4-:R-:W-:Y:S02]  /*4540*/  IMAD.WIDE R8, R13, 0x8, R8 ;  /* 0x000000080d087825 */ /* 0x010fe400078e0208 */
[----:B------:R-:W2:Y:S04]  /*4550*/  LDG.E.64 R10, desc[UR4][R10.64] ;  /* 0x000000040a0a7981 */ /* 0x000ea8000c1e1b00 */
[----:B------:R-:W2:Y:S01]  /*4560*/  LDG.E.64 R8, desc[UR4][R8.64] ;  /* 0x0000000408087981 */ /* 0x000ea2000c1e1b00 */
[----:B------:R-:W-:Y:S01]  /*4570*/  IADD3 R24, P1, PT, R20, 0x45c, RZ ;  /* 0x0000045c14187810 */ /* 0x000fe20007f3e0ff */
[----:B------:R-:W-:Y:S01]  /*4580*/  BSSY.RECONVERGENT B0, `(.L_x_95) ;  /* 0x00003ee000007945 */ /* 0x000fe20003800200 */
[----:B------:R-:W-:-:S03]  /*4590*/  VIMNMX.U32 R7, PT, PT, R3, 0x1, !PT ;  /* 0x0000000103077848 */ /* 0x000fc60007fe0000 */
[----:B------:R-:W-:Y:S01]  /*45a0*/  IMAD.X R25, RZ, RZ, R21, P1 ;  /* 0x000000ffff197224 */ /* 0x000fe200008e0615 */
[C---:B------:R-:W-:Y:S02]  /*45b0*/  LOP3.LUT R14, R7.reuse, 0x7, RZ, 0xc0, !PT ;  /* 0x00000007070e7812 */ /* 0x040fe400078ec0ff */
[----:B------:R-:W-:Y:S01]  /*45c0*/  LOP3.LUT R15, R7, 0xf, RZ, 0xc0, !PT ;  /* 0x0000000f070f7812 */ /* 0x000fe200078ec0ff */
[----:B--2---:R-:W-:-:S14]  /*45d0*/  DSETP.GEU.AND P0, PT, R10, R8, PT ;  /* 0x000000080a00722a */ /* 0x004fdc0003f0e000 */
[----:B------:R-:W-:Y:S05]  /*45e0*/  @P0 BRA `(.L_x_96) ;  /* 0x0000001c00d00947 */ /* 0x000fea0003800000 */
[C---:B------:R-:W-:Y:S01]  /*45f0*/  IMAD R9, R5.reuse, 0x4, R1 ;  /* 0x0000000405097824 */ /* 0x040fe200078e0201 */
[----:B------:R-:W-:-:S04]  /*4600*/  ISETP.NE.AND P0, PT, R5, 0x1e, PT ;  /* 0x0000001e0500780c */ /* 0x000fc80003f05270 */
[----:B------:R0:W-:Y:S09]  /*4610*/  STL [R9+0x80], R12 ;  /* 0x0000800c09007387 */ /* 0x0001f20000100800 */
[----:B------:R-:W-:Y:S05]  /*4620*/  @!P0 BRA `(.L_x_97) ;  /* 0x0000000400ec8947 */ /* 0x000fea0003800000 */
[----:B------:R-:W-:Y:S01]  /*4630*/  ISETP.GE.U32.AND P1, PT, R3, 0x10, PT ;  /* 0x000000100300780c */ /* 0x000fe20003f26070 */
[----:B------:R-:W-:Y:S01]  /*4640*/  IMAD.MOV.U32 R11, RZ, RZ, RZ ;  /* 0x000000ffff0b7224 */ /* 0x000fe200078e00ff */
[----:B------:R-:W-:-:S11]  /*4650*/  ISETP.NE.AND P0, PT, R15, RZ, PT ;  /* 0x000000ff0f00720c */ /* 0x000fd60003f05270 */
[----:B------:R-:W-:Y:S05]  /*4660*/  @!P1 BRA `(.L_x_98) ;  /* 0x0000000000d89947 */ /* 0x000fea0003800000 */
[----:B------:R-:W-:Y:S01]  /*4670*/  LOP3.LUT R11, R7, 0xfffffff0, RZ, 0xc0, !PT ;  /* 0xfffffff0070b7812 */ /* 0x000fe200078ec0ff */
[----:B------:R-:W-:-:S07]  /*4680*/  IMAD.MOV.U32 R13, RZ, RZ, RZ ;  /* 0x000000ffff0d7224 */ /* 0x000fce00078e00ff */
.L_x_99:
[----:B0-----:R-:W-:-:S05]  /*4690*/  IMAD.WIDE.U32 R8, R13, 0x4, R24 ;  /* 0x000000040d087825 */ /* 0x001fca00078e0018 */
[----:B------:R-:W2:Y:S04]  /*46a0*/  LDG.E R17, desc[UR4][R8.64+0x4] ;  /* 0x0000040408117981 */ /* 0x000ea8000c1e1900 */
[----:B------:R-:W3:Y:S04]  /*46b0*/  LDG.E R19, desc[UR4][R8.64+0xc] ;  /* 0x00000c0408137981 */ /* 0x000ee8000c1e1900 */
[----:B------:R-:W4:Y:S04]  /*46c0*/  LDG.E R31, desc[UR4][R8.64+0x10] ;  /* 0x00001004081f7981 */ /* 0x000f28000c1e1900 */
[----:B------:R-:W5:Y:S01]  /*46d0*/  LDG.E R33, desc[UR4][R8.64+0x14] ;  /* 0x0000140408217981 */ /* 0x000f62000c1e1900 */
[----:B--2---:R-:W-:-:S03]  /*46e0*/  ISETP.NE.AND P3, PT, R17, R12, PT ;  /* 0x0000000c1100720c */ /* 0x004fc60003f65270 */
[----:B------:R-:W2:Y:S01]  /*46f0*/  LDG.E R17, desc[UR4][R8.64+0x8] ;  /* 0x0000080408117981 */ /* 0x000ea2000c1e1900 */
[----:B---3--:R-:W-:-:S03]  /*4700*/  ISETP.NE.AND P5, PT, R19, R12, PT ;  /* 0x0000000c1300720c */ /* 0x008fc60003fa5270 */
[----:B------:R-:W3:Y:S01]  /*4710*/  LDG.E R19, desc[UR4][R8.64+0x18] ;  /* 0x0000180408137981 */ /* 0x000ee2000c1e1900 */
[----:B----4-:R-:W-:-:S03]  /*4720*/  ISETP.NE.AND P6, PT, R31, R12, PT ;  /* 0x0000000c1f00720c */ /* 0x010fc60003fc5270 */
[----:B------:R-:W4:Y:S01]  /*4730*/  LDG.E R31, desc[UR4][R8.64+0x1c] ;  /* 0x00001c04081f7981 */ /* 0x000f22000c1e1900 */
[----:B--2---:R-:W-:-:S03]  /*4740*/  ISETP.NE.AND P4, PT, R17, R12, PT ;  /* 0x0000000c1100720c */ /* 0x004fc60003f85270 */
[----:B------:R-:W2:Y:S01]  /*4750*/  LDG.E R17, desc[UR4][R8.64+0x24] ;  /* 0x0000240408117981 */ /* 0x000ea2000c1e1900 */
[----:B------:R-:W-:Y:S02]  /*4760*/  SEL R4, R13, R4, !P3 ;  /* 0x000000040d047207 */ /* 0x000fe40005800000 */
[-C--:B-----5:R-:W-:Y:S02]  /*4770*/  ISETP.NE.AND P1, PT, R33, R12.reuse, PT ;  /* 0x0000000c2100720c */ /* 0x0a0fe40003f25270 */
[----:B------:R-:W5:Y:S01]  /*4780*/  LDG.E R33, desc[UR4][R8.64+0x20] ;  /* 0x0000200408217981 */ /* 0x000f62000c1e1900 */
[-C--:B---3--:R-:W-:Y:S02]  /*4790*/  ISETP.NE.AND P2, PT, R19, R12.reuse, PT ;  /* 0x0000000c1300720c */ /* 0x088fe40003f45270 */
[----:B----4-:R-:W-:Y:S01]  /*47a0*/  ISETP.NE.AND P3, PT, R31, R12, PT ;  /* 0x0000000c1f00720c */ /* 0x010fe20003f65270 */
[----:B------:R-:W3:Y:S01]  /*47b0*/  LDG.E R19, desc[UR4][R8.64+0x28] ;  /* 0x0000280408137981 */ /* 0x000ee2000c1e1900 */
[----:B------:R-:W-:-:S02]  /*47c0*/  @!P4 VIADD R4, R13, 0x1 ;  /* 0x000000010d04c836 */ /* 0x000fc40000000000 */
[----:B------:R-:W-:Y:S01]  /*47d0*/  @!P5 VIADD R4, R13, 0x2 ;  /* 0x000000020d04d836 */ /* 0x000fe20000000000 */
[----:B------:R-:W4:Y:S01]  /*47e0*/  LDG.E R31, desc[UR4][R8.64+0x30] ;  /* 0x00003004081f7981 */ /* 0x000f22000c1e1900 */
[----:B--2---:R-:W-:-:S03]  /*47f0*/  ISETP.NE.AND P5, PT, R17, R12, PT ;  /* 0x0000000c1100720c */ /* 0x004fc60003fa5270 */
[----:B------:R-:W2:Y:S01]  /*4800*/  LDG.E R17, desc[UR4][R8.64+0x2c] ;  /* 0x00002c0408117981 */ /* 0x000ea2000c1e1900 */
[C---:B------:R-:W-:Y:S01]  /*4810*/  @!P6 VIADD R4, R13.reuse, 0x3 ;  /* 0x000000030d04e836 */ /* 0x040fe20000000000 */
[----:B------:R-:W-:Y:S02]  /*4820*/  @!P1 IADD3 R4, PT, PT, R13, 0x4, RZ ;  /* 0x000000040d049810 */ /* 0x000fe40007ffe0ff */
[-C--:B-----5:R-:W-:Y:S01]  /*4830*/  ISETP.NE.AND P4, PT, R33, R12.reuse, PT ;  /* 0x0000000c2100720c */ /* 0x0a0fe20003f85270 */
[----:B------:R-:W-:Y:S01]  /*4840*/  @!P2 VIADD R4, R13, 0x5 ;  /* 0x000000050d04a836 */ /* 0x000fe20000000000 */
[----:B------:R-:W5:Y:S01]  /*4850*/  LDG.E R33, desc[UR4][R8.64+0x34] ;  /* 0x0000340408217981 */ /* 0x000f62000c1e1900 */
[----:B---3--:R-:W-:-:S03]  /*4860*/  ISETP.NE.AND P6, PT, R19, R12, PT ;  /* 0x0000000c1300720c */ /* 0x008fc60003fc5270 */
[----:B------:R-:W3:Y:S01]  /*4870*/  LDG.E R19, desc[UR4][R8.64+0x3c] ;  /* 0x00003c0408137981 */ /* 0x000ee2000c1e1900 */
[----:B----4-:R-:W-:-:S03]  /*4880*/  ISETP.NE.AND P2, PT, R31, R12, PT ;  /* 0x0000000c1f00720c */ /* 0x010fc60003f45270 */
[----:B------:R-:W4:Y:S01]  /*4890*/  LDG.E R31, desc[UR4][R8.64+0x40] ;  /* 0x00004004081f7981 */ /* 0x000f22000c1e1900 */
[----:B--2---:R-:W-:-:S03]  /*48a0*/  ISETP.NE.AND P1, PT, R17, R12, PT ;  /* 0x0000000c1100720c */ /* 0x004fc60003f25270 */
[----:B------:R-:W2:Y:S01]  /*48b0*/  LDG.E R17, desc[UR4][R8.64+0x38] ;  /* 0x0000380408117981 */ /* 0x000ea2000c1e1900 */
[C---:B------:R-:W-:Y:S02]  /*48c0*/  @!P3 VIADD R4, R13.reuse, 0x6 ;  /* 0x000000060d04b836 */ /* 0x040fe40000000000 */
[----:B------:R-:W-:Y:S01]  /*48d0*/  @!P4 VIADD R4, R13, 0x7 ;  /* 0x000000070d04c836 */ /* 0x000fe20000000000 */
[----:B-----5:R-:W-:Y:S01]  /*48e0*/  ISETP.NE.AND P3, PT, R33, R12, PT ;  /* 0x0000000c2100720c */ /* 0x020fe20003f65270 */
[C---:B------:R-:W-:Y:S02]  /*48f0*/  @!P5 VIADD R4, R13.reuse, 0x8 ;  /* 0x000000080d04d836 */ /* 0x040fe40000000000 */
[----:B------:R-:W-:-:S03]  /*4900*/  @!P6 VIADD R4, R13, 0x9 ;  /* 0x000000090d04e836 */ /* 0x000fc60000000000 */
[----:B------:R-:W-:Y:S01]  /*4910*/  @!P1 VIADD R4, R13, 0xa ;  /* 0x0000000a0d049836 */ /* 0x000fe20000000000 */
[-C--:B---3--:R-:W-:Y:S01]  /*4920*/  ISETP.NE.AND P1, PT, R19, R12.reuse, PT ;  /* 0x0000000c1300720c */ /* 0x088fe20003f25270 */
[----:B------:R-:W-:Y:S01]  /*4930*/  @!P2 VIADD R4, R13, 0xb ;  /* 0x0000000b0d04a836 */ /* 0x000fe20000000000 */
[----:B----4-:R-:W-:-:S04]  /*4940*/  ISETP.NE.AND P2, PT, R31, R12, PT ;  /* 0x0000000c1f00720c */ /* 0x010fc80003f45270 */
[----:B------:R-:W-:Y:S01]  /*4950*/  @!P3 VIADD R4, R13, 0xc ;  /* 0x0000000c0d04b836 */ /* 0x000fe20000000000 */
[----:B--2---:R-:W-:-:S13]  /*4960*/  ISETP.NE.AND P4, PT, R17, R12, PT ;  /* 0x0000000c1100720c */ /* 0x004fda0003f85270 */
[C---:B------:R-:W-:Y:S01]  /*4970*/  @!P4 VIADD R4, R13.reuse, 0xd ;  /* 0x0000000d0d04c836 */ /* 0x040fe20000000000 */
[C---:B------:R-:W-:Y:S01]  /*4980*/  @!P1 IADD3 R4, PT, PT, R13.reuse, 0xe, RZ ;  /* 0x0000000e0d049810 */ /* 0x040fe20007ffe0ff */
[C---:B------:R-:W-:Y:S02]  /*4990*/  @!P2 VIADD R4, R13.reuse, 0xf ;  /* 0x0000000f0d04a836 */ /* 0x040fe40000000000 */
[----:B------:R-:W-:-:S05]  /*49a0*/  VIADD R13, R13, 0x10 ;  /* 0x000000100d0d7836 */ /* 0x000fca0000000000 */
[----:B------:R-:W-:-:S13]  /*49b0*/  ISETP.NE.AND P1, PT, R13, R11, PT ;  /* 0x0000000b0d00720c */ /* 0x000fda0003f25270 */
[----:B------:R-:W-:Y:S05]  /*49c0*/  @P1 BRA `(.L_x_99) ;  /* 0xfffffffc00301947 */ /* 0x000fea000383ffff */
.L_x_98:
[----:B------:R-:W-:Y:S05]  /*49d0*/  @!P0 BRA `(.L_x_97) ;  /* 0x0000000400008947 */ /* 0x000fea0003800000 */
[----:B------:R-:W-:Y:S02]  /*49e0*/  ISETP.GE.U32.AND P1, PT, R15, 0x8, PT ;  /* 0x000000080f00780c */ /* 0x000fe40003f26070 */
[----:B------:R-:W-:-:S11]  /*49f0*/  ISETP.NE.AND P0, PT, R14, RZ, PT ;  /* 0x000000ff0e00720c */ /* 0x000fd60003f05270 */
[----:B------:R-:W-:Y:S05]  /*4a00*/  @!P1 BRA `(.L_x_100) ;  /* 0x0000000000689947 */ /* 0x000fea0003800000 */
[----:B0-----:R-:W-:-:S05]  /*4a10*/  IMAD.WIDE.U32 R8, R11, 0x4, R24 ;  /* 0x000000040b087825 */ /* 0x001fca00078e0018 */
[----:B------:R-:W2:Y:S04]  /*4a20*/  LDG.E R13, desc[UR4][R8.64+0x4] ;  /* 0x00000404080d7981 */ /* 0x000ea8000c1e1900 */
[----:B------:R-:W3:Y:S04]  /*4a30*/  LDG.E R17, desc[UR4][R8.64+0x8] ;  /* 0x0000080408117981 */ /* 0x000ee8000c1e1900 */
[----:B------:R-:W4:Y:S04]  /*4a40*/  LDG.E R19, desc[UR4][R8.64+0xc] ;  /* 0x00000c0408137981 */ /* 0x000f28000c1e1900 */
[----:B------:R-:W5:Y:S04]  /*4a50*/  LDG.E R15, desc[UR4][R8.64+0x10] ;  /* 0x00001004080f7981 */ /* 0x000f68000c1e1900 */
[----:B------:R-:W5:Y:S01]  /*4a60*/  LDG.E R31, desc[UR4][R8.64+0x20] ;  /* 0x00002004081f7981 */ /* 0x000f62000c1e1900 */
[----:B--2---:R-:W-:-:S03]  /*4a70*/  ISETP.NE.AND P2, PT, R13, R12, PT ;  /* 0x0000000c0d00720c */ /* 0x004fc60003f45270 */
[----:B------:R-:W2:Y:S01]  /*4a80*/  LDG.E R13, desc[UR4][R8.64+0x14] ;  /* 0x00001404080d7981 */ /* 0x000ea2000c1e1900 */
[----:B---3--:R-:W-:-:S03]  /*4a90*/  ISETP.NE.AND P3, PT, R17, R12, PT ;  /* 0x0000000c1100720c */ /* 0x008fc60003f65270 */
[----:B------:R-:W3:Y:S01]  /*4aa0*/  LDG.E R17, desc[UR4][R8.64+0x18] ;  /* 0x0000180408117981 */ /* 0x000ee2000c1e1900 */
[----:B----4-:R-:W-:-:S03]  /*4ab0*/  ISETP.NE.AND P4, PT, R19, R12, PT ;  /* 0x0000000c1300720c */ /* 0x010fc60003f85270 */
[----:B------:R-:W4:Y:S01]  /*4ac0*/  LDG.E R19, desc[UR4][R8.64+0x1c] ;  /* 0x00001c0408137981 */ /* 0x000f22000c1e1900 */
[----:B-----5:R-:W-:Y:S02]  /*4ad0*/  ISETP.NE.AND P1, PT, R15, R12, PT ;  /* 0x0000000c0f00720c */ /* 0x020fe40003f25270 */
[----:B------:R-:W-:-:S03]  /*4ae0*/  SEL R4, R11, R4, !P2 ;  /* 0x000000040b047207 */ /* 0x000fc60005000000 */
[----:B------:R-:W-:-:S04]  /*4af0*/  @!P3 VIADD R4, R11, 0x1 ;  /* 0x000000010b04b836 */ /* 0x000fc80000000000 */
[----:B------:R-:W-:-:S04]  /*4b00*/  @!P4 VIADD R4, R11, 0x2 ;  /* 0x000000020b04c836 */ /* 0x000fc80000000000 */
[----:B------:R-:W-:Y:S01]  /*4b10*/  @!P1 VIADD R4, R11, 0x3 ;  /* 0x000000030b049836 */ /* 0x000fe20000000000 */
[-C--:B------:R-:W-:Y:S02]  /*4b20*/  ISETP.NE.AND P1, PT, R31, R12.reuse, PT ;  /* 0x0000000c1f00720c */ /* 0x080fe40003f25270 */
[-C--:B--2---:R-:W-:Y:S02]  /*4b30*/  ISETP.NE.AND P2, PT, R13, R12.reuse, PT ;  /* 0x0000000c0d00720c */ /* 0x084fe40003f45270 */
[-C--:B---3--:R-:W-:Y:S02]  /*4b40*/  ISETP.NE.AND P3, PT, R17, R12.reuse, PT ;  /* 0x0000000c1100720c */ /* 0x088fe40003f65270 */
[----:B----4-:R-:W-:-:S09]  /*4b50*/  ISETP.NE.AND P4, PT, R19, R12, PT ;  /* 0x0000000c1300720c */ /* 0x010fd20003f85270 */
[C---:B------:R-:W-:Y:S02]  /*4b60*/  @!P2 VIADD R4, R11.reuse, 0x4 ;  /* 0x000000040b04a836 */ /* 0x040fe40000000000 */
[C---:B------:R-:W-:Y:S02]  /*4b70*/  @!P3 VIADD R4, R11.reuse, 0x5 ;  /* 0x000000050b04b836 */ /* 0x040fe40000000000 */
[C---:B------:R-:W-:Y:S02]  /*4b80*/  @!P4 VIADD R4, R11.reuse, 0x6 ;  /* 0x000000060b04c836 */ /* 0x040fe40000000000 */
[C---:B------:R-:W-:Y:S01]  /*4b90*/  @!P1 VIADD R4, R11.reuse, 0x7 ;  /* 0x000000070b049836 */ /* 0x040fe20000000000 */
[----:B------:R-:W-:-:S07]  /*4ba0*/  IADD3 R11, PT, PT, R11, 0x8, RZ ;  /* 0x000000080b0b7810 */ /* 0x000fce0007ffe0ff */
.L_x_100:
[----:B------:R-:W-:Y:S05]  /*4bb0*/  @!P0 BRA `(.L_x_97) ;  /* 0x0000000000888947 */ /* 0x000fea0003800000 */
[----:B------:R-:W-:Y:S02]  /*4bc0*/  ISETP.GE.U32.AND P0, PT, R14, 0x4, PT ;  /* 0x000000040e00780c */ /* 0x000fe40003f06070 */
[----:B------:R-:W-:-:S04]  /*4bd0*/  LOP3.LUT R10, R7, 0x3, RZ, 0xc0, !PT ;  /* 0x00000003070a7812 */ /* 0x000fc800078ec0ff */
[----:B------:R-:W-:-:S07]  /*4be0*/  ISETP.NE.AND P1, PT, R10, RZ, PT ;  /* 0x000000ff0a00720c */ /* 0x000fce0003f25270 */
[----:B------:R-:W-:Y:S06]  /*4bf0*/  @!P0 BRA `(.L_x_101) ;  /* 0x0000000000388947 */ /* 0x000fec0003800000 */
[----:B0-----:R-:W-:-:S05]  /*4c00*/  IMAD.WIDE.U32 R8, R11, 0x4, R24 ;  /* 0x000000040b087825 */ /* 0x001fca00078e0018 */
[----:B------:R-:W2:Y:S04]  /*4c10*/  LDG.E R15, desc[UR4][R8.64+0x8] ;  /* 0x00000804080f7981 */ /* 0x000ea8000c1e1900 */
[----:B------:R-:W3:Y:S04]  /*4c20*/  LDG.E R17, desc[UR4][R8.64+0xc] ;  /* 0x00000c0408117981 */ /* 0x000ee8000c1e1900 */
[----:B------:R-:W4:Y:S04]  /*4c30*/  LDG.E R19, desc[UR4][R8.64+0x10] ;  /* 0x0000100408137981 */ /* 0x000f28000c1e1900 */
[----:B------:R-:W5:Y:S01]  /*4c40*/  LDG.E R13, desc[UR4][R8.64+0x4] ;  /* 0x00000404080d7981 */ /* 0x000f62000c1e1900 */
[----:B--2---:R-:W-:-:S02]  /*4c50*/  ISETP.NE.AND P2, PT, R15, R12, PT ;  /* 0x0000000c0f00720c */ /* 0x004fc40003f45270 */
[-C--:B---3--:R-:W-:Y:S02]  /*4c60*/  ISETP.NE.AND P3, PT, R17, R12.reuse, PT ;  /* 0x0000000c1100720c */ /* 0x088fe40003f65270 */
[-C--:B----4-:R-:W-:Y:S02]  /*4c70*/  ISETP.NE.AND P4, PT, R19, R12.reuse, PT ;  /* 0x0000000c1300720c */ /* 0x090fe40003f85270 */
[----:B-----5:R-:W-:-:S04]  /*4c80*/  ISETP.NE.AND P0, PT, R13, R12, PT ;  /* 0x0000000c0d00720c */ /* 0x020fc80003f05270 */
[----:B------:R-:W-:-:S03]  /*4c90*/  SEL R4, R11, R4, !P0 ;  /* 0x000000040b047207 */ /* 0x000fc60004000000 */
[C---:B------:R-:W-:Y:S02]  /*4ca0*/  @!P2 VIADD R4, R11.reuse, 0x1 ;  /* 0x000000010b04a836 */ /* 0x040fe40000000000 */
[C---:B------:R-:W-:Y:S02]  /*4cb0*/  @!P3 VIADD R4, R11.reuse, 0x2 ;  /* 0x000000020b04b836 */ /* 0x040fe40000000000 */
[C---:B------:R-:W-:Y:S02]  /*4cc0*/  @!P4 VIADD R4, R11.reuse, 0x3 ;  /* 0x000000030b04c836 */ /* 0x040fe40000000000 */
[----:B------:R-:W-:-:S07]  /*4cd0*/  VIADD R11, R11, 0x4 ;  /* 0x000000040b0b7836 */ /* 0x000fce0000000000 */
.L_x_101:
[----:B------:R-:W-:Y:S05]  /*4ce0*/  @!P1 BRA `(.L_x_97) ;  /* 0x00000000003c9947 */ /* 0x000fea0003800000 */
[----:B0-----:R-:W-:-:S05]  /*4cf0*/  IMAD.WIDE.U32 R8, R11, 0x4, R24 ;  /* 0x000000040b087825 */ /* 0x001fca00078e0018 */
[----:B------:R-:W2:Y:S01]  /*4d00*/  LDG.E R13, desc[UR4][R8.64+0x4] ;  /* 0x00000404080d7981 */ /* 0x000ea2000c1e1900 */
[----:B------:R-:W-:Y:S02]  /*4d10*/  ISETP.NE.AND P1, PT, R10, 0x1, PT ;  /* 0x000000010a00780c */ /* 0x000fe40003f25270 */
[----:B--2---:R-:W-:-:S04]  /*4d20*/  ISETP.NE.AND P0, PT, R13, R12, PT ;  /* 0x0000000c0d00720c */ /* 0x004fc80003f05270 */
[----:B------:R-:W-:-:S07]  /*4d30*/  SEL R4, R11, R4, !P0 ;  /* 0x000000040b047207 */ /* 0x000fce0004000000 */
[----:B------:R-:W-:Y:S05]  /*4d40*/  @!P1 BRA `(.L_x_97) ;  /* 0x0000000000249947 */ /* 0x000fea0003800000 */
[----:B------:R-:W-:Y:S01]  /*4d50*/  ISETP.NE.AND P1, PT, R10, 0x2, PT ;  /* 0x000000020a00780c */ /* 0x000fe20003f25270 */
[----:B------:R-:W2:-:S12]  /*4d60*/  LDG.E R15, desc[UR4][R8.64+0x8] ;  /* 0x00000804080f7981 */ /* 0x000e98000c1e1900 */
[----:B------:R-:W3:Y:S01]  /*4d70*/  @P1 LDG.E R17, desc[UR4][R8.64+0xc] ;  /* 0x00000c0408111981 */ /* 0x000ee2000c1e1900 */
[C---:B------:R-:W-:Y:S02]  /*4d80*/  VIADD R13, R11.reuse, 0x1 ;  /* 0x000000010b0d7836 */ /* 0x040fe40000000000 */
[----:B------:R-:W-:Y:S01]  /*4d90*/  @P1 VIADD R11, R11, 0x2 ;  /* 0x000000020b0b1836 */ /* 0x000fe20000000000 */
[----:B--2---:R-:W-:-:S04]  /*4da0*/  ISETP.NE.AND P0, PT, R15, R12, PT ;  /* 0x0000000c0f00720c */ /* 0x004fc80003f05270 */
[----:B------:R-:W-:Y:S02]  /*4db0*/  SEL R4, R13, R4, !P0 ;  /* 0x000000040d047207 */ /* 0x000fe40004000000 */
[----:B---3--:R-:W-:-:S04]  /*4dc0*/  @P1 ISETP.NE.AND P2, PT, R17, R12, PT ;  /* 0x0000000c1100120c */ /* 0x008fc80003f45270 */
[----:B------:R-:W-:-:S09]  /*4dd0*/  @P1 SEL R4, R11, R4, !P2 ;  /* 0x000000040b041207 */ /* 0x000fd20005000000 */
.L_x_97:
[----:B0-----:R-:W-:Y:S01]  /*4de0*/  IADD3 R9, PT, PT, -R5, 0x1e, RZ ;  /* 0x0000001e05097810 */ /* 0x001fe20007ffe1ff */
[----:B------:R-:W-:Y:S01]  /*4df0*/  BSSY.RECONVERGENT B4, `(.L_x_102) ;  /* 0x0000086000047945 */ /* 0x000fe20003800200 */
[----:B------:R-:W-:Y:S02]  /*4e00*/  IMAD.MOV.U32 R12, RZ, RZ, RZ ;  /* 0x000000ffff0c7224 */ /* 0x000fe400078e00ff */
[----:B------:R-:W-:-:S13]  /*4e10*/  ISETP.GE.AND P0, PT, R4, R9, PT ;  /* 0x000000090400720c */ /* 0x000fda0003f06270 */
[----:B------:R-:W-:Y:S05]  /*4e20*/  @P0 BRA `(.L_x_103) ;  /* 0x0000000800080947 */ /* 0x000fea0003800000 */
[--C-:B------:R-:W-:Y:S01]  /*4e30*/  IADD3 R8, PT, PT, R5, -0x1b, R4.reuse ;  /* 0xffffffe505087810 */ /* 0x100fe20007ffe004 */
[----:B------:R-:W-:Y:S01]  /*4e40*/  BSSY.RECONVERGENT B3, `(.L_x_104) ;  /* 0x000006f000037945 */ /* 0x000fe20003800200 */
[----:B------:R-:W-:Y:S01]  /*4e50*/  IMAD.MOV.U32 R18, RZ, RZ, RZ ;  /* 0x000000ffff127224 */ /* 0x000fe200078e00ff */
[----:B------:R-:W-:Y:S02]  /*4e60*/  MOV R9, R4 ;  /* 0x0000000400097202 */ /* 0x000fe40000000f00 */
[----:B------:R-:W-:Y:S01]  /*4e70*/  ISETP.GE.U32.AND P0, PT, R8, 0x3, PT ;  /* 0x000000030800780c */ /* 0x000fe20003f06070 */
[----:B------:R-:W-:-:S05]  /*4e80*/  IMAD.IADD R8, R3, 0x1, -R4 ;  /* 0x0000000103087824 */ /* 0x000fca00078e0a04 */
        /* <DEDUP_REMOVED lines=15> */
.L_x_111:
[----:B------:R-:W-:-:S04]  /*4f80*/  IMAD.IADD R33, R4, 0x1, R17 ;  /* 0x0000000104217824 */ /* 0x000fc800078e0211 */
[----:B------:R-:W-:-:S05]  /*4f90*/  IMAD.WIDE R32, R33, 0x4, R24 ;  /* 0x0000000421207825 */ /* 0x000fca00078e0218 */
[----:B0-----:R-:W2:Y:S04]  /*4fa0*/  LDG.E R8, desc[UR4][R32.64+0x4] ;  /* 0x0000040420087981 */ /* 0x001ea8000c1e1900 */
[----:B------:R-:W2:Y:S01]  /*4fb0*/  LDG.E R9, desc[UR4][R32.64+0x8] ;  /* 0x0000080420097981 */ /* 0x000ea2000c1e1900 */
[----:B------:R-:W-:-:S03]  /*4fc0*/  IMAD R19, R17, 0x4, R1 ;  /* 0x0000000411137824 */ /* 0x000fc600078e0201 */
[----:B------:R-:W3:Y:S04]  /*4fd0*/  LDG.E R10, desc[UR4][R32.64+0xc] ;  /* 0x00000c04200a7981 */ /* 0x000ee8000c1e1900 */
[----:B------:R0:W3:Y:S01]  /*4fe0*/  LDG.E R11, desc[UR4][R32.64+0x10] ;  /* 0x00001004200b7981 */ /* 0x0000e2000c1e1900 */
[----:B------:R-:W-:-:S04]  /*4ff0*/  VIADD R15, R17, 0x4 ;  /* 0x00000004110f7836 */ /* 0x000fc80000000000 */
[----:B------:R-:W-:Y:S02]  /*5000*/  IMAD.IADD R31, R4, 0x1, R15 ;  /* 0x00000001041f7824 */ /* 0x000fe400078e020f */
[----:B------:R-:W-:Y:S02]  /*5010*/  IMAD R26, R15, 0x4, R1 ;  /* 0x000000040f1a7824 */ /* 0x000fe400078e0201 */
[----:B------:R-:W-:-:S05]  /*5020*/  VIADD R15, R17, 0x8 ;  /* 0x00000008110f7836 */ /* 0x000fca0000000000 */
[----:B0-----:R-:W-:Y:S01]  /*5030*/  IADD3 R33, PT, PT, R4, R15, RZ ;  /* 0x0000000f04217210 */ /* 0x001fe20007ffe0ff */
[----:B------:R-:W-:-:S04]  /*5040*/  IMAD.WIDE R30, R31, 0x4, R24 ;  /* 0x000000041f1e7825 */ /* 0x000fc800078e0218 */
[----:B------:R-:W-:Y:S01]  /*5050*/  IMAD.WIDE R32, R33, 0x4, R24 ;  /* 0x0000000421207825 */ /* 0x000fe200078e0218 */
[----:B------:R-:W4:Y:S04]  /*5060*/  LDG.E R12, desc[UR4][R30.64+0x4] ;  /* 0x000004041e0c7981 */ /* 0x000f28000c1e1900 */
[----:B------:R-:W4:Y:S04]  /*5070*/  LDG.E R13, desc[UR4][R30.64+0x8] ;  /* 0x000008041e0d7981 */ /* 0x000f28000c1e1900 */
[----:B--2---:R0:W-:Y:S04]  /*5080*/  STL.64 [R19], R8 ;  /* 0x0000000813007387 */ /* 0x0041e80000100a00 */
[----:B---3--:R1:W-:Y:S04]  /*5090*/  STL.64 [R19+0x8], R10 ;  /* 0x0000080a13007387 */ /* 0x0083e80000100a00 */
[----:B0-----:R-:W2:Y:S04]  /*50a0*/  LDG.E R8, desc[UR4][R30.64+0xc] ;  /* 0x00000c041e087981 */ /* 0x001ea8000c1e1900 */
[----:B------:R0:W2:Y:S04]  /*50b0*/  LDG.E R9, desc[UR4][R30.64+0x10] ;  /* 0x000010041e097981 */ /* 0x0000a8000c1e1900 */
[----:B-1----:R-:W3:Y:S04]  /*50c0*/  LDG.E R10, desc[UR4][R32.64+0x4] ;  /* 0x00000404200a7981 */ /* 0x002ee8000c1e1900 */
[----:B------:R-:W3:Y:S01]  /*50d0*/  LDG.E R11, desc[UR4][R32.64+0x8] ;  /* 0x00000804200b7981 */ /* 0x000ee2000c1e1900 */
[----:B------:R-:W-:-:S02]  /*50e0*/  IMAD R19, R15, 0x4, R1 ;  /* 0x000000040f137824 */ /* 0x000fc400078e0201 */
[----:B------:R-:W-:-:S04]  /*50f0*/  VIADD R15, R17, 0xc ;  /* 0x0000000c110f7836 */ /* 0x000fc80000000000 */
[----:B0-----:R-:W-:Y:S01]  /*5100*/  IMAD.IADD R31, R4, 0x1, R15 ;  /* 0x00000001041f7824 */ /* 0x001fe200078e020f */
[----:B----4-:R0:W-:Y:S03]  /*5110*/  STL.64 [R26], R12 ;  /* 0x0000000c1a007387 */ /* 0x0101e60000100a00 */
[----:B------:R-:W-:Y:S01]  /*5120*/  IMAD.WIDE R30, R31, 0x4, R24 ;  /* 0x000000041f1e7825 */ /* 0x000fe200078e0218 */
[----:B0-----:R-:W4:Y:S04]  /*5130*/  LDG.E R12, desc[UR4][R32.64+0xc] ;  /* 0x00000c04200c7981 */ /* 0x001f28000c1e1900 */
[----:B------:R-:W4:Y:S04]  /*5140*/  LDG.E R13, desc[UR4][R32.64+0x10] ;  /* 0x00001004200d7981 */ /* 0x000f28000c1e1900 */
[----:B--2---:R0:W-:Y:S04]  /*5150*/  STL.64 [R26+0x8], R8 ;  /* 0x000008081a007387 */ /* 0x0041e80000100a00 */
[----:B---3--:R1:W-:Y:S04]  /*5160*/  STL.64 [R19], R10 ;  /* 0x0000000a13007387 */ /* 0x0083e80000100a00 */
[----:B0-----:R-:W2:Y:S04]  /*5170*/  LDG.E R8, desc[UR4][R30.64+0x4] ;  /* 0x000004041e087981 */ /* 0x001ea8000c1e1900 */
[----:B------:R-:W2:Y:S04]  /*5180*/  LDG.E R9, desc[UR4][R30.64+0x8] ;  /* 0x000008041e097981 */ /* 0x000ea8000c1e1900 */
[----:B-1----:R-:W3:Y:S04]  /*5190*/  LDG.E R10, desc[UR4][R30.64+0xc] ;  /* 0x00000c041e0a7981 */ /* 0x002ee8000c1e1900 */
[----:B------:R-:W3:Y:S01]  /*51a0*/  LDG.E R11, desc[UR4][R30.64+0x10] ;  /* 0x000010041e0b7981 */ /* 0x000ee2000c1e1900 */
[----:B------:R-:W-:-:S02]  /*51b0*/  IMAD R15, R15, 0x4, R1 ;  /* 0x000000040f0f7824 */ /* 0x000fc400078e0201 */
[----:B------:R-:W-:Y:S01]  /*51c0*/  VIADD R17, R17, 0x10 ;  /* 0x0000001011117836 */ /* 0x000fe20000000000 */
[----:B----4-:R0:W-:Y:S04]  /*51d0*/  STL.64 [R19+0x8], R12 ;  /* 0x0000080c13007387 */ /* 0x0101e80000100a00 */
[----:B------:R-:W-:Y:S01]  /*51e0*/  ISETP.GE.AND P1, PT, R17, R14, PT ;  /* 0x0000000e1100720c */ /* 0x000fe20003f26270 */
[----:B--2---:R0:W-:Y:S04]  /*51f0*/  STL.64 [R15], R8 ;  /* 0x000000080f007387 */ /* 0x0041e80000100a00 */
[----:B---3--:R0:W-:Y:S08]  /*5200*/  STL.64 [R15+0x8], R10 ;  /* 0x0000080a0f007387 */ /* 0x0081f00000100a00 */
[----:B------:R-:W-:Y:S05]  /*5210*/  @!P1 BRA `(.L_x_111) ;  /* 0xfffffffc00589947 */ /* 0x000fea000383ffff */
[----:B------:R-:W-:Y:S05]  /*5220*/  BSYNC.RECONVERGENT B6 ;  /* 0x0000000000067941 */ /* 0x000fea0003800200 */
.L_x_110:
[----:B0-----:R-:W-:-:S07]  /*5230*/  IMAD.IADD R9, R4, 0x1, R17 ;  /* 0x0000000104097824 */ /* 0x001fce00078e0211 */
.L_x_109:
[----:B------:R-:W-:Y:S05]  /*5240*/  BSYNC.RECONVERGENT B5 ;  /* 0x0000000000057941 */ /* 0x000fea0003800200 */
.L_x_108:
[----:B------:R-:W-:Y:S01]  /*5250*/  IMAD.IADD R8, R18, 0x1, -R17 ;  /* 0x0000000112087824 */ /* 0x000fe200078e0a11 */
[----:B------:R-:W-:Y:S04]  /*5260*/  BSSY.RECONVERGENT B5, `(.L_x_112) ;  /* 0x0000019000057945 */ /* 0x000fe80003800200 */
[----:B------:R-:W-:-:S13]  /*5270*/  ISETP.GT.AND P1, PT, R8, 0x4, PT ;  /* 0x000000040800780c */ /* 0x000fda0003f24270 */
[----:B------:R-:W-:Y:S05]  /*5280*/  @!P1 BRA `(.L_x_113) ;  /* 0x0000000000589947 */ /* 0x000fea0003800000 */
[----:B------:R-:W-:Y:S01]  /*5290*/  IADD3 R19, PT, PT, R17, 0x4, RZ ;  /* 0x0000000411137810 */ /* 0x000fe20007ffe0ff */
[----:B------:R-:W-:-:S04]  /*52a0*/  IMAD.IADD R33, R4, 0x1, R17 ;  /* 0x0000000104217824 */ /* 0x000fc800078e0211 */
[----:B------:R-:W-:Y:S02]  /*52b0*/  IMAD.IADD R31, R4, 0x1, R19 ;  /* 0x00000001041f7824 */ /* 0x000fe400078e0213 */
[----:B------:R-:W-:-:S04]  /*52c0*/  IMAD.WIDE R32, R33, 0x4, R24 ;  /* 0x0000000421207825 */ /* 0x000fc800078e0218 */
[----:B------:R-:W-:Y:S01]  /*52d0*/  IMAD.WIDE R30, R31, 0x4, R24 ;  /* 0x000000041f1e7825 */ /* 0x000fe200078e0218 */
[----:B------:R-:W2:Y:S04]  /*52e0*/  LDG.E R8, desc[UR4][R32.64+0x4] ;  /* 0x0000040420087981 */ /* 0x000ea8000c1e1900 */
[----:B------:R-:W2:Y:S04]  /*52f0*/  LDG.E R9, desc[UR4][R32.64+0x8] ;  /* 0x0000080420097981 */ /* 0x000ea8000c1e1900 */
[----:B------:R-:W3:Y:S04]  /*5300*/  LDG.E R10, desc[UR4][R32.64+0xc] ;  /* 0x00000c04200a7981 */ /* 0x000ee8000c1e1900 */
[----:B------:R-:W3:Y:S01]  /*5310*/  LDG.E R11, desc[UR4][R32.64+0x10] ;  /* 0x00001004200b7981 */ /* 0x000ee2000c1e1900 */
[----:B------:R-:W-:-:S03]  /*5320*/  IMAD R26, R17, 0x4, R1 ;  /* 0x00000004111a7824 */ /* 0x000fc600078e0201 */
[----:B------:R-:W4:Y:S04]  /*5330*/  LDG.E R12, desc[UR4][R30.64+0x4] ;  /* 0x000004041e0c7981 */ /* 0x000f28000c1e1900 */
[----:B------:R-:W4:Y:S04]  /*5340*/  LDG.E R13, desc[UR4][R30.64+0x8] ;  /* 0x000008041e0d7981 */ /* 0x000f28000c1e1900 */
[----:B------:R-:W5:Y:S04]  /*5350*/  LDG.E R14, desc[UR4][R30.64+0xc] ;  /* 0x00000c041e0e7981 */ /* 0x000f68000c1e1900 */
[----:B------:R-:W5:Y:S01]  /*5360*/  LDG.E R15, desc[UR4][R30.64+0x10] ;  /* 0x000010041e0f7981 */ /* 0x000f62000c1e1900 */
[----:B------:R-:W-:-:S02]  /*5370*/  IMAD R19, R19, 0x4, R1 ;  /* 0x0000000413137824 */ /* 0x000fc400078e0201 */
[----:B------:R-:W-:Y:S01]  /*5380*/  VIADD R17, R17, 0x8 ;  /* 0x0000000811117836 */ /* 0x000fe20000000000 */
[----:B------:R-:W-:Y:S01]  /*5390*/  PLOP3.LUT P0, PT, PT, PT, PT, 0x8, 0x80 ;  /* 0x000000000080781c */ /* 0x000fe20003f0e170 */
[----:B--2---:R0:W-:Y:S04]  /*53a0*/  STL.64 [R26], R8 ;  /* 0x000000081a007387 */ /* 0x0041e80000100a00 */
[----:B---3--:R1:W-:Y:S04]  /*53b0*/  STL.64 [R26+0x8], R10 ;  /* 0x0000080a1a007387 */ /* 0x0083e80000100a00 */
[----:B----4-:R1:W-:Y:S04]  /*53c0*/  STL.64 [R19], R12 ;  /* 0x0000000c13007387 */ /* 0x0103e80000100a00 */
[----:B-----5:R1:W-:Y:S01]  /*53d0*/  STL.64 [R19+0x8], R14 ;  /* 0x0000080e13007387 */ /* 0x0203e20000100a00 */
[----:B0-----:R-:W-:-:S07]  /*53e0*/  IMAD.IADD R9, R4, 0x1, R17 ;  /* 0x0000000104097824 */ /* 0x001fce00078e0211 */
.L_x_113:
[----:B------:R-:W-:Y:S05]  /*53f0*/  BSYNC.RECONVERGENT B5 ;  /* 0x0000000000057941 */ /* 0x000fea0003800200 */
.L_x_112:
[----:B------:R-:W-:-:S13]  /*5400*/  ISETP.EQ.AND P1, PT, R17, R18, PT ;  /* 0x000000121100720c */ /* 0x000fda0003f22270 */
[----:B------:R-:W-:Y:S05]  /*5410*/  @!P0 BREAK.RELIABLE P1, B2 ;  /* 0x0000000000028942 */ /* 0x000fea0000800100 */
[----:B------:R-:W-:Y:S05]  /*5420*/  @!P0 BRA P1, `(.L_x_105) ;  /* 0x0000000000408947 */ /* 0x000fea0000800000 */
.L_x_107:
[----:B------:R-:W-:Y:S05]  /*5430*/  BSYNC.RELIABLE B2 ;  /* 0x0000000000027941 */ /* 0x000fea0003800100 */
.L_x_106:
[----:B------:R-:W-:Y:S01]  /*5440*/  BSSY.RECONVERGENT B2, `(.L_x_114) ;  /* 0x000000d000027945 */ /* 0x000fe20003800200 */
.L_x_115:
[----:B-1----:R-:W-:-:S04]  /*5450*/  IMAD.IADD R13, R4, 0x1, R17 ;  /* 0x00000001040d7824 */ /* 0x002fc800078e0211 */
[----:B------:R-:W-:-:S05]  /*5460*/  IMAD.WIDE R12, R13, 0x4, R24 ;  /* 0x000000040d0c7825 */ /* 0x000fca00078e0218 */
[----:B0-----:R-:W2:Y:S04]  /*5470*/  LDG.E R8, desc[UR4][R12.64+0x4] ;  /* 0x000004040c087981 */ /* 0x001ea8000c1e1900 */
[----:B------:R-:W2:Y:S04]  /*5480*/  LDG.E R9, desc[UR4][R12.64+0x8] ;  /* 0x000008040c097981 */ /* 0x000ea8000c1e1900 */
[----:B------:R-:W3:Y:S04]  /*5490*/  LDG.E R10, desc[UR4][R12.64+0xc] ;  /* 0x00000c040c0a7981 */ /* 0x000ee8000c1e1900 */
[----:B------:R-:W3:Y:S01]  /*54a0*/  LDG.E R11, desc[UR4][R12.64+0x10] ;  /* 0x000010040c0b7981 */ /* 0x000ee2000c1e1900 */
[----:B------:R-:W-:-:S02]  /*54b0*/  IMAD R14, R17, 0x4, R1 ;  /* 0x00000004110e7824 */ /* 0x000fc400078e0201 */
[----:B------:R-:W-:-:S05]  /*54c0*/  VIADD R17, R17, 0x4 ;  /* 0x0000000411117836 */ /* 0x000fca0000000000 */
[----:B------:R-:W-:Y:S01]  /*54d0*/  ISETP.NE.AND P0, PT, R17, R18, PT ;  /* 0x000000121100720c */ /* 0x000fe20003f05270 */
[----:B--2---:R0:W-:Y:S04]  /*54e0*/  STL.64 [R14], R8 ;  /* 0x000000080e007387 */ /* 0x0041e80000100a00 */
[----:B---3--:R0:W-:Y:S08]  /*54f0*/  STL.64 [R14+0x8], R10 ;  /* 0x0000080a0e007387 */ /* 0x0081f00000100a00 */
[----:B------:R-:W-:Y:S05]  /*5500*/  @P0 BRA `(.L_x_115) ;  /* 0xfffffffc00d00947 */ /* 0x000fea000383ffff */
[----:B------:R-:W-:Y:S05]  /*5510*/  BSYNC.RECONVERGENT B2 ;  /* 0x0000000000027941 */ /* 0x000fea0003800200 */
.L_x_114:
[----:B0-----:R-:W-:-:S07]  /*5520*/  IMAD.IADD R9, R4, 0x1, R17 ;  /* 0x0000000104097824 */ /* 0x001fce00078e0211 */
.L_x_105:
[----:B------:R-:W-:Y:S05]  /*5530*/  BSYNC.RECONVERGENT B3 ;  /* 0x0000000000037941 */ /* 0x000fea0003800200 */
.L_x_104:
[----:B------:R-:W-:Y:S01]  /*5540*/  ISETP.NE.AND P0, PT, R16, RZ, PT ;  /* 0x000000ff1000720c */ /* 0x000fe20003f05270 */
[----:B-1----:R-:W-:-:S12]  /*5550*/  IMAD.MOV.U32 R12, RZ, RZ, R18 ;  /* 0x000000ffff0c7224 */ /* 0x002fd800078e0012 */
[----:B------:R-:W-:Y:S05]  /*5560*/  @!P0 BRA `(.L_x_103) ;  /* 0x0000000000388947 */ /* 0x000fea0003800000 */
[----:B------:R-:W-:-:S05]  /*5570*/  IMAD.WIDE R8, R9, 0x4, R24 ;  /* 0x0000000409087825 */ /* 0x000fca00078e0218 */
[----:B------:R-:W2:Y:S01]  /*5580*/  LDG.E R10, desc[UR4][R8.64+0x4] ;  /* 0x00000404080a7981 */ /* 0x000ea2000c1e1900 */
[C---:B------:R-:W-:Y:S01]  /*5590*/  LEA R11, R18.reuse, R1, 0x2 ;  /* 0x00000001120b7211 */ /* 0x040fe200078e10ff */
[----:B------:R-:W-:Y:S01]  /*55a0*/  VIADD R12, R18, 0x1 ;  /* 0x00000001120c7836 */ /* 0x000fe20000000000 */
[----:B------:R-:W-:-:S03]  /*55b0*/  ISETP.NE.AND P0, PT, R16, 0x1, PT ;  /* 0x000000011000780c */ /* 0x000fc60003f05270 */
[----:B--2---:R0:W-:Y:S10]  /*55c0*/  STL [R11], R10 ;  /* 0x0000000a0b007387 */ /* 0x0041f40000100800 */
[----:B------:R-:W-:Y:S05]  /*55d0*/  @!P0 BRA `(.L_x_103) ;  /* 0x00000000001c8947 */ /* 0x000fea0003800000 */
[----:B------:R-:W-:Y:S01]  /*55e0*/  ISETP.NE.AND P0, PT, R16, 0x2, PT ;  /* 0x000000021000780c */ /* 0x000fe20003f05270 */
[----:B0-----:R-:W2:-:S12]  /*55f0*/  LDG.E R10, desc[UR4][R8.64+0x8] ;  /* 0x00000804080a7981 */ /* 0x001e98000c1e1900 */
[----:B------:R-:W3:Y:S01]  /*5600*/  @P0 LDG.E R14, desc[UR4][R8.64+0xc] ;  /* 0x00000c04080e0981 */ /* 0x000ee2000c1e1900 */
[C---:B------:R-:W-:Y:S02]  /*5610*/  VIADD R12, R18.reuse, 0x2 ;  /* 0x00000002120c7836 */ /* 0x040fe40000000000 */
[----:B------:R-:W-:Y:S01]  /*5620*/  @P0 VIADD R12, R18, 0x3 ;  /* 0x00000003120c0836 */ /* 0x000fe20000000000 */
[----:B--2---:R1:W-:Y:S04]  /*5630*/  STL [R11+0x4], R10 ;  /* 0x0000040a0b007387 */ /* 0x0043e80000100800 */
[----:B---3--:R1:W-:Y:S02]  /*5640*/  @P0 STL [R11+0x8], R14 ;  /* 0x0000080e0b000387 */ /* 0x0083e40000100800 */
.L_x_103:
[----:B------:R-:W-:Y:S05]  /*5650*/  BSYNC.RECONVERGENT B4 ;  /* 0x0000000000047941 */ /* 0x000fea0003800200 */
.L_x_102:
[----:B------:R-:W-:Y:S01]  /*5660*/  ISETP.GE.AND P0, PT, R4, 0x1, PT ;  /* 0x000000010400780c */ /* 0x000fe20003f06270 */
[----:B------:R-:W-:-:S12]  /*5670*/  BSSY.RECONVERGENT B2, `(.L_x_116) ;  /* 0x0000084000027945 */ /* 0x000fd80003800200 */
        /* <DEDUP_REMOVED lines=17> */
[----:B-1----:R-:W-:-:S12]  /*5790*/  VIADD R14, R15, 0xfffffff4 ;  /* 0xfffffff40f0e7836 */ /* 0x002fd80000000000 */
.L_x_124:
[----:B0-2---:R-:W-:-:S05]  /*57a0*/  IMAD.WIDE.U32 R10, R16, 0x4, R24 ;  /* 0x00000004100a7825 */ /* 0x005fca00078e0018 */
[----:B------:R-:W2:Y:S01]  /*57b0*/  LDG.E R17, desc[UR4][R10.64+0x4] ;  /* 0x000004040a117981 */ /* 0x000ea2000c1e1900 */
[----:B------:R-:W-:Y:S01]  /*57c0*/  VIADD R9, R16, 0x4 ;  /* 0x0000000410097836 */ /* 0x000fe20000000000 */
[C---:B------:R-:W-:Y:S01]  /*57d0*/  IADD3 R26, PT, PT, R12.reuse, 0x4, RZ ;  /* 0x000000040c1a7810 */ /* 0x040fe20007ffe0ff */
[----:B------:R-:W-:Y:S01]  /*57e0*/  IMAD R18, R12, 0x4, R1 ;  /* 0x000000040c127824 */ /* 0x000fe200078e0201 */
[----:B------:R-:W3:Y:S01]  /*57f0*/  LDG.E R31, desc[UR4][R10.64+0x8] ;  /* 0x000008040a1f7981 */ /* 0x000ee2000c1e1900 */
[----:B------:R-:W-:-:S03]  /*5800*/  IMAD.WIDE.U32 R8, R9, 0x4, R24 ;  /* 0x0000000409087825 */ /* 0x000fc600078e0018 */
[----:B------:R-:W4:Y:S04]  /*5810*/  LDG.E R19, desc[UR4][R10.64+0xc] ;  /* 0x00000c040a137981 */ /* 0x000f28000c1e1900 */
[----:B------:R0:W5:Y:S04]  /*5820*/  LDG.E R33, desc[UR4][R10.64+0x10] ;  /* 0x000010040a217981 */ /* 0x000168000c1e1900 */
[----:B------:R-:W5:Y:S04]  /*5830*/  LDG.E R32, desc[UR4][R8.64+0x4] ;  /* 0x0000040408207981 */ /* 0x000f68000c1e1900 */
[----:B------:R-:W5:Y:S04]  /*5840*/  LDG.E R34, desc[UR4][R8.64+0x8] ;  /* 0x0000080408227981 */ /* 0x000f68000c1e1900 */
[----:B------:R-:W5:Y:S04]  /*5850*/  LDG.E R30, desc[UR4][R8.64+0xc] ;  /* 0x00000c04081e7981 */ /* 0x000f68000c1e1900 */
[----:B--2---:R1:W-:Y:S04]  /*5860*/  STL [R18], R17 ;  /* 0x0000001112007387 */ /* 0x0043e80000100800 */
[----:B---3--:R2:W-:Y:S01]  /*5870*/  STL [R18+0x4], R31 ;  /* 0x0000041f12007387 */ /* 0x0085e20000100800 */
[----:B-1----:R-:W-:-:S03]  /*5880*/  IMAD R17, R26, 0x4, R1 ;  /* 0x000000041a117824 */ /* 0x002fc600078e0201 */
[----:B------:R1:W3:Y:S01]  /*5890*/  LDG.E R26, desc[UR4][R8.64+0x10] ;  /* 0x00001004081a7981 */ /* 0x0002e2000c1e1900 */
[----:B0-----:R-:W-:-:S03]  /*58a0*/  VIADD R11, R16, 0x8 ;  /* 0x00000008100b7836 */ /* 0x001fc60000000000 */
[----:B----4-:R0:W-:Y:S01]  /*58b0*/  STL [R18+0x8], R19 ;  /* 0x0000081312007387 */ /* 0x0101e20000100800 */
[----:B------:R-:W-:-:S03]  /*58c0*/  IMAD.WIDE.U32 R10, R11, 0x4, R24 ;  /* 0x000000040b0a7825 */ /* 0x000fc600078e0018 */
[----:B-----5:R4:W-:Y:S01]  /*58d0*/  STL [R18+0xc], R33 ;  /* 0x00000c2112007387 */ /* 0x0209e20000100800 */
[----:B-1----:R-:W-:-:S03]  /*58e0*/  VIADD R9, R16, 0xc ;  /* 0x0000000c10097836 */ /* 0x002fc60000000000 */
[----:B--2---:R-:W2:Y:S01]  /*58f0*/  LDG.E R31, desc[UR4][R10.64+0x8] ;  /* 0x000008040a1f7981 */ /* 0x004ea2000c1e1900 */
[----:B------:R-:W-:-:S03]  /*5900*/  IMAD.WIDE.U32 R8, R9, 0x4, R24 ;  /* 0x0000000409087825 */ /* 0x000fc600078e0018 */
[----:B------:R1:W-:Y:S04]  /*5910*/  STL [R17], R32 ;  /* 0x0000002011007387 */ /* 0x0003e80000100800 */
[----:B------:R-:W-:Y:S04]  /*5920*/  STL [R17+0x4], R34 ;  /* 0x0000042211007387 */ /* 0x000fe80000100800 */
[----:B------:R5:W-:Y:S04]  /*5930*/  STL [R17+0x8], R30 ;  /* 0x0000081e11007387 */ /* 0x000be80000100800 */
[----:B0-----:R-:W2:Y:S04]  /*5940*/  LDG.E R19, desc[UR4][R10.64+0x4] ;  /* 0x000004040a137981 */ /* 0x001ea8000c1e1900 */
[----:B----4-:R-:W4:Y:S04]  /*5950*/  LDG.E R33, desc[UR4][R10.64+0xc] ;  /* 0x00000c040a217981 */ /* 0x010f28000c1e1900 */
[----:B------:R-:W4:Y:S04]  /*5960*/  LDG.E R35, desc[UR4][R10.64+0x10] ;  /* 0x000010040a237981 */ /* 0x000f28000c1e1900 */
[----:B-1----:R-:W4:Y:S04]  /*5970*/  LDG.E R32, desc[UR4][R8.64+0x4] ;  /* 0x0000040408207981 */ /* 0x002f28000c1e1900 */
[----:B-----5:R-:W5:Y:S04]  /*5980*/  LDG.E R30, desc[UR4][R8.64+0x8] ;  /* 0x00000804081e7981 */ /* 0x020f68000c1e1900 */
[----:B------:R-:W5:Y:S04]  /*5990*/  LDG.E R10, desc[UR4][R8.64+0xc] ;  /* 0x00000c04080a7981 */ /* 0x000f68000c1e1900 */
[----:B---3--:R0:W-:Y:S02]  /*59a0*/  STL [R17+0xc], R26 ;  /* 0x00000c1a11007387 */ /* 0x0081e40000100800 */
[----:B0-----:R-:W-:-:S04]  /*59b0*/  VIADD R26, R12, 0xc ;  /* 0x0000000c0c1a7836 */ /* 0x001fc80000000000 */
[----:B------:R-:W-:Y:S02]  /*59c0*/  IMAD R17, R26, 0x4, R1 ;  /* 0x000000041a117824 */ /* 0x000fe400078e0201 */
[----:B------:R-:W3:Y:S01]  /*59d0*/  LDG.E R26, desc[UR4][R8.64+0x10] ;  /* 0x00001004081a7981 */ /* 0x000ee2000c1e1900 */
[----:B------:R-:W-:-:S04]  /*59e0*/  VIADD R18, R12, 0x8 ;  /* 0x000000080c127836 */ /* 0x000fc80000000000 */
[----:B------:R-:W-:Y:S02]  /*59f0*/  IMAD R18, R18, 0x4, R1 ;  /* 0x0000000412127824 */ /* 0x000fe400078e0201 */
[----:B------:R-:W-:-:S03]  /*5a00*/  VIADD R16, R16, 0x10 ;  /* 0x0000001010107836 */ /* 0x000fc60000000000 */
[----:B--2---:R2:W-:Y:S04]  /*5a10*/  STL [R18+0x4], R31 ;  /* 0x0000041f12007387 */ /* 0x0045e80000100800 */
[----:B------:R2:W-:Y:S04]  /*5a20*/  STL [R18], R19 ;  /* 0x0000001312007387 */ /* 0x0005e80000100800 */
[----:B----4-:R2:W-:Y:S04]  /*5a30*/  STL [R18+0x8], R33 ;  /* 0x0000082112007387 */ /* 0x0105e80000100800 */
[----:B------:R2:W-:Y:S04]  /*5a40*/  STL [R18+0xc], R35 ;  /* 0x00000c2312007387 */ /* 0x0005e80000100800 */
[----:B------:R2:W-:Y:S04]  /*5a50*/  STL [R17], R32 ;  /* 0x0000002011007387 */ /* 0x0005e80000100800 */
[----:B-----5:R2:W-:Y:S04]  /*5a60*/  STL [R17+0x4], R30 ;  /* 0x0000041e11007387 */ /* 0x0205e80000100800 */
[----:B------:R2:W-:Y:S01]  /*5a70*/  STL [R17+0x8], R10 ;  /* 0x0000080a11007387 */ /* 0x0005e20000100800 */
[----:B------:R-:W-:Y:S01]  /*5a80*/  ISETP.GE.AND P1, PT, R16, R14, PT ;  /* 0x0000000e1000720c */ /* 0x000fe20003f26270 */
[----:B------:R-:W-:-:S02]  /*5a90*/  VIADD R12, R12, 0x10 ;  /* 0x000000100c0c7836 */ /* 0x000fc40000000000 */
[----:B---3--:R2:W-:Y:S10]  /*5aa0*/  STL [R17+0xc], R26 ;  /* 0x00000c1a11007387 */ /* 0x0085f40000100800 */
[----:B------:R-:W-:Y:S05]  /*5ab0*/  @!P1 BRA `(.L_x_124) ;  /* 0xfffffffc00389947 */ /* 0x000fea000383ffff */
.L_x_123:
[----:B------:R-:W-:Y:S05]  /*5ac0*/  BSYNC.RECONVERGENT B5 ;  /* 0x0000000000057941 */ /* 0x000fea0003800200 */
.L_x_122:
[----:B------:R-:W-:Y:S01]  /*5ad0*/  IADD3 R8, PT, PT, R15, -R16, RZ ;  /* 0x800000100f087210 */ /* 0x000fe20007ffe0ff */
[----:B------:R-:W-:Y:S03]  /*5ae0*/  BSSY.RECONVERGENT B5, `(.L_x_125) ;  /* 0x000001c000057945 */ /* 0x000fe60003800200 */
[----:B------:R-:W-:-:S13]  /*5af0*/  ISETP.GT.AND P1, PT, R8, 0x4, PT ;  /* 0x000000040800780c */ /* 0x000fda0003f24270 */
[----:B------:R-:W-:Y:S05]  /*5b00*/  @!P1 BRA `(.L_x_126) ;  /* 0x0000000000649947 */ /* 0x000fea0003800000 */
[----:B012---:R-:W-:-:S05]  /*5b10*/  IMAD.WIDE.U32 R10, R16, 0x4, R24 ;  /* 0x00000004100a7825 */ /* 0x007fca00078e0018 */
[----:B------:R-:W2:Y:S01]  /*5b20*/  LDG.E R31, desc[UR4][R10.64+0x4] ;  /* 0x000004040a1f7981 */ /* 0x000ea2000c1e1900 */
[----:B------:R-:W-:Y:S02]  /*5b30*/  VIADD R9, R16, 0x4 ;  /* 0x0000000410097836 */ /* 0x000fe40000000000 */
[C---:B------:R-:W-:Y:S01]  /*5b40*/  IMAD R14, R12.reuse, 0x4, R1 ;  /* 0x000000040c0e7824 */ /* 0x040fe200078e0201 */
[----:B------:R-:W3:Y:S01]  /*5b50*/  LDG.E R19, desc[UR4][R10.64+0x8] ;  /* 0x000008040a137981 */ /* 0x000ee2000c1e1900 */
[----:B------:R-:W-:Y:S02]  /*5b60*/  VIADD R26, R12, 0x4 ;  /* 0x000000040c1a7836 */ /* 0x000fe40000000000 */
[----:B------:R-:W-:Y:S01]  /*5b70*/  IMAD.WIDE.U32 R8, R9, 0x4, R24 ;  /* 0x0000000409087825 */ /* 0x000fe200078e0018 */
[----:B------:R-:W4:Y:S04]  /*5b80*/  LDG.E R17, desc[UR4][R10.64+0xc] ;  /* 0x00000c040a117981 */ /* 0x000f28000c1e1900 */
[----:B------:R-:W5:Y:S04]  /*5b90*/  LDG.E R33, desc[UR4][R10.64+0x10] ;  /* 0x000010040a217981 */ /* 0x000f68000c1e1900 */
[----:B------:R-:W5:Y:S04]  /*5ba0*/  LDG.E R18, desc[UR4][R8.64+0x4] ;  /* 0x0000040408127981 */ /* 0x000f68000c1e1900 */
[----:B------:R-:W5:Y:S04]  /*5bb0*/  LDG.E R30, desc[UR4][R8.64+0x10] ;  /* 0x00001004081e7981 */ /* 0x000f68000c1e1900 */
[----:B------:R-:W5:Y:S04]  /*5bc0*/  LDG.E R10, desc[UR4][R8.64+0xc] ;  /* 0x00000c04080a7981 */ /* 0x000f68000c1e1900 */
[----:B--2---:R0:W-:Y:S02]  /*5bd0*/  STL [R14], R31 ;  /* 0x0000001f0e007387 */ /* 0x0041e40000100800 */
[----:B0-----:R-:W-:-:S02]  /*5be0*/  IMAD R31, R26, 0x4, R1 ;  /* 0x000000041a1f7824 */ /* 0x001fc400078e0201 */
[----:B------:R-:W2:Y:S04]  /*5bf0*/  LDG.E R26, desc[UR4][R8.64+0x8] ;  /* 0x00000804081a7981 */ /* 0x000ea8000c1e1900 */
[----:B---3--:R3:W-:Y:S04]  /*5c00*/  STL [R14+0x4], R19 ;  /* 0x000004130e007387 */ /* 0x0087e80000100800 */
[----:B----4-:R3:W-:Y:S04]  /*5c10*/  STL [R14+0x8], R17 ;  /* 0x000008110e007387 */ /* 0x0107e80000100800 */
[----:B-----5:R3:W-:Y:S04]  /*5c20*/  STL [R14+0xc], R33 ;  /* 0x00000c210e007387 */ /* 0x0207e80000100800 */
[----:B------:R3:W-:Y:S04]  /*5c30*/  STL [R31], R18 ;  /* 0x000000121f007387 */ /* 0x0007e80000100800 */
[----:B------:R3:W-:Y:S04]  /*5c40*/  STL [R31+0x8], R10 ;  /* 0x0000080a1f007387 */ /* 0x0007e80000100800 */
[----:B------:R3:W-:Y:S01]  /*5c50*/  STL [R31+0xc], R30 ;  /* 0x00000c1e1f007387 */ /* 0x0007e20000100800 */
[----:B------:R-:W-:Y:S01]  /*5c60*/  PLOP3.LUT P0, PT, PT, PT, PT, 0x8, 0x80 ;  /* 0x000000000080781c */ /* 0x000fe20003f0e170 */
[----:B------:R-:W-:-:S02]  /*5c70*/  VIADD R12, R12, 0x8 ;  /* 0x000000080c0c7836 */ /* 0x000fc40000000000 */
[----:B------:R-:W-:Y:S01]  /*5c80*/  VIADD R16, R16, 0x8 ;  /* 0x0000000810107836 */ /* 0x000fe20000000000 */
[----:B--2---:R3:W-:Y:S09]  /*5c90*/  STL [R31+0x4], R26 ;  /* 0x0000041a1f007387 */ /* 0x0047f20000100800 */
.L_x_126:
[----:B------:R-:W-:Y:S05]  /*5ca0*/  BSYNC.RECONVERGENT B5 ;  /* 0x0000000000057941 */ /* 0x000fea0003800200 */
.L_x_125:
[----:B------:R-:W-:-:S13]  /*5cb0*/  ISETP.EQ.AND P1, PT, R16, R15, PT ;  /* 0x0000000f1000720c */ /* 0x000fda0003f22270 */
[----:B------:R-:W-:Y:S05]  /*5cc0*/  @!P0 BREAK.RELIABLE P1, B4 ;  /* 0x0000000000048942 */ /* 0x000fea0000800100 */
[----:B------:R-:W-:Y:S05]  /*5cd0*/  @!P0 BRA P1, `(.L_x_119) ;  /* 0x00000000003c8947 */ /* 0x000fea0000800000 */
.L_x_121:
[----:B------:R-:W-:Y:S05]  /*5ce0*/  BSYNC.RELIABLE B4 ;  /* 0x0000000000047941 */ /* 0x000fea0003800100 */
.L_x_120:
[----:B------:R-:W-:-:S05]  /*5cf0*/  IMAD.WIDE.U32 R8, R16, 0x4, R24 ;  /* 0x0000000410087825 */ /* 0x000fca00078e0018 */
[----:B0123--:R-:W2:Y:S01]  /*5d00*/  LDG.E R10, desc[UR4][R8.64+0x4] ;  /* 0x00000404080a7981 */ /* 0x00fea2000c1e1900 */
[----:B------:R-:W-:-:S03]  /*5d10*/  IMAD R18, R12, 0x4, R1 ;  /* 0x000000040c127824 */ /* 0x000fc600078e0201 */
[----:B------:R-:W3:Y:S04]  /*5d20*/  LDG.E R11, desc[UR4][R8.64+0x8] ;  /* 0x00000804080b7981 */ /* 0x000ee8000c1e1900 */
[----:B------:R-:W4:Y:S04]  /*5d30*/  LDG.E R14, desc[UR4][R8.64+0xc] ;  /* 0x00000c04080e7981 */ /* 0x000f28000c1e1900 */
[----:B------:R-:W5:Y:S01]  /*5d40*/  LDG.E R17, desc[UR4][R8.64+0x10] ;  /* 0x0000100408117981 */ /* 0x000f62000c1e1900 */
[----:B------:R-:W-:-:S05]  /*5d50*/  VIADD R16, R16, 0x4 ;  /* 0x0000000410107836 */ /* 0x000fca0000000000 */
[----:B------:R-:W-:Y:S01]  /*5d60*/  ISETP.NE.AND P0, PT, R16, R15, PT ;  /* 0x0000000f1000720c */ /* 0x000fe20003f05270 */
[----:B------:R-:W-:Y:S01]  /*5d70*/  VIADD R12, R12, 0x4 ;  /* 0x000000040c0c7836 */ /* 0x000fe20000000000 */
[----:B--2---:R0:W-:Y:S04]  /*5d80*/  STL [R18], R10 ;  /* 0x0000000a12007387 */ /* 0x0041e80000100800 */
[----:B---3--:R0:W-:Y:S04]  /*5d90*/  STL [R18+0x4], R11 ;  /* 0x0000040b12007387 */ /* 0x0081e80000100800 */
[----:B----4-:R0:W-:Y:S04]  /*5da0*/  STL [R18+0x8], R14 ;  /* 0x0000080e12007387 */ /* 0x0101e80000100800 */
[----:B-----5:R0:W-:Y:S01]  /*5db0*/  STL [R18+0xc], R17 ;  /* 0x00000c1112007387 */ /* 0x0201e20000100800 */
[----:B------:R-:W-:Y:S05]  /*5dc0*/  @P0 BRA `(.L_x_120) ;  /* 0xfffffffc00c80947 */ /* 0x000fea000383ffff */
.L_x_119:
[----:B------:R-:W-:Y:S05]  /*5dd0*/  BSYNC.RECONVERGENT B3 ;  /* 0x0000000000037941 */ /* 0x000fea0003800200 */
.L_x_118:
[----:B------:R-:W-:-:S13]  /*5de0*/  ISETP.NE.AND P0, PT, R13, RZ, PT ;  /* 0x000000ff0d00720c */ /* 0x000fda0003f05270 */
[----:B------:R-:W-:Y:S05]  /*5df0*/  @!P0 BRA `(.L_x_117) ;  /* 0x00000000002c8947 */ /* 0x000fea0003800000 */
[----:B------:R-:W-:-:S05]  /*5e00*/  IMAD.WIDE.U32 R24, R15, 0x4, R24 ;  /* 0x000000040f187825 */ /* 0x000fca00078e0018 */
[----:B------:R-:W4:Y:S01]  /*5e10*/  LDG.E R8, desc[UR4][R24.64+0x4] ;  /* 0x0000040418087981 */ /* 0x000f22000c1e1900 */
[----:B------:R-:W-:Y:S02]  /*5e20*/  LEA R9, R12, R1, 0x2 ;  /* 0x000000010c097211 */ /* 0x000fe400078e10ff */
[----:B------:R-:W-:-:S03]  /*5e30*/  ISETP.NE.AND P0, PT, R13, 0x1, PT ;  /* 0x000000010d00780c */ /* 0x000fc60003f05270 */
[----:B----4-:R4:W-:Y:S10]  /*5e40*/  STL [R9], R8 ;  /* 0x0000000809007387 */ /* 0x0109f40000100800 */
[----:B------:R-:W-:Y:S05]  /*5e50*/  @!P0 BRA `(.L_x_117) ;  /* 0x0000000000148947 */ /* 0x000fea0003800000 */
[----:B------:R-:W-:Y:S01]  /*5e60*/  ISETP.NE.AND P0, PT, R13, 0x2, PT ;  /* 0x000000020d00780c */ /* 0x000fe20003f05270 */
[----:B----4-:R-:W4:-:S12]  /*5e70*/  LDG.E R8, desc[UR4][R24.64+0x8] ;  /* 0x0000080418087981 */ /* 0x010f18000c1e1900 */
[----:B0123--:R-:W2:Y:S04]  /*5e80*/  @P0 LDG.E R10, desc[UR4][R24.64+0xc] ;  /* 0x00000c04180a0981 */ /* 0x00fea8000c1e1900 */
[----:B----4-:R0:W-:Y:S04]  /*5e90*/  STL [R9+0x4], R8 ;  /* 0x0000040809007387 */ /* 0x0101e80000100800 */
[----:B--2---:R0:W-:Y:S02]  /*5ea0*/  @P0 STL [R9+0x8], R10 ;  /* 0x0000080a09000387 */ /* 0x0041e40000100800 */
.L_x_117:
[----:B------:R-:W-:Y:S05]  /*5eb0*/  BSYNC.RECONVERGENT B2 ;  /* 0x0000000000027941 */ /* 0x000fea0003800200 */
.L_x_116:
[----:B------:R-:W-:-:S13]  /*5ec0*/  ISETP.NE.AND P0, PT, R5, 0x1e, PT ;  /* 0x0000001e0500780c */ /* 0x000fda0003f05270 */
[----:B------:R-:W-:Y:S05]  /*5ed0*/  @!P0 BRA `(.L_x_127) ;  /* 0x0000002400608947 */ /* 0x000fea0003800000 */
[----:B------:R-:W-:Y:S01]  /*5ee0*/  ISETP.GE.U32.AND P0, PT, R3, 0x4, PT ;  /* 0x000000040300780c */ /* 0x000fe20003f06070 */
[----:B------:R-:W-:Y:S01]  /*5ef0*/  IMAD.MOV.U32 R25, RZ, RZ, RZ ;  /* 0x000000ffff197224 */ /* 0x000fe200078e00ff */
[----:B------:R-:W-:-:S11]  /*5f00*/  LOP3.LUT R24, R7, 0x3, RZ, 0xc0, !PT ;  /* 0x0000000307187812 */ /* 0x000fd600078ec0ff */
[----:B------:R-:W-:Y:S05]  /*5f10*/  @!P0 BRA `(.L_x_128) ;  /* 0x00000004004c8947 */ /* 0x000fea0003800000 */
[----:B------:R-:W-:Y:S01]  /*5f20*/  LOP3.LUT R25, R7, 0xfffffffc, RZ, 0xc0, !PT ;  /* 0xfffffffc07197812 */ /* 0x000fe200078ec0ff */
[----:B--23--:R-:W-:-:S03]  /*5f30*/  IMAD.MOV.U32 R26, RZ, RZ, RZ ;  /* 0x000000ffff1a7224 */ /* 0x00cfc600078e00ff */
[----:B------:R-:W-:-:S13]  /*5f40*/  ISETP.GT.AND P0, PT, R25, RZ, PT ;  /* 0x000000ff1900720c */ /* 0x000fda0003f04270 */
[----:B------:R-:W-:Y:S05]  /*5f50*/  @!P0 BRA `(.L_x_129) ;  /* 0x0000000400108947 */ /* 0x000fea0003800000 */
[----:B------:R-:W-:Y:S01]  /*5f60*/  IMAD.IADD R7, R25, 0x1, -R26 ;  /* 0x0000000119077824 */ /* 0x000fe200078e0a1a */
[----:B------:R-:W-:-:S04]  /*5f70*/  PLOP3.LUT P0, PT, PT, PT, PT, 0x80, 0x8 ;  /* 0x000000000008781c */ /* 0x000fc80003f0f070 */
[----:B------:R-:W-:-:S13]  /*5f80*/  ISETP.GT.AND P1, PT, R7, 0xc, PT ;  /* 0x0000000c0700780c */ /* 0x000fda0003f24270 */
[----:B------:R-:W-:Y:S05]  /*5f90*/  @!P1 BRA `(.L_x_130) ;  /* 0x0000000000a09947 */ /* 0x000fea0003800000 */
[----:B------:R-:W-:Y:S01]  /*5fa0*/  PLOP3.LUT P0, PT, PT, PT, PT, 0x8, 0x80 ;  /* 0x000000000080781c */ /* 0x000fe20003f0e170 */
[----:B------:R-:W-:-:S12]  /*5fb0*/  VIADD R7, R25, 0xfffffff4 ;  /* 0xfffffff419077836 */ /* 0x000fd80000000000 */
.L_x_131:
[C---:B-1----:R-:W-:Y:S02]  /*5fc0*/  IMAD R16, R26.reuse, 0x4, R1 ;  /* 0x000000041a107824 */ /* 0x042fe400078e0201 */
[----:B------:R-:W-:-:S03]  /*5fd0*/  VIADD R34, R26, 0x4 ;  /* 0x000000041a227836 */ /* 0x000fc60000000000 */
[----:B0---4-:R-:W2:Y:S04]  /*5fe0*/  LDL.64 R8, [R16] ;  /* 0x0000000010087983 */ /* 0x011ea80000100a00 */
[----:B-1----:R-:W3:Y:S01]  /*5ff0*/  LDL.64 R10, [R16+0x8] ;  /* 0x00000800100a7983 */ /* 0x002ee20000100a00 */
[----:B------:R-:W-:Y:S01]  /*6000*/  IMAD R17, R34, 0x4, R1 ;  /* 0x0000000422117824 */ /* 0x000fe200078e0201 */
[C---:B------:R-:W-:Y:S01]  /*6010*/  IADD3 R31, PT, PT, R26.reuse, 0xc, RZ ;  /* 0x0000000c1a1f7810 */ /* 0x040fe20007ffe0ff */
[C---:B------:R-:W-:Y:S02]  /*6020*/  VIADD R30, R26.reuse, 0x8 ;  /* 0x000000081a1e7836 */ /* 0x040fe40000000000 */
[----:B------:R-:W-:Y:S01]  /*6030*/  IMAD.WIDE.U32 R18, R26, 0x4, R20 ;  /* 0x000000041a127825 */ /* 0x000fe200078e0014 */
[----:B------:R-:W4:Y:S03]  /*6040*/  LDL.64 R12, [R17] ;  /* 0x00000000110c7983 */ /* 0x000f260000100a00 */
[--C-:B------:R-:W-:Y:S01]  /*6050*/  IMAD R36, R30, 0x4, R1.reuse ;  /* 0x000000041e247824 */ /* 0x100fe200078e0201 */
[----:B------:R-:W5:Y:S01]  /*6060*/  LDL.64 R14, [R17+0x8] ;  /* 0x00000800110e7983 */ /* 0x000f620000100a00 */
[----:B------:R-:W-:-:S02]  /*6070*/  IMAD R37, R31, 0x4, R1 ;  /* 0x000000041f257824 */ /* 0x000fc400078e0201 */
[--C-:B------:R-:W-:Y:S01]  /*6080*/  IMAD.WIDE.U32 R34, R34, 0x4, R20.reuse ;  /* 0x0000000422227825 */ /* 0x100fe200078e0014 */
[----:B------:R-:W5:Y:S04]  /*6090*/  LDL.64 R16, [R36+0x8] ;  /* 0x0000080024107983 */ /* 0x000f680000100a00 */
[----:B--2---:R-:W-:Y:S04]  /*60a0*/  STG.E desc[UR4][R18.64+0x460], R8 ;  /* 0x0004600812007986 */ /* 0x004fe8000c101904 */
[----:B------:R0:W-:Y:S04]  /*60b0*/  STG.E desc[UR4][R18.64+0x464], R9 ;  /* 0x0004640912007986 */ /* 0x0001e8000c101904 */
[----:B---3--:R-:W-:Y:S04]  /*60c0*/  STG.E desc[UR4][R18.64+0x468], R10 ;  /* 0x0004680a12007986 */ /* 0x008fe8000c101904 */
[----:B------:R1:W-:Y:S04]  /*60d0*/  STG.E desc[UR4][R18.64+0x46c], R11 ;  /* 0x00046c0b12007986 */ /* 0x0003e8000c101904 */
[----:B0-----:R-:W2:Y:S01]  /*60e0*/  LDL.64 R8, [R36] ;  /* 0x0000000024087983 */ /* 0x001ea20000100a00 */
[----:B------:R-:W-:-:S03]  /*60f0*/  IMAD.WIDE.U32 R32, R30, 0x4, R20 ;  /* 0x000000041e207825 */ /* 0x000fc600078e0014 */
[----:B----4-:R-:W-:Y:S04]  /*6100*/  STG.E desc[UR4][R34.64+0x460], R12 ;  /* 0x0004600c22007986 */ /* 0x010fe8000c101904 */
[----:B-1----:R-:W3:Y:S04]  /*6110*/  LDL.64 R10, [R37] ;  /* 0x00000000250a7983 */ /* 0x002ee80000100a00 */
[----:B------:R-:W4:Y:S04]  /*6120*/  LDL.64 R18, [R37+0x8] ;  /* 0x0000080025127983 */ /* 0x000f280000100a00 */
[----:B------:R0:W-:Y:S01]  /*6130*/  STG.E desc[UR4][R34.64+0x464], R13 ;  /* 0x0004640d22007986 */ /* 0x0001e2000c101904 */
[----:B------:R-:W-:-:S03]  /*6140*/  VIADD R26, R26, 0x10 ;  /* 0x000000101a1a7836 */ /* 0x000fc60000000000 */
[----:B-----5:R1:W-:Y:S04]  /*6150*/  STG.E desc[UR4][R34.64+0x468], R14 ;  /* 0x0004680e22007986 */ /* 0x0203e8000c101904 */
[----:B------:R1:W-:Y:S01]  /*6160*/  STG.E desc[UR4][R34.64+0x46c], R15 ;  /* 0x00046c0f22007986 */ /* 0x0003e2000c101904 */
[----:B0-----:R-:W-:-:S03]  /*6170*/  IMAD.WIDE.U32 R12, R31, 0x4, R20 ;  /* 0x000000041f0c7825 */ /* 0x001fc600078e0014 */
[----:B------:R1:W-:Y:S04]  /*6180*/  STG.E desc[UR4][R32.64+0x468], R16 ;  /* 0x0004681020007986 */ /* 0x0003e8000c101904 */
[----:B------:R1:W-:Y:S01]  /*6190*/  STG.E desc[UR4][R32.64+0x46c], R17 ;  /* 0x00046c1120007986 */ /* 0x0003e2000c101904 */
[----:B------:R-:W-:-:S03]  /*61a0*/  ISETP.GE.AND P1, PT, R26, R7, PT ;  /* 0x000000071a00720c */ /* 0x000fc60003f26270 */
[----:B--2---:R1:W-:Y:S04]  /*61b0*/  STG.E desc[UR4][R32.64+0x460], R8 ;  /* 0x0004600820007986 */ /* 0x0043e8000c101904 */
[----:B------:R1:W-:Y:S04]  /*61c0*/  STG.E desc[UR4][R32.64+0x464], R9 ;  /* 0x0004640920007986 */ /* 0x0003e8000c101904 */
[----:B---3--:R1:W-:Y:S04]  /*61d0*/  STG.E desc[UR4][R12.64+0x460], R10 ;  /* 0x0004600a0c007986 */ /* 0x0083e8000c101904 */
[----:B------:R1:W-:Y:S04]  /*61e0*/  STG.E desc[UR4][R12.64+0x464], R11 ;  /* 0x0004640b0c007986 */ /* 0x0003e8000c101904 */
[----:B----4-:R1:W-:Y:S04]  /*61f0*/  STG.E desc[UR4][R12.64+0x468], R18 ;  /* 0x000468120c007986 */ /* 0x0103e8000c101904 */
[----:B------:R1:W-:Y:S01]  /*6200*/  STG.E desc[UR4][R12.64+0x46c], R19 ;  /* 0x00046c130c007986 */ /* 0x0003e2000c101904 */
[----:B------:R-:W-:Y:S05]  /*6210*/  @!P1 BRA `(.L_x_131) ;  /* 0xfffffffc00689947 */ /* 0x000fea000383ffff */
.L_x_130:
[----:B------:R-:W-:-:S05]  /*6220*/  IMAD.IADD R7, R25, 0x1, -R26 ;  /* 0x0000000119077824 */ /* 0x000fca00078e0a1a */
[----:B------:R-:W-:-:S13]  /*6230*/  ISETP.GT.AND P1, PT, R7, 0x4, PT ;  /* 0x000000040700780c */ /* 0x000fda0003f24270 */
[----:B------:R-:W-:Y:S05]  /*6240*/  @!P1 BRA `(.L_x_132) ;  /* 0x00000000004c9947 */ /* 0x000fea0003800000 */
[C---:B01----:R-:W-:Y:S02]  /*6250*/  VIADD R18, R26.reuse, 0x4 ;  /* 0x000000041a127836 */ /* 0x043fe40000000000 */
[--C-:B------:R-:W-:Y:S02]  /*6260*/  IMAD R7, R26, 0x4, R1.reuse ;  /* 0x000000041a077824 */ /* 0x100fe400078e0201 */
[----:B------:R-:W-:-:S03]  /*6270*/  IMAD R30, R18, 0x4, R1 ;  /* 0x00000004121e7824 */ /* 0x000fc600078e0201 */
[----:B----4-:R-:W2:Y:S04]  /*6280*/  LDL.64 R8, [R7] ;  /* 0x0000000007087983 */ /* 0x010ea80000100a00 */
[----:B------:R-:W3:Y:S04]  /*6290*/  LDL.64 R10, [R7+0x8] ;  /* 0x00000800070a7983 */ /* 0x000ee80000100a00 */
[----:B------:R-:W4:Y:S04]  /*62a0*/  LDL.64 R12, [R30] ;  /* 0x000000001e0c7983 */ /* 0x000f280000100a00 */
[----:B------:R-:W5:Y:S01]  /*62b0*/  LDL.64 R14, [R30+0x8] ;  /* 0x000008001e0e7983 */ /* 0x000f620000100a00 */
[----:B------:R-:W-:Y:S01]  /*62c0*/  IMAD.WIDE.U32 R16, R26, 0x4, R20 ;  /* 0x000000041a107825 */ /* 0x000fe200078e0014 */
[----:B------:R-:W-:-:S03]  /*62d0*/  PLOP3.LUT P0, PT, PT, PT, PT, 0x8, 0x80 ;  /* 0x000000000080781c */ /* 0x000fc60003f0e170 */
[----:B------:R-:W-:-:S04]  /*62e0*/  IMAD.WIDE.U32 R18, R18, 0x4, R20 ;  /* 0x0000000412127825 */ /* 0x000fc800078e0014 */
[----:B------:R-:W-:Y:S01]  /*62f0*/  VIADD R26, R26, 0x8 ;  /* 0x000000081a1a7836 */ /* 0x000fe20000000000 */
[----:B--2---:R2:W-:Y:S04]  /*6300*/  STG.E desc[UR4][R16.64+0x460], R8 ;  /* 0x0004600810007986 */ /* 0x0045e8000c101904 */
[----:B------:R2:W-:Y:S04]  /*6310*/  STG.E desc[UR4][R16.64+0x464], R9 ;  /* 0x0004640910007986 */ /* 0x0005e8000c101904 */
[----:B---3--:R2:W-:Y:S04]  /*6320*/  STG.E desc[UR4][R16.64+0x468], R10 ;  /* 0x0004680a10007986 */ /* 0x0085e8000c101904 */
[----:B------:R2:W-:Y:S04]  /*6330*/  STG.E desc[UR4][R16.64+0x46c], R11 ;  /* 0x00046c0b10007986 */ /* 0x0005e8000c101904 */
[----:B----4-:R2:W-:Y:S04]  /*6340*/  STG.E desc[UR4][R18.64+0x460], R12 ;  /* 0x0004600c12007986 */ /* 0x0105e8000c101904 */
[----:B------:R2:W-:Y:S04]  /*6350*/  STG.E desc[UR4][R18.64+0x464], R13 ;  /* 0x0004640d12007986 */ /* 0x0005e8000c101904 */
[----:B-----5:R2:W-:Y:S04]  /*6360*/  STG.E desc[UR4][R18.64+0x468], R14 ;  /* 0x0004680e12007986 */ /* 0x0205e8000c101904 */
[----:B------:R2:W-:Y:S02]  /*6370*/  STG.E desc[UR4][R18.64+0x46c], R15 ;  /* 0x00046c0f12007986 */ /* 0x0005e4000c101904 */
.L_x_132:
[----:B------:R-:W-:-:S13]  /*6380*/  ISETP.NE.OR P0, PT, R26, R25, P0 ;  /* 0x000000191a00720c */ /* 0x000fda0000705670 */
[----:B------:R-:W-:Y:S05]  /*6390*/  @!P0 BRA `(.L_x_128) ;  /* 0x00000000002c8947 */ /* 0x000fea0003800000 */
.L_x_129:
[----:B------:R-:W-:-:S05]  /*63a0*/  IMAD R7, R26, 0x4, R1 ;  /* 0x000000041a077824 */ /* 0x000fca00078e0201 */
[----:B012-4-:R-:W2:Y:S04]  /*63b0*/  LDL.64 R8, [R7] ;  /* 0x0000000007087983 */ /* 0x017ea80000100a00 */
[----:B------:R-:W3:Y:S01]  /*63c0*/  LDL.64 R10, [R7+0x8] ;  /* 0x00000800070a7983 */ /* 0x000ee20000100a00 */
[----:B------:R-:W-:-:S04]  /*63d0*/  IMAD.WIDE.U32 R12, R26, 0x4, R20 ;  /* 0x000000041a0c7825 */ /* 0x000fc800078e0014 */
[----:B------:R-:W-:-:S05]  /*63e0*/  VIADD R26, R26, 0x4 ;  /* 0x000000041a1a7836 */ /* 0x000fca0000000000 */
[----:B------:R-:W-:Y:S01]  /*63f0*/  ISETP.NE.AND P0, PT, R26, R25, PT ;  /* 0x000000191a00720c */ /* 0x000fe20003f05270 */
[----:B--2---:R0:W-:Y:S04]  /*6400*/  STG.E desc[UR4][R12.64+0x460], R8 ;  /* 0x000460080c007986 */ /* 0x0041e8000c101904 */
[----:B------:R0:W-:Y:S04]  /*6410*/  STG.E desc[UR4][R12.64+0x464], R9 ;  /* 0x000464090c007986 */ /* 0x0001e8000c101904 */
[----:B---3--:R0:W-:Y:S04]  /*6420*/  STG.E desc[UR4][R12.64+0x468], R10 ;  /* 0x0004680a0c007986 */ /* 0x0081e8000c101904 */
[----:B------:R0:W-:Y:S01]  /*6430*/  STG.E desc[UR4][R12.64+0x46c], R11 ;  /* 0x00046c0b0c007986 */ /* 0x0001e2000c101904 */
[----:B------:R-:W-:Y:S05]  /*6440*/  @P0 BRA `(.L_x_129) ;  /* 0xfffffffc00d40947 */ /* 0x000fea000383ffff */
.L_x_128:
[----:B------:R-:W-:-:S13]  /*6450*/  ISETP.NE.AND P0, PT, R24, RZ, PT ;  /* 0x000000ff1800720c */ /* 0x000fda0003f05270 */
[----:B------:R-:W-:Y:S05]  /*6460*/  @!P0 BRA `(.L_x_127) ;  /* 0x0000001c00fc8947 */ /* 0x000fea0003800000 */
[----:B------:R-:W-:-:S05]  /*6470*/  LEA R7, R25, R1, 0x2 ;  /* 0x0000000119077211 */ /* 0x000fca00078e10ff */
[----:B012-4-:R-:W2:Y:S01]  /*6480*/  LDL.64 R8, [R7] ;  /* 0x0000000007087983 */ /* 0x017ea20000100a00 */
[----:B------:R-:W-:Y:S01]  /*6490*/  IMAD.WIDE.U32 R20, R25, 0x4, R20 ;  /* 0x0000000419147825 */ /* 0x000fe200078e0014 */
[----:B------:R-:W-:-:S04]  /*64a0*/  ISETP.NE.AND P0, PT, R24, 0x1, PT ;  /* 0x000000011800780c */ /* 0x000fc80003f05270 */
[----:B--2---:R0:W-:Y:S09]  /*64b0*/  STG.E desc[UR4][R20.64+0x460], R8 ;  /* 0x0004600814007986 */ /* 0x0041f2000c101904 */
[----:B------:R-:W-:Y:S05]  /*64c0*/  @!P0 BRA `(.L_x_127) ;  /* 0x0000001c00e48947 */ /* 0x000fea0003800000 */
[----:B------:R1:W-:Y:S01]  /*64d0*/  STG.E desc[UR4][R20.64+0x464], R9 ;  /* 0x0004640914007986 */ /* 0x0003e2000c101904 */
[----:B------:R-:W-:-:S13]  /*64e0*/  ISETP.NE.AND P0, PT, R24, 0x2, PT ;  /* 0x000000021800780c */ /* 0x000fda0003f05270 */
[----:B-1----:R-:W-:Y:S05]  /*64f0*/  @!P0 BRA `(.L_x_127) ;  /* 0x0000001c00d88947 */ /* 0x002fea0003800000 */
[----:B------:R-:W2:Y:S04]  /*6500*/  LDL R7, [R7+0x8] ;  /* 0x0000080007077983 */ /* 0x000ea80000100800 */
[----:B--2---:R1:W-:Y:S01]  /*6510*/  STG.E desc[UR4][R20.64+0x468], R7 ;  /* 0x0004680714007986 */ /* 0x0043e2000c101904 */
[----:B------:R-:W-:Y:S05]  /*6520*/  BRA `(.L_x_127) ;  /* 0x0000001c00cc7947 */ /* 0x000fea0003800000 */
.L_x_96:
        /* <DEDUP_REMOVED lines=10> */
.L_x_135:
[----:B0-----:R-:W-:-:S05]  /*65d0*/  IMAD.WIDE.U32 R8, R17, 0x4, R20 ;  /* 0x0000000411087825 */ /* 0x001fca00078e0014 */
[----:B------:R-:W2:Y:S04]  /*65e0*/  LDG.E R10, desc[UR4][R8.64+0x4] ;  /* 0x00000404080a7981 */ /* 0x000ea8000c1e1900 */
[----:B------:R-:W3:Y:S04]  /*65f0*/  LDG.E R12, desc[UR4][R8.64+0x8] ;  /* 0x00000804080c7981 */ /* 0x000ee8000c1e1900 */
[----:B------:R-:W4:Y:S04]  /*6600*/  LDG.E R16, desc[UR4][R8.64+0xc] ;  /* 0x00000c0408107981 */ /* 0x000f28000c1e1900 */
[----:B------:R-:W5:Y:S04]  /*6610*/  LDG.E R18, desc[UR4][R8.64+0x10] ;  /* 0x0000100408127981 */ /* 0x000f68000c1e1900 */
        /* <DEDUP_REMOVED lines=12> */
[C---:B------:R-:W-:Y:S01]  /*66e0*/  SEL R6, R17.reuse, R6, !P4 ;  /* 0x0000000611067207 */ /* 0x040fe20006000000 */
[C---:B------:R-:W-:Y:S02]  /*66f0*/  @!P3 VIADD R6, R17.reuse, 0x1 ;  /* 0x000000011106b836 */ /* 0x040fe40000000000 */
[C---:B------:R-:W-:Y:S02]  /*6700*/  @!P1 VIADD R6, R17.reuse, 0x2 ;  /* 0x0000000211069836 */ /* 0x040fe40000000000 */
[----:B------:R-:W-:-:S04]  /*6710*/  @!P6 VIADD R6, R17, 0x3 ;  /* 0x000000031106e836 */ /* 0x000fc80000000000 */
[----:B------:R-:W-:Y:S01]  /*6720*/  @!P5 VIADD R6, R17, 0x4 ;  /* 0x000000041106d836 */ /* 0x000fe20000000000 */
        /* <DEDUP_REMOVED lines=10> */
[----:B------:R-:W-:-:S13]  /*67d0*/  ISETP.NE.AND P2, PT, R26, R13, PT ;  /* 0x0000000d1a00720c */ /* 0x000fda0003f45270 */
[C---:B------:R-:W-:Y:S02]  /*67e0*/  @!P2 VIADD R6, R17.reuse, 0x5 ;  /* 0x000000051106a836 */ /* 0x040fe40000000000 */
[C---:B------:R-:W-:Y:S01]  /*67f0*/  @!P4 VIADD R6, R17.reuse, 0x6 ;  /* 0x000000061106c836 */ /* 0x040fe20000000000 */
[C---:B------:R-:W-:Y:S01]  /*6800*/  @!P3 IADD3 R6, PT, PT, R17.reuse, 0x7, RZ ;  /* 0x000000071106b810 */ /* 0x040fe20007ffe0ff */
[C---:B------:R-:W-:Y:S02]  /*6810*/  @!P1 VIADD R6, R17.reuse, 0x8 ;  /* 0x0000000811069836 */ /* 0x040fe40000000000 */
[C---:B------:R-:W-:Y:S02]  /*6820*/  @!P6 VIADD R6, R17.reuse, 0x9 ;  /* 0x000000091106e836 */ /* 0x040fe40000000000 */
[----:B------:R-:W-:Y:S01]  /*6830*/  @!P5 VIADD R6, R17, 0xa ;  /* 0x0000000a1106d836 */ /* 0x000fe20000000000 */
[-C--:B--2---:R-:W-:Y:S02]  /*6840*/  ISETP.NE.AND P2, PT, R10, R13.reuse, PT ;  /* 0x0000000d0a00720c */ /* 0x084fe40003f45270 */
[----:B---3--:R-:W-:-:S02]  /*6850*/  ISETP.NE.AND P1, PT, R12, R13, PT ;  /* 0x0000000d0c00720c */ /* 0x008fc40003f25270 */
[-C--:B----4-:R-:W-:Y:S02]  /*6860*/  ISETP.NE.AND P3, PT, R16, R13.reuse, PT ;  /* 0x0000000d1000720c */ /* 0x090fe40003f65270 */
[----:B-----5:R-:W-:-:S07]  /*6870*/  ISETP.NE.AND P4, PT, R18, R13, PT ;  /* 0x0000000d1200720c */ /* 0x020fce0003f85270 */
[C---:B------:R-:W-:Y:S01]  /*6880*/  @!P2 VIADD R6, R17.reuse, 0xb ;  /* 0x0000000b1106a836 */ /* 0x040fe20000000000 */
[----:B------:R-:W-:Y:S01]  /*6890*/  ISETP.NE.AND P2, PT, R24, R13, PT ;  /* 0x0000000d1800720c */ /* 0x000fe20003f45270 */
[C---:B------:R-:W-:Y:S02]  /*68a0*/  @!P1 VIADD R6, R17.reuse, 0xc ;  /* 0x0000000c11069836 */ /* 0x040fe40000000000 */
[C---:B------:R-:W-:Y:S02]  /*68b0*/  @!P3 VIADD R6, R17.reuse, 0xd ;  /* 0x0000000d1106b836 */ /* 0x040fe40000000000 */
[----:B------:R-:W-:-:S08]  /*68c0*/  @!P4 VIADD R6, R17, 0xe ;  /* 0x0000000e1106c836 */ /* 0x000fd00000000000 */
[C---:B------:R-:W-:Y:S02]  /*68d0*/  @!P2 VIADD R6, R17.reuse, 0xf ;  /* 0x0000000f1106a836 */ /* 0x040fe40000000000 */
[----:B------:R-:W-:-:S05]  /*68e0*/  VIADD R17, R17, 0x10 ;  /* 0x0000001011117836 */ /* 0x000fca0000000000 */
[----:B------:R-:W-:-:S13]  /*68f0*/  ISETP.NE.AND P1, PT, R17, R11, PT ;  /* 0x0000000b1100720c */ /* 0x000fda0003f25270 */
[----:B------:R-:W-:Y:S05]  /*6900*/  @P1 BRA `(.L_x_135) ;  /* 0xfffffffc00301947 */ /* 0x000fea000383ffff */
.L_x_134:
        /* <DEDUP_REMOVED lines=9> */
[----:B------:R-:W5:Y:S04]  /*69a0*/  LDG.E R24, desc[UR4][R8.64+0x14] ;  /* 0x0000140408187981 */ /* 0x000f68000c1e1900 */
[----:B------:R-:W5:Y:S04]  /*69b0*/  LDG.E R26, desc[UR4][R8.64+0x18] ;  /* 0x00001804081a7981 */ /* 0x000f68000c1e1900 */
[----:B------:R-:W5:Y:S01]  /*69c0*/  LDG.E R30, desc[UR4][R8.64+0x20] ;  /* 0x00002004081e7981 */ /* 0x000f62000c1e1900 */
[----:B--2---:R-:W-:-:S03]  /*69d0*/  ISETP.NE.AND P3, PT, R12, R13, PT ;  /* 0x0000000d0c00720c */ /* 0x004fc60003f65270 */
[----:B------:R-:W2:Y:S01]  /*69e0*/  LDG.E R12, desc[UR4][R8.64+0x1c] ;  /* 0x00001c04080c7981 */ /* 0x000ea2000c1e1900 */
[-C--:B---3--:R-:W-:Y:S02]  /*69f0*/  ISETP.NE.AND P4, PT, R16, R13.reuse, PT ;  /* 0x0000000d1000720c */ /* 0x088fe40003f85270 */
[-C--:B----4-:R-:W-:Y:S02]  /*6a00*/  ISETP.NE.AND P1, PT, R18, R13.reuse, PT ;  /* 0x0000000d1200720c */ /* 0x090fe40003f25270 */
[----:B-----5:R-:W-:-:S04]  /*6a10*/  ISETP.NE.AND P2, PT, R10, R13, PT ;  /* 0x0000000d0a00720c */ /* 0x020fc80003f45270 */
[C---:B------:R-:W-:Y:S02]  /*6a20*/  SEL R6, R11.reuse, R6, !P2 ;  /* 0x000000060b067207 */ /* 0x040fe40005000000 */
[-C--:B------:R-:W-:Y:S02]  /*6a30*/  ISETP.NE.AND P2, PT, R24, R13.reuse, PT ;  /* 0x0000000d1800720c */ /* 0x080fe40003f45270 */
[C---:B------:R-:W-:Y:S01]  /*6a40*/  @!P3 IADD3 R6, PT, PT, R11.reuse, 0x1, RZ ;  /* 0x000000010b06b810 */ /* 0x040fe20007ffe0ff */
[C---:B------:R-:W-:Y:S01]  /*6a50*/  @!P4 VIADD R6, R11.reuse, 0x2 ;  /* 0x000000020b06c836 */ /* 0x040fe20000000000 */
[-C--:B------:R-:W-:Y:S01]  /*6a60*/  ISETP.NE.AND P3, PT, R26, R13.reuse, PT ;  /* 0x0000000d1a00720c */ /* 0x080fe20003f65270 */
[----:B------:R-:W-:Y:S01]  /*6a70*/  @!P1 VIADD R6, R11, 0x3 ;  /* 0x000000030b069836 */ /* 0x000fe20000000000 */
[----:B------:R-:W-:-:S07]  /*6a80*/  ISETP.NE.AND P1, PT, R30, R13, PT ;  /* 0x0000000d1e00720c */ /* 0x000fce0003f25270 */
[----:B------:R-:W-:-:S04]  /*6a90*/  @!P2 VIADD R6, R11, 0x4 ;  /* 0x000000040b06a836 */ /* 0x000fc80000000000 */
[----:B------:R-:W-:Y:S01]  /*6aa0*/  @!P3 VIADD R6, R11, 0x5 ;  /* 0x000000050b06b836 */ /* 0x000fe20000000000 */
[----:B--2---:R-:W-:-:S13]  /*6ab0*/  ISETP.NE.AND P4, PT, R12, R13, PT ;  /* 0x0000000d0c00720c */ /* 0x004fda0003f85270 */
[C---:B------:R-:W-:Y:S02]  /*6ac0*/  @!P4 VIADD R6, R11.reuse, 0x6 ;  /* 0x000000060b06c836 */ /* 0x040fe40000000000 */
[C---:B------:R-:W-:Y:S02]  /*6ad0*/  @!P1 VIADD R6, R11.reuse, 0x7 ;  /* 0x000000070b069836 */ /* 0x040fe40000000000 */
[----:B------:R-:W-:-:S07]  /*6ae0*/  VIADD R11, R11, 0x8 ;  /* 0x000000080b0b7836 */ /* 0x000fce0000000000 */
.L_x_136:
        /* <DEDUP_REMOVED lines=17> */
[C---:B------:R-:W-:Y:S01]  /*6c00*/  @!P4 IADD3 R6, PT, PT, R11.reuse, 0x3, RZ ;  /* 0x000000030b06c810 */ /* 0x040fe20007ffe0ff */
[----:B------:R-:W-:-:S07]  /*6c10*/  VIADD R11, R11, 0x4 ;  /* 0x000000040b0b7836 */ /* 0x000fce0000000000 */
.L_x_137:
        /* <DEDUP_REMOVED lines=16> */
.L_x_133:
[----:B------:R-:W-:Y:S01]  /*6d20*/  IADD3 R9, PT, PT, -R5, 0x1e, RZ ;  /* 0x0000001e05097810 */ /* 0x000fe20007ffe1ff */
[----:B------:R-:W-:Y:S01]  /*6d30*/  BSSY.RECONVERGENT B4, `(.L_x_138) ;  /* 0x0000086000047945 */ /* 0x000fe20003800200 */
[----:B------:R-:W-:Y:S02]  /*6d40*/  IMAD.MOV.U32 R12, RZ, RZ, RZ ;  /* 0x000000ffff0c7224 */ /* 0x000fe400078e00ff */
[----:B------:R-:W-:-:S13]  /*6d50*/  ISETP.GE.AND P0, PT, R6, R9, PT ;  /* 0x000000090600720c */ /* 0x000fda0003f06270 */
[----:B------:R-:W-:Y:S05]  /*6d60*/  @P0 BRA `(.L_x_139) ;  /* 0x0000000800080947 */ /* 0x000fea0003800000 */
[--C-:B0-----:R-:W-:Y:S01]  /*6d70*/  IADD3 R8, PT, PT, R5, -0x1b, R6.reuse ;  /* 0xffffffe505087810 */ /* 0x101fe20007ffe006 */
[----:B------:R-:W-:Y:S01]  /*6d80*/  BSSY.RECONVERGENT B3, `(.L_x_140) ;  /* 0x000006f000037945 */ /* 0x000fe20003800200 */
[----:B------:R-:W-:Y:S02]  /*6d90*/  IMAD.MOV.U32 R18, RZ, RZ, RZ ;  /* 0x000000ffff127224 */ /* 0x000fe400078e00ff */
[----:B------:R-:W-:Y:S01]  /*6da0*/  ISETP.GE.U32.AND P0, PT, R8, 0x3, PT ;  /* 0x000000030800780c */ /* 0x000fe20003f06070 */
[--C-:B------:R-:W-:Y:S02]  /*6db0*/  IMAD.IADD R8, R3, 0x1, -R6.reuse ;  /* 0x0000000103087824 */ /* 0x100fe400078e0a06 */
[----:B------:R-:W-:-:S03]  /*6dc0*/  IMAD.MOV.U32 R9, RZ, RZ, R6 ;  /* 0x000000ffff097224 */ /* 0x000fc600078e0006 */
        /* <DEDUP_REMOVED lines=15> */
.L_x_147:
[----:B0-----:R-:W-:Y:S02]  /*6ec0*/  VIADD R24, R17, 0x4 ;  /* 0x0000000411187836 */ /* 0x001fe40000000000 */
[C---:B------:R-:W-:Y:S02]  /*6ed0*/  IMAD.IADD R33, R6.reuse, 0x1, R17 ;  /* 0x0000000106217824 */ /* 0x040fe400078e0211 */
[----:B------:R-:W-:Y:S02]  /*6ee0*/  IMAD.IADD R31, R6, 0x1, R24 ;  /* 0x00000001061f7824 */ /* 0x000fe400078e0218 */
[----:B------:R-:W-:-:S04]  /*6ef0*/  IMAD.WIDE R32, R33, 0x4, R20 ;  /* 0x0000000421207825 */ /* 0x000fc800078e0214 */
[----:B------:R-:W-:Y:S01]  /*6f00*/  IMAD.WIDE R30, R31, 0x4, R20 ;  /* 0x000000041f1e7825 */ /* 0x000fe200078e0214 */
[----:B------:R-:W2:Y:S04]  /*6f10*/  LDG.E R8, desc[UR4][R32.64+0x4] ;  /* 0x0000040420087981 */ /* 0x000ea8000c1e1900 */
[----:B------:R-:W2:Y:S04]  /*6f20*/  LDG.E R9, desc[UR4][R32.64+0x8] ;  /* 0x0000080420097981 */ /* 0x000ea8000c1e1900 */
[----:B------:R-:W3:Y:S04]  /*6f30*/  LDG.E R10, desc[UR4][R32.64+0xc] ;  /* 0x00000c04200a7981 */ /* 0x000ee8000c1e1900 */
[----:B------:R0:W3:Y:S01]  /*6f40*/  LDG.E R11, desc[UR4][R32.64+0x10] ;  /* 0x00001004200b7981 */ /* 0x0000e2000c1e1900 */
[----:B------:R-:W-:-:S03]  /*6f50*/  IMAD R26, R17, 0x4, R1 ;  /* 0x00000004111a7824 */ /* 0x000fc600078e0201 */
[----:B------:R-:W4:Y:S04]  /*6f60*/  LDG.E R12, desc[UR4][R30.64+0x4] ;  /* 0x000004041e0c7981 */ /* 0x000f28000c1e1900 */
[----:B------:R-:W4:Y:S04]  /*6f70*/  LDG.E R13, desc[UR4][R30.64+0x8] ;  /* 0x000008041e0d7981 */ /* 0x000f28000c1e1900 */
[----:B------:R-:W5:Y:S04]  /*6f80*/  LDG.E R14, desc[UR4][R30.64+0xc] ;  /* 0x00000c041e0e7981 */ /* 0x000f68000c1e1900 */
[----:B------:R1:W5:Y:S01]  /*6f90*/  LDG.E R15, desc[UR4][R30.64+0x10] ;  /* 0x000010041e0f7981 */ /* 0x000362000c1e1900 */
[----:B------:R-:W-:-:S02]  /*6fa0*/  IMAD R34, R24, 0x4, R1 ;  /* 0x0000000418227824 */ /* 0x000fc400078e0201 */
[C---:B------:R-:W-:Y:S02]  /*6fb0*/  VIADD R24, R17.reuse, 0xc ;  /* 0x0000000c11187836 */ /* 0x040fe40000000000 */
[----:B------:R-:W-:-:S04]  /*6fc0*/  VIADD R25, R17, 0x8 ;  /* 0x0000000811197836 */ /* 0x000fc80000000000 */
[C---:B0-----:R-:W-:Y:S01]  /*6fd0*/  IMAD.IADD R33, R6.reuse, 0x1, R25 ;  /* 0x0000000106217824 */ /* 0x041fe200078e0219 */
[----:B-1----:R-:W-:-:S03]  /*6fe0*/  IADD3 R31, PT, PT, R6, R24, RZ ;  /* 0x00000018061f7210 */ /* 0x002fc60007ffe0ff */
[----:B------:R-:W-:-:S04]  /*6ff0*/  IMAD.WIDE R32, R33, 0x4, R20 ;  /* 0x0000000421207825 */ /* 0x000fc800078e0214 */
[----:B------:R-:W-:Y:S01]  /*7000*/  IMAD.WIDE R30, R31, 0x4, R20 ;  /* 0x000000041f1e7825 */ /* 0x000fe200078e0214 */
[----:B--2---:R0:W-:Y:S04]  /*7010*/  STL.64 [R26], R8 ;  /* 0x000000081a007387 */ /* 0x0041e80000100a00 */
[----:B---3--:R1:W-:Y:S04]  /*7020*/  STL.64 [R26+0x8], R10 ;  /* 0x0000080a1a007387 */ /* 0x0083e80000100a00 */
[----:B0-----:R-:W2:Y:S04]  /*7030*/  LDG.E R8, desc[UR4][R32.64+0x4] ;  /* 0x0000040420087981 */ /* 0x001ea8000c1e1900 */
[----:B----4-:R0:W-:Y:S04]  /*7040*/  STL.64 [R34], R12 ;  /* 0x0000000c22007387 */ /* 0x0101e80000100a00 */
[----:B------:R-:W2:Y:S04]  /*7050*/  LDG.E R9, desc[UR4][R32.64+0x8] ;  /* 0x0000080420097981 */ /* 0x000ea8000c1e1900 */
[----:B-----5:R3:W-:Y:S04]  /*7060*/  STL.64 [R34+0x8], R14 ;  /* 0x0000080e22007387 */ /* 0x0207e80000100a00 */
[----:B-1----:R-:W4:Y:S04]  /*7070*/  LDG.E R10, desc[UR4][R32.64+0xc] ;  /* 0x00000c04200a7981 */ /* 0x002f28000c1e1900 */
[----:B------:R-:W4:Y:S04]  /*7080*/  LDG.E R11, desc[UR4][R32.64+0x10] ;  /* 0x00001004200b7981 */ /* 0x000f28000c1e1900 */
[----:B0-----:R-:W5:Y:S04]  /*7090*/  LDG.E R12, desc[UR4][R30.64+0x4] ;  /* 0x000004041e0c7981 */ /* 0x001f68000c1e1900 */
[----:B------:R-:W5:Y:S04]  /*70a0*/  LDG.E R13, desc[UR4][R30.64+0x8] ;  /* 0x000008041e0d7981 */ /* 0x000f68000c1e1900 */
[----:B---3--:R-:W3:Y:S04]  /*70b0*/  LDG.E R14, desc[UR4][R30.64+0xc] ;  /* 0x00000c041e0e7981 */ /* 0x008ee8000c1e1900 */
[----:B------:R-:W3:Y:S01]  /*70c0*/  LDG.E R15, desc[UR4][R30.64+0x10] ;  /* 0x000010041e0f7981 */ /* 0x000ee2000c1e1900 */
[----:B------:R-:W-:-:S02]  /*70d0*/  IMAD R25, R25, 0x4, R1 ;  /* 0x0000000419197824 */ /* 0x000fc400078e0201 */
[----:B------:R-:W-:Y:S02]  /*70e0*/  IMAD R24, R24, 0x4, R1 ;  /* 0x0000000418187824 */ /* 0x000fe400078e0201 */
[----:B------:R-:W-:-:S05]  /*70f0*/  VIADD R17, R17, 0x10 ;  /* 0x0000001011117836 */ /* 0x000fca0000000000 */
[----:B------:R-:W-:Y:S01]  /*7100*/  ISETP.GE.AND P1, PT, R17, R19, PT ;  /* 0x000000131100720c */ /* 0x000fe20003f26270 */
[----:B--2---:R0:W-:Y:S04]  /*7110*/  STL.64 [R25], R8 ;  /* 0x0000000819007387 */ /* 0x0041e80000100a00 */
[----:B----4-:R0:W-:Y:S04]  /*7120*/  STL.64 [R25+0x8], R10 ;  /* 0x0000080a19007387 */ /* 0x0101e80000100a00 */
[----:B-----5:R0:W-:Y:S04]  /*7130*/  STL.64 [R24], R12 ;  /* 0x0000000c18007387 */ /* 0x0201e80000100a00 */
[----:B---3--:R0:W-:Y:S01]  /*7140*/  STL.64 [R24+0x8], R14 ;  /* 0x0000080e18007387 */ /* 0x0081e20000100a00 */
[----:B------:R-:W-:Y:S05]  /*7150*/  @!P1 BRA `(.L_x_147) ;  /* 0xfffffffc00589947 */ /* 0x000fea000383ffff */
[----:B------:R-:W-:Y:S05]  /*7160*/  BSYNC.RECONVERGENT B6 ;  /* 0x0000000000067941 */ /* 0x000fea0003800200 */
.L_x_146:
[----:B0-----:R-:W-:-:S07]  /*7170*/  IMAD.IADD R9, R6, 0x1, R17 ;  /* 0x0000000106097824 */ /* 0x001fce00078e0211 */
.L_x_145:
[----:B------:R-:W-:Y:S05]  /*7180*/  BSYNC.RECONVERGENT B5 ;  /* 0x0000000000057941 */ /* 0x000fea0003800200 */
.L_x_144:
        /* <DEDUP_REMOVED lines=18> */
[----:B------:R-:W-:Y:S01]  /*72b0*/  IMAD R19, R19, 0x4, R1 ;  /* 0x0000000413137824 */ /* 0x000fe200078e0201 */
[----:B------:R-:W-:-:S02]  /*72c0*/  IADD3 R17, PT, PT, R17, 0x8, RZ ;  /* 0x0000000811117810 */ /* 0x000fc40007ffe0ff */
[----:B------:R-:W-:Y:S01]  /*72d0*/  PLOP3.LUT P0, PT, PT, PT, PT, 0x8, 0x80 ;  /* 0x000000000080781c */ /* 0x000fe20003f0e170 */
[----:B--2---:R0:W-:Y:S04]  /*72e0*/  STL.64 [R26], R8 ;  /* 0x000000081a007387 */ /* 0x0041e80000100a00 */
[----:B---3--:R1:W-:Y:S04]  /*72f0*/  STL.64 [R26+0x8], R10 ;  /* 0x0000080a1a007387 */ /* 0x0083e80000100a00 */
[----:B----4-:R1:W-:Y:S04]  /*7300*/  STL.64 [R19], R12 ;  /* 0x0000000c13007387 */ /* 0x0103e80000100a00 */
[----:B-----5:R1:W-:Y:S01]  /*7310*/  STL.64 [R19+0x8], R14 ;  /* 0x0000080e13007387 */ /* 0x0203e20000100a00 */
[----:B0-----:R-:W-:-:S07]  /*7320*/  IMAD.IADD R9, R6, 0x1, R17 ;  /* 0x0000000106097824 */ /* 0x001fce00078e0211 */
.L_x_149:
[----:B------:R-:W-:Y:S05]  /*7330*/  BSYNC.RECONVERGENT B5 ;  /* 0x0000000000057941 */ /* 0x000fea0003800200 */
.L_x_148:
[----:B------:R-:W-:-:S13]  /*7340*/  ISETP.EQ.AND P1, PT, R17, R18, PT ;  /* 0x000000121100720c */ /* 0x000fda0003f22270 */
[----:B------:R-:W-:Y:S05]  /*7350*/  @!P0 BREAK.RELIABLE P1, B2 ;  /* 0x0000000000028942 */ /* 0x000fea0000800100 */
[----:B------:R-:W-:Y:S05]  /*7360*/  @!P0 BRA P1, `(.L_x_141) ;  /* 0x0000000000408947 */ /* 0x000fea0000800000 */
.L_x_143:
[----:B------:R-:W-:Y:S05]  /*7370*/  BSYNC.RELIABLE B2 ;  /* 0x0000000000027941 */ /* 0x000fea0003800100 */
.L_x_142:
[----:B------:R-:W-:Y:S01]  /*7380*/  BSSY.RECONVERGENT B2, `(.L_x_150) ;  /* 0x000000d000027945 */ /* 0x000fe20003800200 */
.L_x_151:
        /* <DEDUP_REMOVED lines=13> */
.L_x_150:
[----:B0-----:R-:W-:-:S07]  /*7460*/  IMAD.IADD R9, R6, 0x1, R17 ;  /* 0x0000000106097824 */ /* 0x001fce00078e0211 */
.L_x_141:
[----:B------:R-:W-:Y:S05]  /*7470*/  BSYNC.RECONVERGENT B3 ;  /* 0x0000000000037941 */ /* 0x000fea0003800200 */
.L_x_140:
[----:B------:R-:W-:Y:S01]  /*7480*/  ISETP.NE.AND P0, PT, R16, RZ, PT ;  /* 0x000000ff1000720c */ /* 0x000fe20003f05270 */
[----:B-1----:R-:W-:-:S12]  /*7490*/  IMAD.MOV.U32 R12, RZ, RZ, R18 ;  /* 0x000000ffff0c7224 */ /* 0x002fd800078e0012 */
[----:B------:R-:W-:Y:S05]  /*74a0*/  @!P0 BRA `(.L_x_139) ;  /* 0x0000000000388947 */ /* 0x000fea0003800000 */
[----:B------:R-:W-:-:S05]  /*74b0*/  IMAD.WIDE R8, R9, 0x4, R20 ;  /* 0x0000000409087825 */ /* 0x000fca00078e0214 */
[----:B------:R-:W2:Y:S01]  /*74c0*/  LDG.E R10, desc[UR4][R8.64+0x4] ;  /* 0x00000404080a7981 */ /* 0x000ea2000c1e1900 */
[----:B------:R-:W-:Y:S01]  /*74d0*/  IMAD R11, R18, 0x4, R1 ;  /* 0x00000004120b7824 */ /* 0x000fe200078e0201 */
[----:B------:R-:W-:Y:S01]  /*74e0*/  ISETP.NE.AND P0, PT, R16, 0x1, PT ;  /* 0x000000011000780c */ /* 0x000fe20003f05270 */
[----:B------:R-:W-:-:S03]  /*74f0*/  VIADD R12, R18, 0x1 ;  /* 0x00000001120c7836 */ /* 0x000fc60000000000 */
[----:B--2---:R1:W-:Y:S09]  /*7500*/  STL [R11], R10 ;  /* 0x0000000a0b007387 */ /* 0x0043f20000100800 */
[----:B------:R-:W-:Y:S05]  /*7510*/  @!P0 BRA `(.L_x_139) ;  /* 0x00000000001c8947 */ /* 0x000fea0003800000 */
[----:B------:R-:W-:Y:S01]  /*7520*/  ISETP.NE.AND P0, PT, R16, 0x2, PT ;  /* 0x000000021000780c */ /* 0x000fe20003f05270 */
[----:B-1----:R-:W2:-:S12]  /*7530*/  LDG.E R10, desc[UR4][R8.64+0x8] ;  /* 0x00000804080a7981 */ /* 0x002e98000c1e1900 */
[----:B------:R-:W3:Y:S01]  /*7540*/  @P0 LDG.E R14, desc[UR4][R8.64+0xc] ;  /* 0x00000c04080e0981 */ /* 0x000ee2000c1e1900 */
[C---:B------:R-:W-:Y:S01]  /*7550*/  VIADD R12, R18.reuse, 0x2 ;  /* 0x00000002120c7836 */ /* 0x040fe20000000000 */
[----:B------:R-:W-:Y:S02]  /*7560*/  @P0 IADD3 R12, PT, PT, R18, 0x3, RZ ;  /* 0x00000003120c0810 */ /* 0x000fe40007ffe0ff */
[----:B--2---:R2:W-:Y:S04]  /*7570*/  STL [R11+0x4], R10 ;  /* 0x0000040a0b007387 */ /* 0x0045e80000100800 */
[----:B---3--:R2:W-:Y:S02]  /*7580*/  @P0 STL [R11+0x8], R14 ;  /* 0x0000080e0b000387 */ /* 0x0085e40000100800 */
.L_x_139:
[----:B------:R-:W-:Y:S05]  /*7590*/  BSYNC.RECONVERGENT B4 ;  /* 0x0000000000047941 */ /* 0x000fea0003800200 */
.L_x_138:
[----:B------:R-:W-:Y:S01]  /*75a0*/  ISETP.GE.AND P0, PT, R6, 0x1, PT ;  /* 0x000000010600780c */ /* 0x000fe20003f06270 */
[----:B------:R-:W-:-:S12]  /*75b0*/  BSSY.RECONVERGENT B2, `(.L_x_152) ;  /* 0x0000084000027945 */ /* 0x000fd80003800200 */
[----:B------:R-:W-:Y:S05]  /*75c0*/  @!P0 BRA `(.L_x_153) ;  /* 0x0000000800088947 */ /* 0x000fea0003800000 */
[C---:B------:R-:W-:Y:S01]  /*75d0*/  ISETP.GE.U32.AND P0, PT, R6.reuse, 0x4, PT ;  /* 0x000000040600780c */ /* 0x040fe20003f06070 */
[----:B------:R-:W-:Y:S01]  /*75e0*/  BSSY.RECONVERGENT B3, `(.L_x_154) ;  /* 0x0000073000037945 */ /* 0x000fe20003800200 */
[----:B0-----:R-:W-:Y:S01]  /*75f0*/  LOP3.LUT R13, R6, 0x3, RZ, 0xc0, !PT ;  /* 0x00000003060d7812 */ /* 0x001fe200078ec0ff */
[----:B------:R-:W-:-:S10]  /*7600*/  IMAD.MOV.U32 R15, RZ, RZ, RZ ;  /* 0x000000ffff0f7224 */ /* 0x000fd400078e00ff */
[----:B------:R-:W-:Y:S05]  /*7610*/  @!P0 BRA `(.L_x_155) ;  /* 0x0000000400bc8947 */ /* 0x000fea0003800000 */
[----:B------:R-:W-:Y:S01]  /*7620*/  LOP3.LUT R15, R6, 0x7ffffffc, RZ, 0xc0, !PT ;  /* 0x7ffffffc060f7812 */ /* 0x000fe200078ec0ff */
[----:B------:R-:W-:Y:S01]  /*7630*/  BSSY.RELIABLE B4, `(.L_x_156) ;  /* 0x000005f000047945 */ /* 0x000fe20003800100 */
[----:B--2---:R-:W-:Y:S02]  /*7640*/  IMAD.MOV.U32 R14, RZ, RZ, RZ ;  /* 0x000000ffff0e7224 */ /* 0x004fe400078e00ff */
        /* <DEDUP_REMOVED lines=9> */
.L_x_160:
[C---:B-1----:R-:W-:Y:S02]  /*76e0*/  VIADD R11, R14.reuse, 0x4 ;  /* 0x000000040e0b7836 */ /* 0x042fe40000000000 */
[----:B0-----:R-:W-:-:S04]  /*76f0*/  IMAD.WIDE.U32 R8, R14, 0x4, R20 ;  /* 0x000000040e087825 */ /* 0x001fc800078e0014 */
[----:B------:R-:W-:Y:S01]  /*7700*/  IMAD.WIDE.U32 R10, R11, 0x4, R20 ;  /* 0x000000040b0a7825 */ /* 0x000fe200078e0014 */
[----:B------:R-:W2:Y:S04]  /*7710*/  LDG.E R33, desc[UR4][R8.64+0x4] ;  /* 0x0000040408217981 */ /* 0x000ea8000c1e1900 */
[----:B------:R-:W3:Y:S04]  /*7720*/  LDG.E R19, desc[UR4][R8.64+0x8] ;  /* 0x0000080408137981 */ /* 0x000ee8000c1e1900 */
[----:B------:R-:W4:Y:S04]  /*7730*/  LDG.E R16, desc[UR4][R8.64+0xc] ;  /* 0x00000c0408107981 */ /* 0x000f28000c1e1900 */
[----:B------:R0:W5:Y:S01]  /*7740*/  LDG.E R25, desc[UR4][R8.64+0x10] ;  /* 0x0000100408197981 */ /* 0x000162000c1e1900 */
[----:B------:R-:W-:-:S03]  /*7750*/  IMAD R24, R12, 0x4, R1 ;  /* 0x000000040c187824 */ /* 0x000fc600078e0201 */
[----:B------:R-:W5:Y:S04]  /*7760*/  LDG.E R18, desc[UR4][R10.64+0x4] ;  /* 0x000004040a127981 */ /* 0x000f68000c1e1900 */
[----:B------:R-:W5:Y:S04]  /*7770*/  LDG.E R30, desc[UR4][R10.64+0x8] ;  /* 0x000008040a1e7981 */ /* 0x000f68000c1e1900 */
[----:B------:R-:W5:Y:S01]  /*7780*/  LDG.E R26, desc[UR4][R10.64+0xc] ;  /* 0x00000c040a1a7981 */ /* 0x000f62000c1e1900 */
[----:B0-----:R-:W-:-:S03]  /*7790*/  VIADD R8, R12, 0x4 ;  /* 0x000000040c087836 */ /* 0x001fc60000000000 */
[----:B------:R0:W5:Y:S01]  /*77a0*/  LDG.E R31, desc[UR4][R10.64+0x10] ;  /* 0x000010040a1f7981 */ /* 0x000162000c1e1900 */
[----:B------:R-:W-:Y:S02]  /*77b0*/  IMAD R35, R8, 0x4, R1 ;  /* 0x0000000408237824 */ /* 0x000fe400078e0201 */
[----:B------:R-:W-:Y:S01]  /*77c0*/  VIADD R9, R14, 0x8 ;  /* 0x000000080e097836 */ /* 0x000fe20000000000 */
[----:B0-----:R-:W-:Y:S01]  /*77d0*/  IADD3 R10, PT, PT, R12, 0x8, RZ ;  /* 0x000000080c0a7810 */ /* 0x001fe20007ffe0ff */
[----:B------:R-:W-:Y:S02]  /*77e0*/  VIADD R11, R14, 0xc ;  /* 0x0000000c0e0b7836 */ /* 0x000fe40000000000 */
[----:B------:R-:W-:Y:S01]  /*77f0*/  IMAD.WIDE.U32 R8, R9, 0x4, R20 ;  /* 0x0000000409087825 */ /* 0x000fe200078e0014 */
[----:B--2---:R-:W-:Y:S04]  /*7800*/  STL [R24], R33 ;  /* 0x0000002118007387 */ /* 0x004fe80000100800 */
[----:B---3--:R0:W-:Y:S04]  /*7810*/  STL [R24+0x4], R19 ;  /* 0x0000041318007387 */ /* 0x0081e80000100800 */
[----:B----4-:R-:W-:Y:S04]  /*7820*/  STL [R24+0x8], R16 ;  /* 0x0000081018007387 */ /* 0x010fe80000100800 */
[----:B-----5:R-:W-:Y:S04]  /*7830*/  STL [R24+0xc], R25 ;  /* 0x00000c1918007387 */ /* 0x020fe80000100800 */
[----:B------:R1:W-:Y:S04]  /*7840*/  STL [R35], R18 ;  /* 0x0000001223007387 */ /* 0x0003e80000100800 */
[----:B------:R-:W-:Y:S04]  /*7850*/  STL [R35+0x4], R30 ;  /* 0x0000041e23007387 */ /* 0x000fe80000100800 */
[----:B0-----:R-:W2:Y:S01]  /*7860*/  LDG.E R19, desc[UR4][R8.64+0x4] ;  /* 0x0000040408137981 */ /* 0x001ea2000c1e1900 */
[----:B-1----:R-:W-:-:S02]  /*7870*/  IMAD R18, R10, 0x4, R1 ;  /* 0x000000040a127824 */ /* 0x002fc400078e0201 */
[----:B------:R-:W-:Y:S01]  /*7880*/  IMAD.WIDE.U32 R10, R11, 0x4, R20 ;  /* 0x000000040b0a7825 */ /* 0x000fe200078e0014 */
[----:B------:R0:W-:Y:S04]  /*7890*/  STL [R35+0x8], R26 ;  /* 0x0000081a23007387 */ /* 0x0001e80000100800 */
[----:B------:R-:W3:Y:S04]  /*78a0*/  LDG.E R25, desc[UR4][R8.64+0x8] ;  /* 0x0000080408197981 */ /* 0x000ee8000c1e1900 */
[----:B------:R-:W4:Y:S04]  /*78b0*/  LDG.E R16, desc[UR4][R8.64+0xc] ;  /* 0x00000c0408107981 */ /* 0x000f28000c1e1900 */
[----:B------:R1:W5:Y:S04]  /*78c0*/  LDG.E R33, desc[UR4][R8.64+0x10] ;  /* 0x0000100408217981 */ /* 0x000368000c1e1900 */
[----:B------:R-:W5:Y:S04]  /*78d0*/  LDG.E R24, desc[UR4][R10.64+0x4] ;  /* 0x000004040a187981 */ /* 0x000f68000c1e1900 */
[----:B0-----:R-:W5:Y:S04]  /*78e0*/  LDG.E R26, desc[UR4][R10.64+0x8] ;  /* 0x000008040a1a7981 */ /* 0x001f68000c1e1900 */
[----:B------:R-:W5:Y:S04]  /*78f0*/  LDG.E R30, desc[UR4][R10.64+0xc] ;  /* 0x00000c040a1e7981 */ /* 0x000f68000c1e1900 */
[----:B------:R-:W5:Y:S01]  /*7900*/  LDG.E R32, desc[UR4][R10.64+0x10] ;  /* 0x000010040a207981 */ /* 0x000f62000c1e1900 */
[----:B-1----:R-:W-:-:S04]  /*7910*/  VIADD R8, R12, 0xc ;  /* 0x0000000c0c087836 */ /* 0x002fc80000000000 */
[----:B------:R-:W-:Y:S01]  /*7920*/  IMAD R9, R8, 0x4, R1 ;  /* 0x0000000408097824 */ /* 0x000fe200078e0201 */
[----:B------:R0:W-:Y:S01]  /*7930*/  STL [R35+0xc], R31 ;  /* 0x00000c1f23007387 */ /* 0x0001e20000100800 */
[----:B------:R-:W-:-:S05]  /*7940*/  VIADD R14, R14, 0x10 ;  /* 0x000000100e0e7836 */ /* 0x000fca0000000000 */
[----:B------:R-:W-:Y:S01]  /*7950*/  ISETP.GE.AND P1, PT, R14, R17, PT ;  /* 0x000000110e00720c */ /* 0x000fe20003f26270 */
        /* <DEDUP_REMOVED lines=8> */
[----:B------:R0:W-:Y:S01]  /*79e0*/  STL [R9+0xc], R32 ;  /* 0x00000c2009007387 */ /* 0x0001e20000100800 */
[----:B------:R-:W-:Y:S05]  /*79f0*/  @!P1 BRA `(.L_x_160) ;  /* 0xfffffffc00389947 */ /* 0x000fea000383ffff */
.L_x_159:
[----:B------:R-:W-:Y:S05]  /*7a00*/  BSYNC.RECONVERGENT B5 ;  /* 0x0000000000057941 */ /* 0x000fea0003800200 */
.L_x_158:
[----:B------:R-:W-:Y:S01]  /*7a10*/  IMAD.IADD R8, R15, 0x1, -R14 ;  /* 0x000000010f087824 */ /* 0x000fe200078e0a0e */
[----:B------:R-:W-:Y:S04]  /*7a20*/  BSSY.RECONVERGENT B5, `(.L_x_161) ;  /* 0x000001c000057945 */ /* 0x000fe80003800200 */
[----:B------:R-:W-:-:S13]  /*7a30*/  ISETP.GT.AND P1, PT, R8, 0x4, PT ;  /* 0x000000040800780c */ /* 0x000fda0003f24270 */
[----:B------:R-:W-:Y:S05]  /*7a40*/  @!P1 BRA `(.L_x_162) ;  /* 0x0000000000649947 */ /* 0x000fea0003800000 */
        /* <DEDUP_REMOVED lines=10> */
[----:B------:R-:W5:Y:S04]  /*7af0*/  LDG.E R26, desc[UR4][R10.64+0xc] ;  /* 0x00000c040a1a7981 */ /* 0x000f68000c1e1900 */
[----:B------:R-:W5:Y:S01]  /*7b00*/  LDG.E R30, desc[UR4][R10.64+0x10] ;  /* 0x000010040a1e7981 */ /* 0x000f62000c1e1900 */
[----:B0-----:R-:W-:-:S05]  /*7b10*/  IADD3 R8, PT, PT, R12, 0x4, RZ ;  /* 0x000000040c087810 */ /* 0x001fca0007ffe0ff */
[----:B------:R-:W-:Y:S01]  /*7b20*/  IMAD R9, R8, 0x4, R1 ;  /* 0x0000000408097824 */ /* 0x000fe200078e0201 */
[----:B------:R-:W-:Y:S01]  /*7b30*/  PLOP3.LUT P0, PT, PT, PT, PT, 0x8, 0x80 ;  /* 0x000000000080781c */ /* 0x000fe20003f0e170 */
        /* <DEDUP_REMOVED lines=10> */
.L_x_162:
[----:B------:R-:W-:Y:S05]  /*7be0*/  BSYNC.RECONVERGENT B5 ;  /* 0x0000000000057941 */ /* 0x000fea0003800200 */
.L_x_161:
[----:B------:R-:W-:-:S13]  /*7bf0*/  ISETP.EQ.AND P1, PT, R14, R15, PT ;  /* 0x0000000f0e00720c */ /* 0x000fda0003f22270 */
[----:B------:R-:W-:Y:S05]  /*7c00*/  @!P0 BREAK.RELIABLE P1, B4 ;  /* 0x0000000000048942 */ /* 0x000fea0000800100 */
[----:B------:R-:W-:Y:S05]  /*7c10*/  @!P0 BRA P1, `(.L_x_155) ;  /* 0x00000000003c8947 */ /* 0x000fea0000800000 */
.L_x_157:
[----:B------:R-:W-:Y:S05]  /*7c20*/  BSYNC.RELIABLE B4 ;  /* 0x0000000000047941 */ /* 0x000fea0003800100 */
.L_x_156:
[----:B0-2---:R-:W-:-:S05]  /*7c30*/  IMAD.WIDE.U32 R8, R14, 0x4, R20 ;  /* 0x000000040e087825 */ /* 0x005fca00078e0014 */
[----:B-1----:R-:W2:Y:S04]  /*7c40*/  LDG.E R10, desc[UR4][R8.64+0x4] ;  /* 0x00000404080a7981 */ /* 0x002ea8000c1e1900 */
[----:B------:R-:W3:Y:S04]  /*7c50*/  LDG.E R11, desc[UR4][R8.64+0x8] ;  /* 0x00000804080b7981 */ /* 0x000ee8000c1e1900 */
[----:B------:R-:W4:Y:S04]  /*7c60*/  LDG.E R16, desc[UR4][R8.64+0xc] ;  /* 0x00000c0408107981 */ /* 0x000f28000c1e1900 */
        /* <DEDUP_REMOVED lines=10> */
.L_x_155:
[----:B------:R-:W-:Y:S05]  /*7d10*/  BSYNC.RECONVERGENT B3 ;  /* 0x0000000000037941 */ /* 0x000fea0003800200 */
.L_x_154:
[----:B------:R-:W-:-:S13]  /*7d20*/  ISETP.NE.AND P0, PT, R13, RZ, PT ;  /* 0x000000ff0d00720c */ /* 0x000fda0003f05270 */
[----:B------:R-:W-:Y:S05]  /*7d30*/  @!P0 BRA `(.L_x_153) ;  /* 0x00000000002c8947 */ /* 0x000fea0003800000 */
[----:B0-2---:R-:W-:-:S05]  /*7d40*/  IMAD.WIDE.U32 R8, R15, 0x4, R20 ;  /* 0x000000040f087825 */ /* 0x005fca00078e0014 */
[----:B-1----:R-:W2:Y:S01]  /*7d50*/  LDG.E R10, desc[UR4][R8.64+0x4] ;  /* 0x00000404080a7981 */ /* 0x002ea2000c1e1900 */
        /* <DEDUP_REMOVED lines=9> */
.L_x_153:
[----:B------:R-:W-:Y:S05]  /*7df0*/  BSYNC.RECONVERGENT B2 ;  /* 0x0000000000027941 */ /* 0x000fea0003800200 */
.L_x_152:
[----:B------:R-:W-:-:S13]  /*7e00*/  ISETP.NE.AND P0, PT, R5, 0x1e, PT ;  /* 0x0000001e0500780c */ /* 0x000fda0003f05270 */
[----:B------:R-:W-:Y:S05]  /*7e10*/  @!P0 BRA `(.L_x_127) ;  /* 0x0000000400908947 */ /* 0x000fea0003800000 */
[----:B------:R-:W-:Y:S01]  /*7e20*/  ISETP.GE.U32.AND P0, PT, R3, 0x4, PT ;  /* 0x000000040300780c */ /* 0x000fe20003f06070 */
[----:B0-2---:R-:W-:Y:S01]  /*7e30*/  IMAD.MOV.U32 R25, RZ, RZ, RZ ;  /* 0x000000ffff197224 */ /* 0x005fe200078e00ff */
[----:B------:R-:W-:-:S11]  /*7e40*/  LOP3.LUT R24, R7, 0x3, RZ, 0xc0, !PT ;  /* 0x0000000307187812 */ /* 0x000fd600078ec0ff */
[----:B------:R-:W-:Y:S05]  /*7e50*/  @!P0 BRA `(.L_x_163) ;  /* 0x00000004004c8947 */ /* 0x000fea0003800000 */
[----:B------:R-:W-:Y:S01]  /*7e60*/  LOP3.LUT R25, R7, 0xfffffffc, RZ, 0xc0, !PT ;  /* 0xfffffffc07197812 */ /* 0x000fe200078ec0ff */
[----:B------:R-:W-:-:S03]  /*7e70*/  IMAD.MOV.U32 R26, RZ, RZ, RZ ;  /* 0x000000ffff1a7224 */ /* 0x000fc600078e00ff */
[----:B------:R-:W-:-:S13]  /*7e80*/  ISETP.GT.AND P0, PT, R25, RZ, PT ;  /* 0x000000ff1900720c */ /* 0x000fda0003f04270 */
[----:B------:R-:W-:Y:S05]  /*7e90*/  @!P0 BRA `(.L_x_164) ;  /* 0x0000000400108947 */ /* 0x000fea0003800000 */
[----:B------:R-:W-:Y:S02]  /*7ea0*/  IADD3 R7, PT, PT, R25, -R26, RZ ;  /* 0x8000001a19077210 */ /* 0x000fe40007ffe0ff */
[----:B------:R-:W-:Y:S02]  /*7eb0*/  PLOP3.LUT P0, PT, PT, PT, PT, 0x80, 0x8 ;  /* 0x000000000008781c */ /* 0x000fe40003f0f070 */
[----:B------:R-:W-:-:S13]  /*7ec0*/  ISETP.GT.AND P1, PT, R7, 0xc, PT ;  /* 0x0000000c0700780c */ /* 0x000fda0003f24270 */
[----:B------:R-:W-:Y:S05]  /*7ed0*/  @!P1 BRA `(.L_x_165) ;  /* 0x0000000000a09947 */ /* 0x000fea0003800000 */
[----:B------:R-:W-:Y:S01]  /*7ee0*/  PLOP3.LUT P0, PT, PT, PT, PT, 0x8, 0x80 ;  /* 0x000000000080781c */ /* 0x000fe20003f0e170 */
[----:B------:R-:W-:-:S12]  /*7ef0*/  VIADD R7, R25, 0xfffffff4 ;  /* 0xfffffff419077836 */ /* 0x000fd80000000000 */
.L_x_166:
[C---:B-1----:R-:W-:Y:S02]  /*7f00*/  IMAD R16, R26.reuse, 0x4, R1 ;  /* 0x000000041a107824 */ /* 0x042fe400078e0201 */
[----:B------:R-:W-:-:S03]  /*7f10*/  VIADD R34, R26, 0x4 ;  /* 0x000000041a227836 */ /* 0x000fc60000000000 */
[----:B------:R-:W2:Y:S04]  /*7f20*/  LDL.64 R8, [R16] ;  /* 0x0000000010087983 */ /* 0x000ea80000100a00 */
[----:B-1-34-:R-:W3:Y:S01]  /*7f30*/  LDL.64 R10, [R16+0x8] ;  /* 0x00000800100a7983 */ /* 0x01aee20000100a00 */
[----:B------:R-:W-:Y:S02]  /*7f40*/  IMAD R17, R34, 0x4, R1 ;  /* 0x0000000422117824 */ /* 0x000fe400078e0201 */
[C---:B------:R-:W-:Y:S02]  /*7f50*/  VIADD R30, R26.reuse, 0x8 ;  /* 0x000000081a1e7836 */ /* 0x040fe40000000000 */
[C---:B------:R-:W-:Y:S01]  /*7f60*/  VIADD R31, R26.reuse, 0xc ;  /* 0x0000000c1a1f7836 */ /* 0x040fe20000000000 */
[----:B------:R-:W4:Y:S01]  /*7f70*/  LDL.64 R12, [R17] ;  /* 0x00000000110c7983 */ /* 0x000f220000100a00 */
[----:B------:R-:W-:-:S03]  /*7f80*/  IMAD.WIDE.U32 R18, R26, 0x4, R20 ;  /* 0x000000041a127825 */ /* 0x000fc600078e0014 */
[----:B------:R-:W5:Y:S01]  /*7f90*/  LDL.64 R14, [R17+0x8] ;  /* 0x00000800110e7983 */ /* 0x000f620000100a00 */
[--C-:B------:R-:W-:Y:S02]  /*7fa0*/  IMAD R36, R30, 0x4, R1.reuse ;  /* 0x000000041e247824 */ /* 0x100fe400078e0201 */
[----:B------:R-:W-:Y:S02]  /*7fb0*/  IMAD R37, R31, 0x4, R1 ;  /* 0x000000041f257824 */ /* 0x000fe400078e0201 */
        /* <DEDUP_REMOVED lines=26> */
.L_x_165:
[----:B------:R-:W-:-:S04]  /*8160*/  IADD3 R7, PT, PT, R25, -R26, RZ ;  /* 0x8000001a19077210 */ /* 0x000fc80007ffe0ff */
[----:B------:R-:W-:-:S13]  /*8170*/  ISETP.GT.AND P1, PT, R7, 0x4, PT ;  /* 0x000000040700780c */ /* 0x000fda0003f24270 */
[----:B------:R-:W-:Y:S05]  /*8180*/  @!P1 BRA `(.L_x_167) ;  /* 0x00000000004c9947 */ /* 0x000fea0003800000 */
[C---:B-1----:R-:W-:Y:S02]  /*8190*/  VIADD R18, R26.reuse, 0x4 ;  /* 0x000000041a127836 */ /* 0x042fe40000000000 */
[--C-:B------:R-:W-:Y:S02]  /*81a0*/  IMAD R7, R26, 0x4, R1.reuse ;  /* 0x000000041a077824 */ /* 0x100fe400078e0201 */
[----:B------:R-:W-:-:S03]  /*81b0*/  IMAD R30, R18, 0x4, R1 ;  /* 0x00000004121e7824 */ /* 0x000fc600078e0201 */
[----:B------:R-:W2:Y:S04]  /*81c0*/  LDL.64 R8, [R7] ;  /* 0x0000000007087983 */ /* 0x000ea80000100a00 */
[----:B---34-:R-:W3:Y:S04]  /*81d0*/  LDL.64 R10, [R7+0x8] ;  /* 0x00000800070a7983 */ /* 0x018ee80000100a00 */
        /* <DEDUP_REMOVED lines=14> */
.L_x_167:
[----:B------:R-:W-:-:S13]  /*82c0*/  ISETP.NE.OR P0, PT, R26, R25, P0 ;  /* 0x000000191a00720c */ /* 0x000fda0000705670 */
[----:B------:R-:W-:Y:S05]  /*82d0*/  @!P0 BRA `(.L_x_163) ;  /* 0x00000000002c8947 */ /* 0x000fea0003800000 */
.L_x_164:
[----:B------:R-:W-:-:S05]  /*82e0*/  IMAD R7, R26, 0x4, R1 ;  /* 0x000000041a077824 */ /* 0x000fca00078e0201 */
[----:B012---:R-:W2:Y:S04]  /*82f0*/  LDL.64 R8, [R7] ;  /* 0x0000000007087983 */ /* 0x007ea80000100a00 */
[----:B---34-:R-:W3:Y:S01]  /*8300*/  LDL.64 R10, [R7+0x8] ;  /* 0x00000800070a7983 */ /* 0x018ee20000100a00 */
        /* <DEDUP_REMOVED lines=8> */
.L_x_163:
[----:B------:R-:W-:-:S13]  /*8390*/  ISETP.NE.AND P0, PT, R24, RZ, PT ;  /* 0x000000ff1800720c */ /* 0x000fda0003f05270 */
[----:B------:R-:W-:Y:S05]  /*83a0*/  @!P0 BRA `(.L_x_127) ;  /* 0x00000000002c8947 */ /* 0x000fea0003800000 */
[----:B------:R-:W-:-:S05]  /*83b0*/  IMAD R7, R25, 0x4, R1 ;  /* 0x0000000419077824 */ /* 0x000fca00078e0201 */
[----:B012---:R-:W2:Y:S01]  /*83c0*/  LDL.64 R8, [R7] ;  /* 0x0000000007087983 */ /* 0x007ea20000100a00 */
        /* <DEDUP_REMOVED lines=8> */
[----:B--2---:R1:W-:Y:S02]  /*8450*/  STG.E desc[UR4][R20.64+0xc], R7 ;  /* 0x00000c0714007986 */ /* 0x0043e4000c101904 */
.L_x_127:
[----:B------:R-:W-:Y:S05]  /*8460*/  BSYNC.RECONVERGENT B0 ;  /* 0x0000000000007941 */ /* 0x000fea0003800200 */
.L_x_95:
[----:B------:R-:W-:Y:S02]  /*8470*/  VIADD R5, R5, 0x1 ;  /* 0x0000000105057836 */ /* 0x000fe40000000000 */
[----:B------:R-:W-:-:S03]  /*8480*/  VIADD R3, R3, 0xffffffff ;  /* 0xffffffff03037836 */ /* 0x000fc60000000000 */
[----:B------:R-:W-:-:S13]  /*8490*/  ISETP.NE.AND P0, PT, R5, 0x1f, PT ;  /* 0x0000001f0500780c */ /* 0x000fda0003f05270 */
[----:B------:R-:W-:Y:S05]  /*84a0*/  @P0 BRA `(.L_x_168) ;  /* 0xffffffc000000947 */ /* 0x000fea000383ffff */
[----:B01234-:R-:W2:Y:S01]  /*84b0*/  LDL.64 R10, [R1+0x80] ;  /* 0x00008000010a7983 */ /* 0x01fea20000100a00 */
[----:B------:R-:W0:Y:S03]  /*84c0*/  LDCU.64 UR6, c[0x0][0x380] ;  /* 0x00007000ff0677ac */ /* 0x000e260008000a00 */
[----:B------:R-:W3:Y:S04]  /*84d0*/  LDL.64 R8, [R1+0x88] ;  /* 0x0000880001087983 */ /* 0x000ee80000100a00 */
[----:B------:R-:W4:Y:S04]  /*84e0*/  LDL.64 R14, [R1+0x90] ;  /* 0x00009000010e7983 */ /* 0x000f280000100a00 */
[----:B------:R-:W5:Y:S01]  /*84f0*/  LDL.64 R20, [R1+0x98] ;  /* 0x0000980001147983 */ /* 0x000f620000100a00 */
[----:B------:R-:W1:Y:S01]  /*8500*/  S2R R3, SR_CTAID.X ;  /* 0x0000000000037919 */ /* 0x000e620000002500 */
[----:B------:R-:W1:Y:S01]  /*8510*/  S2R R12, SR_TID.X ;  /* 0x00000000000c7919 */ /* 0x000e620000002100 */
[----:B0-----:R-:W-:Y:S01]  /*8520*/  MOV R30, UR6 ;  /* 0x00000006001e7c02 */ /* 0x001fe20008000f00 */
[----:B------:R-:W-:Y:S01]  /*8530*/  IMAD.U32 R31, RZ, RZ, UR7 ;  /* 0x00000007ff1f7e24 */ /* 0x000fe2000f8e00ff */
[----:B------:R-:W5:Y:S04]  /*8540*/  LDL.64 R16, [R1+0xa0] ;  /* 0x0000a00001107983 */ /* 0x000f680000100a00 */
[----:B------:R-:W5:Y:S04]  /*8550*/  LDL.64 R6, [R1+0xa8] ;  /* 0x0000a80001067983 */ /* 0x000f680000100a00 */
[----:B------:R-:W5:Y:S04]  /*8560*/  LDL.64 R4, [R1+0xb0] ;  /* 0x0000b00001047983 */ /* 0x000f680000100a00 */
[----:B------:R-:W5:Y:S04]  /*8570*/  LDL.64 R18, [R1+0xb8] ;  /* 0x0000b80001127983 */ /* 0x000f680000100a00 */
[----:B------:R-:W5:Y:S01]  /*8580*/  LDL.64 R24, [R1+0xf0] ;  /* 0x0000f00001187983 */ /* 0x000f620000100a00 */
[----:B-1----:R-:W-:-:S03]  /*8590*/  IMAD R3, R3, 0x5, R12 ;  /* 0x0000000503037824 */ /* 0x002fc600078e020c */
[----:B------:R-:W5:Y:S01]  /*85a0*/  LDL.64 R12, [R1+0xc0] ;  /* 0x0000c000010c7983 */ /* 0x000f620000100a00 */
[----:B------:R-:W-:-:S04]  /*85b0*/  IMAD R3, R3, 0x14, RZ ;  /* 0x0000001403037824 */ /* 0x000fc800078e02ff */
[----:B------:R-:W-:-:S05]  /*85c0*/  IMAD.WIDE R28, R3, 0x7c, R30 ;  /* 0x0000007c031c7825 */ /* 0x000fca00078e021e */
[----:B------:R-:W-:Y:S04]  /*85d0*/  STG.E desc[UR4][R28.64], R2 ;  /* 0x000000021c007986 */ /* 0x000fe8000c101904 */
[----:B------:R0:W-:Y:S04]  /*85e0*/  STG.E desc[UR4][R28.64+0x49c], R2 ;  /* 0x00049c021c007986 */ /* 0x0001e8000c101904 */
[----:B0-----:R-:W5:Y:S04]  /*85f0*/  LDL.64 R2, [R1+0xd8] ;  /* 0x0000d80001027983 */ /* 0x001f680000100a00 */
[----:B--2---:R-:W-:Y:S04]  /*8600*/  STG.E desc[UR4][R28.64+0x4], R10 ;  /* 0x0000040a1c007986 */ /* 0x004fe8000c101904 */
[----:B------:R-:W-:Y:S04]  /*8610*/  STG.E desc[UR4][R28.64+0x4a0], R10 ;  /* 0x0004a00a1c007986 */ /* 0x000fe8000c101904 */
[----:B------:R-:W-:Y:S04]  /*8620*/  STG.E desc[UR4][R28.64+0x8], R11 ;  /* 0x0000080b1c007986 */ /* 0x000fe8000c101904 */
[----:B------:R0:W-:Y:S04]  /*8630*/  STG.E desc[UR4][R28.64+0x4a4], R11 ;  /* 0x0004a40b1c007986 */ /* 0x0001e8000c101904 */
[----:B---3--:R-:W-:Y:S04]  /*8640*/  STG.E desc[UR4][R28.64+0xc], R8 ;  /* 0x00000c081c007986 */ /* 0x008fe8000c101904 */
[----:B------:R-:W-:Y:S04]  /*8650*/  STG.E desc[UR4][R28.64+0x4a8], R8 ;  /* 0x0004a8081c007986 */ /* 0x000fe8000c101904 */
[----:B------:R-:W-:Y:S04]  /*8660*/  STG.E desc[UR4][R28.64+0x10], R9 ;  /* 0x000010091c007986 */ /* 0x000fe8000c101904 */
[----:B------:R1:W-:Y:S04]  /*8670*/  STG.E desc[UR4][R28.64+0x4ac], R9 ;  /* 0x0004ac091c007986 */ /* 0x0003e8000c101904 */
[----:B----4-:R-:W-:Y:S04]  /*8680*/  STG.E desc[UR4][R28.64+0x14], R14 ;  /* 0x0000140e1c007986 */ /* 0x010fe8000c101904 */
[----:B------:R-:W-:Y:S04]  /*8690*/  STG.E desc[UR4][R28.64+0x4b0], R14 ;  /* 0x0004b00e1c007986 */ /* 0x000fe8000c101904 */
[----:B------:R-:W-:Y:S04]  /*86a0*/  STG.E desc[UR4][R28.64+0x18], R15 ;  /* 0x0000180f1c007986 */ /* 0x000fe8000c101904 */
[----:B------:R2:W-:Y:S04]  /*86b0*/  STG.E desc[UR4][R28.64+0x4b4], R15 ;  /* 0x0004b40f1c007986 */ /* 0x0005e8000c101904 */
[----:B-----5:R-:W-:Y:S04]  /*86c0*/  STG.E desc[UR4][R28.64+0x1c], R20 ;  /* 0x00001c141c007986 */ /* 0x020fe8000c101904 */
[----:B------:R-:W-:Y:S04]  /*86d0*/  STG.E desc[UR4][R28.64+0x4b8], R20 ;  /* 0x0004b8141c007986 */ /* 0x000fe8000c101904 */
[----:B------:R-:W-:Y:S04]  /*86e0*/  STG.E desc[UR4][R28.64+0x20], R21 ;  /* 0x000020151c007986 */ /* 0x000fe8000c101904 */
[----:B------:R3:W-:Y:S04]  /*86f0*/  STG.E desc[UR4][R28.64+0x4bc], R21 ;  /* 0x0004bc151c007986 */ /* 0x0007e8000c101904 */
[----:B0-----:R-:W4:Y:S04]  /*8700*/  LDL.64 R10, [R1+0xc8] ;  /* 0x0000c800010a7983 */ /* 0x001f280000100a00 */
[----:B-1----:R-:W5:Y:S04]  /*8710*/  LDL.64 R8, [R1+0xd0] ;  /* 0x0000d00001087983 */ /* 0x002f680000100a00 */
[----:B--2---:R-:W2:Y:S04]  /*8720*/  LDL.64 R14, [R1+0xe0] ;  /* 0x0000e000010e7983 */ /* 0x004ea80000100a00 */
[----:B---3--:R-:W3:Y:S04]  /*8730*/  LDL.64 R20, [R1+0xe8] ;  /* 0x0000e80001147983 */ /* 0x008ee80000100a00 */
[----:B------:R0:W-:Y:S04]  /*8740*/  STG.E desc[UR4][R28.64+0x24], R16 ;  /* 0x000024101c007986 */ /* 0x0001e8000c101904 */
        /* <DEDUP_REMOVED lines=27> */
[----:B----4-:R0:W-:Y:S04]  /*8900*/  STG.E desc[UR4][R28.64+0x4c], R10 ;  /* 0x00004c0a1c007986 */ /* 0x0101e8000c101904 */
[----:B------:R0:W-:Y:S04]  /*8910*/  STG.E desc[UR4][R28.64+0x46c], R10 ;  /* 0x00046c0a1c007986 */ /* 0x0001e8000c101904 */
[----:B------:R0:W-:Y:S04]  /*8920*/  STG.E desc[UR4][R28.64+0x50], R11 ;  /* 0x0000500b1c007986 */ /* 0x0001e8000c101904 */
[----:B------:R0:W-:Y:S04]  /*8930*/  STG.E desc[UR4][R28.64+0x470], R11 ;  /* 0x0004700b1c007986 */ /* 0x0001e8000c101904 */
[----:B-----5:R0:W-:Y:S04]  /*8940*/  STG.E desc[UR4][R28.64+0x54], R8 ;  /* 0x000054081c007986 */ /* 0x0201e8000c101904 */
[----:B------:R0:W-:Y:S04]  /*8950*/  STG.E desc[UR4][R28.64+0x474], R8 ;  /* 0x000474081c007986 */ /* 0x0001e8000c101904 */
[----:B------:R0:W-:Y:S04]  /*8960*/  STG.E desc[UR4][R28.64+0x58], R9 ;  /* 0x000058091c007986 */ /* 0x0001e8000c101904 */
[----:B------:R0:W-:Y:S04]  /*8970*/  STG.E desc[UR4][R28.64+0x478], R9 ;  /* 0x000478091c007986 */ /* 0x0001e8000c101904 */
[----:B--2---:R0:W-:Y:S04]  /*8980*/  STG.E desc[UR4][R28.64+0x64], R14 ;  /* 0x0000640e1c007986 */ /* 0x0041e8000c101904 */
[----:B------:R0:W-:Y:S04]  /*8990*/  STG.E desc[UR4][R28.64+0x484], R14 ;  /* 0x0004840e1c007986 */ /* 0x0001e8000c101904 */
[----:B------:R0:W-:Y:S04]  /*89a0*/  STG.E desc[UR4][R28.64+0x68], R15 ;  /* 0x0000680f1c007986 */ /* 0x0001e8000c101904 */
[----:B------:R0:W-:Y:S04]  /*89b0*/  STG.E desc[UR4][R28.64+0x488], R15 ;  /* 0x0004880f1c007986 */ /* 0x0001e8000c101904 */
[----:B---3--:R0:W-:Y:S04]  /*89c0*/  STG.E desc[UR4][R28.64+0x6c], R20 ;  /* 0x00006c141c007986 */ /* 0x0081e8000c101904 */
[----:B------:R0:W-:Y:S04]  /*89d0*/  STG.E desc[UR4][R28.64+0x48c], R20 ;  /* 0x00048c141c007986 */ /* 0x0001e8000c101904 */
[----:B------:R0:W-:Y:S04]  /*89e0*/  STG.E desc[UR4][R28.64+0x70], R21 ;  /* 0x000070151c007986 */ /* 0x0001e8000c101904 */
[----:B------:R0:W-:Y:S02]  /*89f0*/  STG.E desc[UR4][R28.64+0x490], R21 ;  /* 0x000490151c007986 */ /* 0x0001e4000c101904 */
.L_x_46:
[----:B------:R-:W-:Y:S05]  /*8a00*/  BSYNC.RECONVERGENT B1 ;  /* 0x0000000000017941 */ /* 0x000fea0003800200 */
.L_x_45:
[----:B------:R-:W-:Y:S05]  /*8a10*/  WARPSYNC.ALL ;  /* 0x0000000000007948 */ /* 0x000fea0003800000 */
[----:B0-----:R-:W-:Y:S01]  /*8a20*/  VIADD R2, R27, 0x75bcd15 ;  /* 0x075bcd151b027836 */ /* 0x001fe20000000000 */
[----:B------:R-:W-:Y:S01]  /*8a30*/  UMOV UR6, 0x9999999a ;  /* 0x9999999a00067882 */ /* 0x000fe20000000000 */
[----:B------:R-:W-:Y:S01]  /*8a40*/  IMAD.MOV.U32 R6, RZ, RZ, 0x2f800000 ;  /* 0x2f800000ff067424 */ /* 0x000fe200078e00ff */
[----:B------:R-:W-:Y:S01]  /*8a50*/  UMOV UR7, 0x3fe99999 ;  /* 0x3fe9999900077882 */ /* 0x000fe20000000000 */
[----:B------:R-:W-:Y:S01]  /*8a60*/  BSSY.RECONVERGENT B1, `(.L_x_169) ;  /* 0x00007ab000017945 */ /* 0x000fe20003800200 */
[----:B------:R-:W-:-:S04]  /*8a70*/  SHF.R.U32.HI R3, RZ, 0x2, R2 ;  /* 0x00000002ff037819 */ /* 0x000fc80000011602 */
[----:B------:R-:W-:Y:S01]  /*8a80*/  LOP3.LUT R4, R3, R2, RZ, 0x3c, !PT ;  /* 0x0000000203047212 */ /* 0x000fe200078e3cff */
[----:B------:R-:W-:Y:S01]  /*8a90*/  IMAD.SHL.U32 R3, R0, 0x10, RZ ;  /* 0x0000001000037824 */ /* 0x000fe200078e00ff */
[----:B------:R-:W-:-:S03]  /*8aa0*/  LOP3.LUT R2, R27, 0x159a55e5, RZ, 0x3c, !PT ;  /* 0x159a55e51b027812 */ /* 0x000fc600078e3cff */
[----:B------:R-:W-:Y:S01]  /*8ab0*/  IMAD.SHL.U32 R5, R4, 0x2, RZ ;  /* 0x0000000204057824 */ /* 0x000fe200078e00ff */
[----:B------:R-:W-:-:S04]  /*8ac0*/  SHF.R.U32.HI R2, RZ, 0x2, R2 ;  /* 0x00000002ff027819 */ /* 0x000fc80000011602 */
[----:B------:R-:W-:Y:S02]  /*8ad0*/  LOP3.LUT R3, R0, R3, R5, 0x96, !PT ;  /* 0x0000000300037212 */ /* 0x000fe400078e9605 */
[----:B------:R-:W-:Y:S02]  /*8ae0*/  LOP3.LUT R2, R2, 0x159a55e5, R27, 0x96, !PT ;  /* 0x159a55e502027812 */ /* 0x000fe400078e961b */
[----:B------:R-:W-:-:S03]  /*8af0*/  LOP3.LUT R5, R3, R4, RZ, 0x3c, !PT ;  /* 0x0000000403057212 */ /* 0x000fc600078e3cff */
[----:B------:R-:W-:Y:S02]  /*8b00*/  IMAD.SHL.U32 R4, R2, 0x2, RZ ;  /* 0x0000000202047824 */ /* 0x000fe400078e00ff */
        /* <DEDUP_REMOVED lines=10> */
[----:B------:R-:W0:Y:S01]  /*8bb0*/  S2R R5, SR_CTAID.X ;  /* 0x0000000000057919 */ /* 0x000e220000002500 */
[----:B------:R-:W0:Y:S01]  /*8bc0*/  S2R R8, SR_TID.X ;  /* 0x0000000000087919 */ /* 0x000e220000002100 */
[----:B------:R-:W2:Y:S04]  /*8bd0*/  LDG.E R35, desc[UR4][R28.64+0x80] ;  /* 0x000080041c237981 */ /* 0x000ea8000c1e1900 */
[----:B------:R-:W3:Y:S04]  /*8be0*/  LDG.E R37, desc[UR4][R28.64+0x84] ;  /* 0x000084041c257981 */ /* 0x000ee8000c1e1900 */
[----:B------:R-:W4:Y:S04]  /*8bf0*/  LDG.E R7, desc[UR4][R28.64+0x90] ;  /* 0x000090041c077981 */ /* 0x000f28000c1e1900 */
[----:B------:R-:W5:Y:S04]  /*8c00*/  LDG.E R9, desc[UR4][R28.64+0x94] ;  /* 0x000094041c097981 */ /* 0x000f68000c1e1900 */
[----:B------:R-:W5:Y:S04]  /*8c10*/  LDG.E R11, desc[UR4][R28.64+0x98] ;  /* 0x000098041c0b7981 */ /* 0x000f68000c1e1900 */
[----:B------:R-:W5:Y:S04]  /*8c20*/  LDG.E R4, desc[UR4][R28.64+0x88] ;  /* 0x000088041c047981 */ /* 0x000f68000c1e1900 */
[----:B------:R-:W5:Y:S01]  /*8c30*/  LDG.E R13, desc[UR4][R28.64+0x9c] ;  /* 0x00009c041c0d7981 */ /* 0x000f62000c1e1900 */
[----:B0-----:R-:W-:-:S03]  /*8c40*/  IMAD R21, R5, 0x5, R8 ;  /* 0x0000000505157824 */ /* 0x001fc600078e0208 */
[----:B------:R-:W5:Y:S04]  /*8c50*/  LDG.E R15, desc[UR4][R28.64+0xa0] ;  /* 0x0000a0041c0f7981 */ /* 0x000f68000c1e1900 */
[----:B------:R-:W5:Y:S01]  /*8c60*/  LDG.E R5, desc[UR4][R28.64+0x8c] ;  /* 0x00008c041c057981 */ /* 0x000f62000c1e1900 */
[----:B------:R-:W-:-:S03]  /*8c70*/  IADD3 R2, P0, PT, R21, R2, RZ ;  /* 0x0000000215027210 */ /* 0x000fc60007f1e0ff */
[----:B------:R-:W5:Y:S01]  /*8c80*/  LDG.E R17, desc[UR4][R28.64+0xa4] ;  /* 0x0000a4041c117981 */ /* 0x000f62000c1e1900 */
[----:B------:R-:W-:-:S03]  /*8c90*/  LOP3.LUT R2, R2, 0xaad26b49, RZ, 0x3c, !PT ;  /* 0xaad26b4902027812 */ /* 0x000fc600078e3cff */
[----:B------:R-:W5:Y:S02]  /*8ca0*/  LDG.E R33, desc[UR4][R28.64+0xb8] ;  /* 0x0000b8041c217981 */ /* 0x000f64000c1e1900 */
[----:B------:R-:W-:Y:S02]  /*8cb0*/  IMAD R2, R2, 0x4182bed5, RZ ;  /* 0x4182bed502027824 */ /* 0x000fe400078e02ff */
[----:B------:R-:W5:Y:S02]  /*8cc0*/  LDG.E R31, desc[UR4][R28.64+0xbc] ;  /* 0x0000bc041c1f7981 */ /* 0x000f64000c1e1900 */
[----:B------:R-:W-:Y:S01]  /*8cd0*/  VIADD R10, R2, 0x75bcd15 ;  /* 0x075bcd15020a7836 */ /* 0x000fe20000000000 */
[----:B------:R-:W-:-:S04]  /*8ce0*/  LEA.HI.X.SX32 R8, R21, R3, 0x1, P0 ;  /* 0x0000000315087211 */ /* 0x000fc800000f0eff */
[----:B------:R-:W-:Y:S01]  /*8cf0*/  SHF.R.U32.HI R19, RZ, 0x2, R10 ;  /* 0x00000002ff137819 */ /* 0x000fe2000001160a */
[----:B------:R-:W-:Y:S01]  /*8d00*/  VIADD R3, R2, 0x583f19 ;  /* 0x00583f1902037836 */ /* 0x000fe20000000000 */
[----:B------:R-:W5:Y:S02]  /*8d10*/  LDG.E R21, desc[UR4][R28.64+0xa8] ;  /* 0x0000a8041c157981 */ /* 0x000f64000c1e1900 */
[----:B------:R-:W-:Y:S02]  /*8d20*/  LOP3.LUT R10, R19, R10, RZ, 0x3c, !PT ;  /* 0x0000000a130a7212 */ /* 0x000fe400078e3cff */
[----:B------:R-:W-:Y:S01]  /*8d30*/  SHF.L.U32 R12, R3, 0x4, RZ ;  /* 0x00000004030c7819 */ /* 0x000fe200000006ff */
[----:B------:R-:W5:Y:S02]  /*8d40*/  LDG.E R19, desc[UR4][R28.64+0xac] ;  /* 0x0000ac041c137981 */ /* 0x000f64000c1e1900 */
[----:B------:R-:W-:-:S05]  /*8d50*/  IMAD.SHL.U32 R14, R10, 0x2, RZ ;  /* 0x000000020a0e7824 */ /* 0x000fca00078e00ff */
[----:B------:R-:W-:Y:S02]  /*8d60*/  LOP3.LUT R27, R3, R12, R14, 0x96, !PT ;  /* 0x0000000c031b7212 */ /* 0x000fe400078e960e */
[----:B------:R-:W5:Y:S01]  /*8d70*/  LDG.E R3, desc[UR4][R28.64+0xb0] ;  /* 0x0000b0041c037981 */ /* 0x000f62000c1e1900 */
[----:B------:R-:W-:Y:S02]  /*8d80*/  LOP3.LUT R25, R8, 0xf7dcefdd, RZ, 0x3c, !PT ;  /* 0xf7dcefdd08197812 */ /* 0x000fe400078e3cff */
        /* <DEDUP_REMOVED lines=22> */
[-C--:B------:R-:W-:Y:S02]  /*8ef0*/  ISETP.NE.AND P2, PT, R4, R20.reuse, PT ;  /* 0x000000140400720c */ /* 0x080fe40003f45270 */
[----:B------:R-:W-:Y:S02]  /*8f00*/  SEL R4, RZ, 0x1, P4 ;  /* 0x00000001ff047807 */ /* 0x000fe40002000000 */
[-C--:B------:R-:W-:Y:S02]  /*8f10*/  ISETP.NE.AND P4, PT, R13, R20.reuse, PT ;  /* 0x000000140d00720c */ /* 0x080fe40003f85270 */
[----:B------:R-:W5:Y:S01]  /*8f20*/  LDG.E R13, desc[UR4][R28.64+0xe0] ;  /* 0x0000e0041c0d7981 */ /* 0x000f62000c1e1900 */
[----:B------:R-:W-:Y:S02]  /*8f30*/  SEL R4, R4, 0x2, P3 ;  /* 0x0000000204047807 */ /* 0x000fe40001800000 */
[----:B------:R-:W-:-:S02]  /*8f40*/  ISETP.NE.AND P3, PT, R15, R20, PT ;  /* 0x000000140f00720c */ /* 0x000fc40003f65270 */
[----:B------:R-:W5:Y:S01]  /*8f50*/  LDG.E R15, desc[UR4][R28.64+0xe4] ;  /* 0x0000e4041c0f7981 */ /* 0x000f62000c1e1900 */
[----:B------:R-:W-:Y:S02]  /*8f60*/  SEL R4, R4, 0x3, P2 ;  /* 0x0000000304047807 */ /* 0x000fe40001000000 */
        /* <DEDUP_REMOVED lines=30> */
[----:B------:R-:W-:Y:S02]  /*9150*/  ISETP.NE.AND P0, PT, R2, R20, PT ;  /* 0x000000140200720c */ /* 0x000fe40003f05270 */
[----:B------:R-:W-:-:S04]  /*9160*/  SEL R4, R4, 0x13, P1 ;  /* 0x0000001304047807 */ /* 0x000fc80000800000 */
[----:B------:R-:W-:Y:S02]  /*9170*/  SEL R4, R4, 0x14, P0 ;  /* 0x0000001404047807 */ /* 0x000fe40000000000 */
[-C--:B----4-:R-:W-:Y:S02]  /*9180*/  ISETP.NE.AND P0, PT, R7, R20.reuse, PT ;  /* 0x000000140700720c */ /* 0x090fe40003f05270 */
[----:B-----5:R-:W-:-:S04]  /*9190*/  ISETP.NE.AND P1, PT, R5, R20, PT ;  /* 0x000000140500720c */ /* 0x020fc80003f25270 */
[----:B------:R-:W-:Y:S02]  /*91a0*/  SEL R4, R4, 0x15, P1 ;  /* 0x0000001504047807 */ /* 0x000fe40000800000 */
[-C--:B------:R-:W-:Y:S02]  /*91b0*/  ISETP.NE.AND P1, PT, R9, R20.reuse, PT ;  /* 0x000000140900720c */ /* 0x080fe40003f25270 */
[----:B------:R-:W-:Y:S02]  /*91c0*/  SEL R4, R4, 0x16, P0 ;  /* 0x0000001604047807 */ /* 0x000fe40000000000 */
[-C--:B------:R-:W-:Y:S02]  /*91d0*/  ISETP.NE.AND P0, PT, R11, R20.reuse, PT ;  /* 0x000000140b00720c */ /* 0x080fe40003f05270 */
[----:B------:R-:W-:Y:S02]  /*91e0*/  SEL R4, R4, 0x17, P1 ;  /* 0x0000001704047807 */ /* 0x000fe40000800000 */
[----:B------:R-:W-:-:S02]  /*91f0*/  ISETP.NE.AND P1, PT, R13, R20, PT ;  /* 0x000000140d00720c */ /* 0x000fc40003f25270 */
        /* <DEDUP_REMOVED lines=32> */
.L_x_178:
[----:B0-----:R-:W-:Y:S02]  /*9400*/  IMAD.IADD R17, R18, 0x1, R5 ;  /* 0x0000000112117824 */ /* 0x001fe400078e0205 */
[----:B------:R-:W-:Y:S02]  /*9410*/  VIADD R25, R5, 0x4 ;  /* 0x0000000405197836 */ /* 0x000fe40000000000 */
[----:B------:R-:W-:-:S03]  /*9420*/  IMAD.WIDE R16, R17, 0x4, R28 ;  /* 0x0000000411107825 */ /* 0x000fc600078e021c */
[----:B------:R-:W-:Y:S02]  /*9430*/  IADD3 R15, PT, PT, R18, R25, RZ ;  /* 0x00000019120f7210 */ /* 0x000fe40007ffe0ff */
[----:B------:R-:W2:Y:S04]  /*9440*/  LDG.E R6, desc[UR4][R16.64+0x7c] ;  /* 0x00007c0410067981 */ /* 0x000ea8000c1e1900 */
[----:B------:R-:W2:Y:S04]  /*9450*/  LDG.E R7, desc[UR4][R16.64+0x80] ;  /* 0x0000800410077981 */ /* 0x000ea8000c1e1900 */
[----:B------:R-:W3:Y:S04]  /*9460*/  LDG.E R8, desc[UR4][R16.64+0x84] ;  /* 0x0000840410087981 */ /* 0x000ee8000c1e1900 */
[----:B------:R-:W3:Y:S01]  /*9470*/  LDG.E R9, desc[UR4][R16.64+0x88] ;  /* 0x0000880410097981 */ /* 0x000ee2000c1e1900 */
[----:B------:R-:W-:-:S02]  /*9480*/  VIADD R21, R5, 0x8 ;  /* 0x0000000805157836 */ /* 0x000fc40000000000 */
[----:B------:R-:W-:Y:S02]  /*9490*/  VIADD R24, R5, 0xc ;  /* 0x0000000c05187836 */ /* 0x000fe40000000000 */
[C---:B------:R-:W-:Y:S02]  /*94a0*/  IMAD.IADD R33, R18.reuse, 0x1, R21 ;  /* 0x0000000112217824 */ /* 0x040fe400078e0215 */
        /* <DEDUP_REMOVED lines=8> */
[----:B------:R-:W5:Y:S01]  /*9530*/  LDG.E R13, desc[UR4][R14.64+0x88] ;  /* 0x000088040e0d7981 */ /* 0x000f62000c1e1900 */
[----:B------:R-:W-:-:S03]  /*9540*/  IMAD R25, R25, 0x4, R1 ;  /* 0x0000000419197824 */ /* 0x000fc600078e0201 */
        /* <DEDUP_REMOVED lines=22> */
.L_x_177:
[----:B0-----:R-:W-:-:S07]  /*96b0*/  IADD3 R17, PT, PT, R18, R5, RZ ;  /* 0x0000000512117210 */ /* 0x001fce0007ffe0ff */
.L_x_176:
[----:B------:R-:W-:Y:S05]  /*96c0*/  BSYNC.RECONVERGENT B3 ;  /* 0x0000000000037941 */ /* 0x000fea0003800200 */
.L_x_175:
        /* <DEDUP_REMOVED lines=26> */
.L_x_180:
[----:B------:R-:W-:Y:S05]  /*9870*/  BSYNC.RECONVERGENT B3 ;  /* 0x0000000000037941 */ /* 0x000fea0003800200 */
.L_x_179:
[----:B------:R-:W-:-:S13]  /*9880*/  ISETP.NE.OR P0, PT, R5, R2, P0 ;  /* 0x000000020500720c */ /* 0x000fda0000705670 */
[----:B------:R-:W-:Y:S05]  /*9890*/  @!P0 BREAK.RELIABLE B2 ;  /* 0x0000000000028942 */ /* 0x000fea0003800100 */
[----:B------:R-:W-:Y:S05]  /*98a0*/  @!P0 BRA `(.L_x_172) ;  /* 0x0000000000408947 */ /* 0x000fea0003800000 */
.L_x_174:
[----:B------:R-:W-:Y:S05]  /*98b0*/  BSYNC.RELIABLE B2 ;  /* 0x0000000000027941 */ /* 0x000fea0003800100 */
.L_x_173:
[----:B------:R-:W-:Y:S01]  /*98c0*/  BSSY.RECONVERGENT B2, `(.L_x_172) ;  /* 0x000000e000027945 */ /* 0x000fe20003800200 */
.L_x_181:
[----:B0-----:R-:W-:-:S04]  /*98d0*/  IMAD.IADD R11, R18, 0x1, R5 ;  /* 0x00000001120b7824 */ /* 0x001fc800078e0205 */
[----:B------:R-:W-:-:S05]  /*98e0*/  IMAD.WIDE R10, R11, 0x4, R28 ;  /* 0x000000040b0a7825 */ /* 0x000fca00078e021c */
[----:B-1----:R-:W2:Y:S04]  /*98f0*/  LDG.E R6, desc[UR4][R10.64+0x7c] ;  /* 0x00007c040a067981 */ /* 0x002ea8000c1e1900 */
[----:B------:R-:W2:Y:S04]  /*9900*/  LDG.E R7, desc[UR4][R10.64+0x80] ;  /* 0x000080040a077981 */ /* 0x000ea8000c1e1900 */
[----:B------:R-:W3:Y:S04]  /*9910*/  LDG.E R8, desc[UR4][R10.64+0x84] ;  /* 0x000084040a087981 */ /* 0x000ee8000c1e1900 */
[----:B------:R-:W3:Y:S01]  /*9920*/  LDG.E R9, desc[UR4][R10.64+0x88] ;  /* 0x000088040a097981 */ /* 0x000ee2000c1e1900 */
[C---:B------:R-:W-:Y:S01]  /*9930*/  LEA R12, R5.reuse, R1, 0x2 ;  /* 0x00000001050c7211 */ /* 0x040fe200078e10ff */
[----:B------:R-:W-:-:S04]  /*9940*/  VIADD R5, R5, 0x4 ;  /* 0x0000000405057836 */ /* 0x000fc80000000000 */
[----:B------:R-:W-:Y:S01]  /*9950*/  IMAD.IADD R17, R18, 0x1, R5 ;  /* 0x0000000112117824 */ /* 0x000fe200078e0205 */
[----:B------:R-:W-:Y:S01]  /*9960*/  ISETP.NE.AND P0, PT, R5, R2, PT ;  /* 0x000000020500720c */ /* 0x000fe20003f05270 */
[----:B--2---:R1:W-:Y:S04]  /*9970*/  STL.64 [R12], R6 ;  /* 0x000000060c007387 */ /* 0x0043e80000100a00 */
[----:B---3--:R1:W-:Y:S08]  /*9980*/  STL.64 [R12+0x8], R8 ;  /* 0x000008080c007387 */ /* 0x0083f00000100a00 */
[----:B------:R-:W-:Y:S05]  /*9990*/  @P0 BRA `(.L_x_181) ;  /* 0xfffffffc00cc0947 */ /* 0x000fea000383ffff */
[----:B------:R-:W-:Y:S05]  /*99a0*/  BSYNC.RECONVERGENT B2 ;  /* 0x0000000000027941 */ /* 0x000fea0003800200 */
.L_x_172:
[----:B------:R-:W-:Y:S05]  /*99b0*/  BSYNC.RECONVERGENT B0 ;  /* 0x0000000000007941 */ /* 0x000fea0003800200 */
.L_x_171:
        /* <DEDUP_REMOVED lines=19> */
.L_x_183:
[----:B------:R-:W-:Y:S05]  /*9af0*/  BSYNC.RECONVERGENT B0 ;  /* 0x0000000000007941 */ /* 0x000fea0003800200 */
.L_x_182:
        /* <DEDUP_REMOVED lines=12> */
[----:B------:R-:W-:Y:S01]  /*9bc0*/  IADD3 R2, PT, PT, R9, -R10, RZ ;  /* 0x8000000a09027210 */ /* 0x000fe20007ffe0ff */
[----:B------:R-:W-:Y:S01]  /*9bd0*/  BSSY.RECONVERGENT B4, `(.L_x_190) ;  /* 0x0000038000047945 */ /* 0x000fe20003800200 */
[----:B------:R-:W-:Y:S02]  /*9be0*/  PLOP3.LUT P0, PT, PT, PT, PT, 0x80, 0x8 ;  /* 0x000000000008781c */ /* 0x000fe40003f0f070 */
[----:B------:R-:W-:-:S13]  /*9bf0*/  ISETP.GT.AND P1, PT, R2, 0xc, PT ;  /* 0x0000000c0200780c */ /* 0x000fda0003f24270 */
[----:B------:R-:W-:Y:S05]  /*9c00*/  @!P1 BRA `(.L_x_191) ;  /* 0x0000000000d09947 */ /* 0x000fea0003800000 */
[----:B------:R-:W-:Y:S01]  /*9c10*/  PLOP3.LUT P0, PT, PT, PT, PT, 0x8, 0x80 ;  /* 0x000000000080781c */ /* 0x000fe20003f0e170 */
[----:B------:R-:W-:-:S12]  /*9c20*/  VIADD R11, R9, 0xfffffff4 ;  /* 0xfffffff4090b7836 */ /* 0x000fd80000000000 */
.L_x_192:
[----:B------:R-:W-:-:S05]  /*9c30*/  IMAD.WIDE.U32 R2, R10, 0x4, R28 ;  /* 0x000000040a027825 */ /* 0x000fca00078e001c */
[----:B0-----:R-:W2:Y:S04]  /*9c40*/  LDG.E R21, desc[UR4][R2.64+0x7c] ;  /* 0x00007c0402157981 */ /* 0x001ea8000c1e1900 */
[----:B------:R-:W3:Y:S01]  /*9c50*/  LDG.E R30, desc[UR4][R2.64+0x80] ;  /* 0x00008004021e7981 */ /* 0x000ee2000c1e1900 */
[----:B------:R-:W-:-:S03]  /*9c60*/  VIADD R7, R10, 0x4 ;  /* 0x000000040a077836 */ /* 0x000fc60000000000 */
[----:B------:R-:W4:Y:S04]  /*9c70*/  LDG.E R16, desc[UR4][R2.64+0x84] ;  /* 0x0000840402107981 */ /* 0x000f28000c1e1900 */
[----:B------:R0:W5:Y:S01]  /*9c80*/  LDG.E R24, desc[UR4][R2.64+0x88] ;  /* 0x0000880402187981 */ /* 0x000162000c1e1900 */
[----:B------:R-:W-:Y:S02]  /*9c90*/  VIADD R5, R10, 0x8 ;  /* 0x000000080a057836 */ /* 0x000fe40000000000 */
[----:B------:R-:W-:Y:S02]  /*9ca0*/  VIADD R4, R8, 0x4 ;  /* 0x0000000408047836 */ /* 0x000fe40000000000 */
[----:B------:R-:W-:Y:S02]  /*9cb0*/  VIADD R25, R10, 0xc ;  /* 0x0000000c0a197836 */ /* 0x000fe40000000000 */
[----:B------:R-:W-:-:S04]  /*9cc0*/  IMAD.WIDE.U32 R6, R7, 0x4, R28 ;  /* 0x0000000407067825 */ /* 0x000fc800078e001c */
[----:B------:R-:W-:Y:S01]  /*9cd0*/  IMAD R31, R8, 0x4, R1 ;  /* 0x00000004081f7824 */ /* 0x000fe200078e0201 */
[----:B------:R-:W5:Y:S01]  /*9ce0*/  LDG.E R12, desc[UR4][R6.64+0x7c] ;  /* 0x00007c04060c7981 */ /* 0x000f62000c1e1900 */
[----:B0-----:R-:W-:-:S03]  /*9cf0*/  IMAD.WIDE.U32 R2, R5, 0x4, R28 ;  /* 0x0000000405027825 */ /* 0x001fc600078e001c */
[----:B------:R-:W5:Y:S01]  /*9d00*/  LDG.E R13, desc[UR4][R6.64+0x80] ;  /* 0x00008004060d7981 */ /* 0x000f62000c1e1900 */
[----:B------:R-:W-:Y:S02]  /*9d10*/  IMAD R19, R4, 0x4, R1 ;  /* 0x0000000404137824 */ /* 0x000fe400078e0201 */
[----:B------:R-:W-:Y:S01]  /*9d20*/  IMAD.WIDE.U32 R4, R25, 0x4, R28 ;  /* 0x0000000419047825 */ /* 0x000fe200078e001c */
        /* <DEDUP_REMOVED lines=8> */
[----:B---3--:R-:W-:Y:S04]  /*9db0*/  STL [R31+0x4], R30 ;  /* 0x0000041e1f007387 */ /* 0x008fe80000100800 */
[----:B----4-:R1:W-:Y:S04]  /*9dc0*/  STL [R31+0x8], R16 ;  /* 0x000008101f007387 */ /* 0x0103e80000100800 */
[----:B-----5:R2:W-:Y:S04]  /*9dd0*/  STL [R31+0xc], R24 ;  /* 0x00000c181f007387 */ /* 0x0205e80000100800 */
[----:B0-----:R-:W3:Y:S04]  /*9de0*/  LDG.E R21, desc[UR4][R2.64+0x88] ;  /* 0x0000880402157981 */ /* 0x001ee8000c1e1900 */
[----:B-1----:R-:W4:Y:S04]  /*9df0*/  LDG.E R16, desc[UR4][R4.64+0x84] ;  /* 0x0000840404107981 */ /* 0x002f28000c1e1900 */
[----:B--2---:R-:W2:Y:S01]  /*9e00*/  LDG.E R31, desc[UR4][R4.64+0x88] ;  /* 0x00008804041f7981 */ /* 0x004ea2000c1e1900 */
[C---:B------:R-:W-:Y:S01]  /*9e10*/  VIADD R24, R8.reuse, 0x8 ;  /* 0x0000000808187836 */ /* 0x040fe20000000000 */
[----:B------:R-:W-:-:S03]  /*9e20*/  IADD3 R30, PT, PT, R8, 0xc, RZ ;  /* 0x0000000c081e7810 */ /* 0x000fc60007ffe0ff */
        /* <DEDUP_REMOVED lines=14> */
[----:B------:R0:W-:Y:S04]  /*9f10*/  STL [R30+0x4], R25 ;  /* 0x000004191e007387 */ /* 0x0001e80000100800 */
[----:B----4-:R0:W-:Y:S04]  /*9f20*/  STL [R30+0x8], R16 ;  /* 0x000008101e007387 */ /* 0x0101e80000100800 */
[----:B--2---:R0:W-:Y:S01]  /*9f30*/  STL [R30+0xc], R31 ;  /* 0x00000c1f1e007387 */ /* 0x0041e20000100800 */
[----:B------:R-:W-:Y:S05]  /*9f40*/  @!P1 BRA `(.L_x_192) ;  /* 0xfffffffc00389947 */ /* 0x000fea000383ffff */
.L_x_191:
[----:B------:R-:W-:Y:S05]  /*9f50*/  BSYNC.RECONVERGENT B4 ;  /* 0x0000000000047941 */ /* 0x000fea0003800200 */
.L_x_190:
[----:B------:R-:W-:Y:S01]  /*9f60*/  IMAD.IADD R2, R9, 0x1, -R10 ;  /* 0x0000000109027824 */ /* 0x000fe200078e0a0a */
[----:B------:R-:W-:Y:S04]  /*9f70*/  BSSY.RECONVERGENT B4, `(.L_x_193) ;  /* 0x000001c000047945 */ /* 0x000fe80003800200 */
[----:B------:R-:W-:-:S13]  /*9f80*/  ISETP.GT.AND P1, PT, R2, 0x4, PT ;  /* 0x000000040200780c */ /* 0x000fda0003f24270 */
[----:B------:R-:W-:Y:S05]  /*9f90*/  @!P1 BRA `(.L_x_194) ;  /* 0x0000000000649947 */ /* 0x000fea0003800000 */
[C---:B------:R-:W-:Y:S02]  /*9fa0*/  VIADD R5, R10.reuse, 0x4 ;  /* 0x000000040a057836 */ /* 0x040fe40000000000 */
[----:B------:R-:W-:-:S04]  /*9fb0*/  IMAD.WIDE.U32 R2, R10, 0x4, R28 ;  /* 0x000000040a027825 */ /* 0x000fc800078e001c */
[----:B------:R-:W-:Y:S01]  /*9fc0*/  IMAD.WIDE.U32 R4, R5, 0x4, R28 ;  /* 0x0000000405047825 */ /* 0x000fe200078e001c */
[----:B0-----:R-:W2:Y:S04]  /*9fd0*/  LDG.E R6, desc[UR4][R2.64+0x7c] ;  /* 0x00007c0402067981 */ /* 0x001ea8000c1e1900 */
        /* <DEDUP_REMOVED lines=9> */
[--C-:B------:R-:W-:Y:S01]  /*a070*/  IMAD R7, R8, 0x4, R1.reuse ;  /* 0x0000000408077824 */ /* 0x100fe200078e0201 */
[----:B------:R-:W-:Y:S01]  /*a080*/  IADD3 R10, PT, PT, R10, 0x8, RZ ;  /* 0x000000080a0a7810 */ /* 0x000fe20007ffe0ff */
[----:B------:R-:W-:-:S02]  /*a090*/  IMAD R18, R18, 0x4, R1 ;  /* 0x0000000412127824 */ /* 0x000fc400078e0201 */
        /* <DEDUP_REMOVED lines=9> */
.L_x_194:
[----:B------:R-:W-:Y:S05]  /*a130*/  BSYNC.RECONVERGENT B4 ;  /* 0x0000000000047941 */ /* 0x000fea0003800200 */
.L_x_193:
[----:B------:R-:W-:-:S13]  /*a140*/  ISETP.NE.OR P0, PT, R10, R9, P0 ;  /* 0x000000090a00720c */ /* 0x000fda0000705670 */
[----:B------:R-:W-:Y:S05]  /*a150*/  @!P0 BREAK.RELIABLE B3 ;  /* 0x0000000000038942 */ /* 0x000fea0003800100 */
[----:B------:R-:W-:Y:S05]  /*a160*/  @!P0 BRA `(.L_x_187) ;  /* 0x00000000003c8947 */ /* 0x000fea0003800000 */
.L_x_189:
[----:B------:R-:W-:Y:S05]  /*a170*/  BSYNC.RELIABLE B3 ;  /* 0x0000000000037941 */ /* 0x000fea0003800100 */
.L_x_188:
[----:B------:R-:W-:-:S05]  /*a180*/  IMAD.WIDE.U32 R2, R10, 0x4, R28 ;  /* 0x000000040a027825 */ /* 0x000fca00078e001c */
[----:B--2---:R-:W2:Y:S04]  /*a190*/  LDG.E R4, desc[UR4][R2.64+0x7c] ;  /* 0x00007c0402047981 */ /* 0x004ea8000c1e1900 */
[----:B------:R-:W3:Y:S04]  /*a1a0*/  LDG.E R5, desc[UR4][R2.64+0x80] ;  /* 0x0000800402057981 */ /* 0x000ee8000c1e1900 */
[----:B01----:R-:W4:Y:S04]  /*a1b0*/  LDG.E R6, desc[UR4][R2.64+0x84] ;  /* 0x0000840402067981 */ /* 0x003f28000c1e1900 */
        /* <DEDUP_REMOVED lines=10> */
.L_x_187:
[----:B------:R-:W-:Y:S05]  /*a260*/  BSYNC.RECONVERGENT B2 ;  /* 0x0000000000027941 */ /* 0x000fea0003800200 */
.L_x_186:
[----:B------:R-:W-:-:S13]  /*a270*/  ISETP.NE.AND P0, PT, R17, RZ, PT ;  /* 0x000000ff1100720c */ /* 0x000fda0003f05270 */
[----:B------:R-:W-:Y:S05]  /*a280*/  @!P0 BRA `(.L_x_185) ;  /* 0x00000000002c8947 */ /* 0x000fea0003800000 */
[----:B-1----:R-:W-:-:S05]  /*a290*/  IMAD.WIDE.U32 R2, R9, 0x4, R28 ;  /* 0x0000000409027825 */ /* 0x002fca00078e001c */
[----:B--2---:R-:W2:Y:S01]  /*a2a0*/  LDG.E R4, desc[UR4][R2.64+0x7c] ;  /* 0x00007c0402047981 */ /* 0x004ea2000c1e1900 */
[----:B0-----:R-:W-:Y:S01]  /*a2b0*/  IMAD R5, R8, 0x4, R1 ;  /* 0x0000000408057824 */ /* 0x001fe200078e0201 */
        /* <DEDUP_REMOVED lines=8> */
.L_x_185:
[----:B------:R-:W-:Y:S05]  /*a340*/  BSYNC.RECONVERGENT B0 ;  /* 0x0000000000007941 */ /* 0x000fea0003800200 */
.L_x_184:
        /* <DEDUP_REMOVED lines=15> */
[----:B------:R-:W3:Y:S04]  /*a440*/  LDG.E R37, desc[UR4][R28.64+0x4f8] ;  /* 0x0004f8041c257981 */ /* 0x000ee8000c1e1900 */
[----:B-----5:R0:W-:Y:S04]  /*a450*/  STG.E desc[UR4][R28.64+0x88], R19 ;  /* 0x000088131c007986 */ /* 0x0201e8000c101904 */
[----:B0-----:R-:W5:Y:S04]  /*a460*/  LDG.E R19, desc[UR4][R28.64+0x4f0] ;  /* 0x0004f0041c137981 */ /* 0x001f68000c1e1900 */
[----:B------:R0:W-:Y:S04]  /*a470*/  STG.E desc[UR4][R28.64+0x8c], R2 ;  /* 0x00008c021c007986 */ /* 0x0001e8000c101904 */
[----:B--2---:R1:W-:Y:S04]  /*a480*/  STG.E desc[UR4][R28.64+0x9c], R6 ;  /* 0x00009c061c007986 */ /* 0x0043e8000c101904 */
[----:B0-----:R-:W2:Y:S04]  /*a490*/  LDG.E R2, desc[UR4][R28.64+0x4fc] ;  /* 0x0004fc041c027981 */ /* 0x001ea8000c1e1900 */
[----:B-1----:R-:W2:Y:S04]  /*a4a0*/  LDG.E R6, desc[UR4][R28.64+0x500] ;  /* 0x000500041c067981 */ /* 0x002ea8000c1e1900 */
[----:B------:R0:W-:Y:S04]  /*a4b0*/  STG.E desc[UR4][R28.64+0x90], R3 ;  /* 0x000090031c007986 */ /* 0x0001e8000c101904 */
[----:B------:R1:W-:Y:S04]  /*a4c0*/  STG.E desc[UR4][R28.64+0xa0], R7 ;  /* 0x0000a0071c007986 */ /* 0x0003e8000c101904 */
[----:B0-----:R-:W2:Y:S04]  /*a4d0*/  LDG.E R3, desc[UR4][R28.64+0x504] ;  /* 0x000504041c037981 */ /* 0x001ea8000c1e1900 */
[----:B-1----:R-:W2:Y:S01]  /*a4e0*/  LDG.E R7, desc[UR4][R28.64+0x508] ;  /* 0x000508041c077981 */ /* 0x002ea2000c1e1900 */
[----:B----4-:R-:W-:-:S03]  /*a4f0*/  ISETP.NE.AND P4, PT, R31, R20, PT ;  /* 0x000000141f00720c */ /* 0x010fc60003f85270 */
[----:B------:R0:W-:Y:S04]  /*a500*/  STG.E desc[UR4][R28.64+0xb0], R11 ;  /* 0x0000b00b1c007986 */ /* 0x0001e8000c101904 */
[----:B------:R-:W4:Y:S04]  /*a510*/  LDG.E R31, desc[UR4][R28.64+0x520] ;  /* 0x000520041c1f7981 */ /* 0x000f28000c1e1900 */
[----:B------:R1:W-:Y:S04]  /*a520*/  STG.E desc[UR4][R28.64+0xa8], R9 ;  /* 0x0000a8091c007986 */ /* 0x0003e8000c101904 */
[----:B0-----:R-:W4:Y:S04]  /*a530*/  LDG.E R11, desc[UR4][R28.64+0x50c] ;  /* 0x00050c041c0b7981 */ /* 0x001f28000c1e1900 */
[----:B------:R0:W-:Y:S04]  /*a540*/  STG.E desc[UR4][R28.64+0xb8], R13 ;  /* 0x0000b80d1c007986 */ /* 0x0001e8000c101904 */
[----:B-1----:R-:W4:Y:S01]  /*a550*/  LDG.E R9, desc[UR4][R28.64+0x510] ;  /* 0x000510041c097981 */ /* 0x002f22000c1e1900 */
[----:B------:R-:W-:-:S03]  /*a560*/  ISETP.NE.AND P0, PT, R21, R20, PT ;  /* 0x000000141500720c */ /* 0x000fc60003f05270 */
[----:B------:R-:W4:Y:S04]  /*a570*/  LDG.E R21, desc[UR4][R28.64+0x518] ;  /* 0x000518041c157981 */ /* 0x000f28000c1e1900 */
[----:B0-----:R-:W4:Y:S04]  /*a580*/  LDG.E R13, desc[UR4][R28.64+0x514] ;  /* 0x000514041c0d7981 */ /* 0x001f28000c1e1900 */
        /* <DEDUP_REMOVED lines=27> */
[-C--:B--2---:R-:W-:Y:S02]  /*a740*/  ISETP.NE.AND P6, PT, R2, R20.reuse, PT ;  /* 0x000000140200720c */ /* 0x084fe40003fc5270 */
[----:B------:R-:W-:Y:S02]  /*a750*/  SEL R10, R10, 0x8, P0 ;  /* 0x000000080a0a7807 */ /* 0x000fe40000000000 */
[----:B------:R-:W-:-:S02]  /*a760*/  ISETP.NE.AND P0, PT, R6, R20, PT ;  /* 0x000000140600720c */ /* 0x000fc40003f05270 */
[----:B------:R-:W-:Y:S02]  /*a770*/  SEL R10, R10, 0x9, P6 ;  /* 0x000000090a0a7807 */ /* 0x000fe40003000000 */
[-C--:B------:R-:W-:Y:S02]  /*a780*/  ISETP.NE.AND P1, PT, R3, R20.reuse, PT ;  /* 0x000000140300720c */ /* 0x080fe40003f25270 */
[----:B------:R-:W-:Y:S02]  /*a790*/  SEL R10, R10, 0xa, P0 ;  /* 0x0000000a0a0a7807 */ /* 0x000fe40000000000 */
[-C--:B------:R-:W-:Y:S02]  /*a7a0*/  ISETP.NE.AND P0, PT, R7, R20.reuse, PT ;  /* 0x000000140700720c */ /* 0x080fe40003f05270 */
[----:B------:R-:W-:Y:S01]  /*a7b0*/  SEL R10, R10, 0xb, P1 ;  /* 0x0000000b0a0a7807 */ /* 0x000fe20000800000 */
[----:B------:R0:W-:Y:S01]  /*a7c0*/  STG.E desc[UR4][R28.64+0xbc], R14 ;  /* 0x0000bc0e1c007986 */ /* 0x0001e2000c101904 */
[----:B----4-:R-:W-:-:S02]  /*a7d0*/  ISETP.NE.AND P3, PT, R11, R20, PT ;  /* 0x000000140b00720c */ /* 0x010fc40003f65270 */
[----:B------:R-:W-:Y:S01]  /*a7e0*/  SEL R10, R10, 0xc, P0 ;  /* 0x0000000c0a0a7807 */ /* 0x000fe20000000000 */
[----:B------:R-:W2:Y:S01]  /*a7f0*/  LDG.E R11, desc[UR4][R28.64+0x540] ;  /* 0x000540041c0b7981 */ /* 0x000ea2000c1e1900 */
[-C--:B------:R-:W-:Y:S02]  /*a800*/  ISETP.NE.AND P0, PT, R31, R20.reuse, PT ;  /* 0x000000141f00720c */ /* 0x080fe40003f05270 */
[-C--:B------:R-:W-:Y:S01]  /*a810*/  ISETP.NE.AND P2, PT, R9, R20.reuse, PT ;  /* 0x000000140900720c */ /* 0x080fe20003f45270 */
[----:B------:R-:W4:Y:S01]  /*a820*/  LDG.E R31, desc[UR4][R28.64+0x53c] ;  /* 0x00053c041c1f7981 */ /* 0x000f22000c1e1900 */
[----:B------:R-:W-:Y:S02]  /*a830*/  SEL R2, R10, 0xd, P3 ;  /* 0x0000000d0a027807 */ /* 0x000fe40001800000 */
[-C--:B------:R-:W-:Y:S01]  /*a840*/  ISETP.NE.AND P5, PT, R21, R20.reuse, PT ;  /* 0x000000141500720c */ /* 0x080fe20003fa5270 */
[----:B------:R-:W4:Y:S01]  /*a850*/  LDL.64 R6, [R1+0x68] ;  /* 0x0000680001067983 */ /* 0x000f220000100a00 */
[----:B------:R-:W-:-:S02]  /*a860*/  ISETP.NE.AND P6, PT, R13, R20, PT ;  /* 0x000000140d00720c */ /* 0x000fc40003fc5270 */
[----:B------:R-:W-:Y:S01]  /*a870*/  SEL R2, R2, 0xe, P2 ;  /* 0x0000000e02027807 */ /* 0x000fe20001000000 */
[----:B------:R-:W4:Y:S03]  /*a880*/  LDG.E R13, desc[UR4][R28.64+0x544] ;  /* 0x000544041c0d7981 */ /* 0x000f26000c1e1900 */
[----:B------:R-:W-:Y:S01]  /*a890*/  SEL R2, R2, 0xf, P6 ;  /* 0x0000000f02027807 */ /* 0x000fe20003000000 */
[----:B------:R-:W4:Y:S03]  /*a8a0*/  LDG.E R21, desc[UR4][R28.64+0x548] ;  /* 0x000548041c157981 */ /* 0x000f26000c1e1900 */
[----:B------:R-:W-:Y:S02]  /*a8b0*/  SEL R2, R2, 0x10, P5 ;  /* 0x0000001002027807 */ /* 0x000fe40002800000 */
[----:B------:R-:W-:-:S02]  /*a8c0*/  ISETP.NE.AND P1, PT, R15, R20, PT ;  /* 0x000000140f00720c */ /* 0x000fc40003f25270 */
        /* <DEDUP_REMOVED lines=23> */
[----:B------:R0:W-:Y:S01]  /*aa40*/  STG.E desc[UR4][R28.64+0x84], R18 ;  /* 0x000084121c007986 */ /* 0x0001e2000c101904 */
[-C--:B--2---:R-:W-:Y:S02]  /*aa50*/  ISETP.NE.AND P1, PT, R11, R20.reuse, PT ;  /* 0x000000140b00720c */ /* 0x084fe40003f25270 */
[----:B----4-:R-:W-:-:S04]  /*aa60*/  ISETP.NE.AND P0, PT, R31, R20, PT ;  /* 0x000000141f00720c */ /* 0x010fc80003f05270 */
[----:B------:R-:W-:Y:S02]  /*aa70*/  SEL R10, R10, 0x19, P0 ;  /* 0x000000190a0a7807 */ /* 0x000fe40000000000 */
[-C--:B------:R-:W-:Y:S02]  /*aa80*/  ISETP.NE.AND P0, PT, R13, R20.reuse, PT ;  /* 0x000000140d00720c */ /* 0x080fe40003f05270 */
[----:B------:R-:W-:Y:S02]  /*aa90*/  SEL R10, R10, 0x1a, P1 ;  /* 0x0000001a0a0a7807 */ /* 0x000fe40000800000 */
        /* <DEDUP_REMOVED lines=13> */
[----:B------:R1:W-:Y:S04]  /*ab70*/  STG.E desc[UR4][R28.64+0xdc], R4 ;  /* 0x0000dc041c007986 */ /* 0x0003e8000c101904 */
[----:B------:R-:W-:Y:S01]  /*ab80*/  STG.E desc[UR4][R28.64+0x7c], R2 ;  /* 0x00007c021c007986 */ /* 0x000fe2000c101904 */
[----:B------:R-:W-:Y:S03]  /*ab90*/  BSSY.RECONVERGENT B0, `(.L_x_195) ;  /* 0x0000075000007945 */ /* 0x000fe60003800200 */
[----:B------:R2:W-:Y:S04]  /*aba0*/  STG.E desc[UR4][R28.64+0xe0], R5 ;  /* 0x0000e0051c007986 */ /* 0x0005e8000c101904 */
[----:B------:R3:W-:Y:S01]  /*abb0*/  STG.E desc[UR4][R28.64+0x80], R3 ;  /* 0x000080031c007986 */ /* 0x0007e2000c101904 */
[----:B-----5:R-:W-:-:S04]  /*abc0*/  ISETP.NE.AND P0, PT, R19, R20, PT ;  /* 0x000000141300720c */ /* 0x020fc80003f05270 */
[----:B------:R-:W-:-:S04]  /*abd0*/  SEL R20, R10, 0x1d, P0 ;  /* 0x0000001d0a147807 */ /* 0x000fc80000000000 */
[----:B0-----:R-:W-:-:S05]  /*abe0*/  SEL R18, R20, 0x1e, P1 ;  /* 0x0000001e14127807 */ /* 0x001fca0000800000 */
[----:B-1----:R-:W-:-:S05]  /*abf0*/  VIADD R4, R18, 0xffffffe4 ;  /* 0xffffffe412047836 */ /* 0x002fca0000000000 */
[----:B------:R-:W-:Y:S02]  /*ac00*/  ISETP.GE.U32.AND P0, PT, R4, 0x3, PT ;  /* 0x000000030400780c */ /* 0x000fe40003f06070 */
[----:B--2---:R-:W-:Y:S01]  /*ac10*/  IADD3 R5, PT, PT, -R18, 0x1f, RZ ;  /* 0x0000001f12057810 */ /* 0x004fe20007ffe1ff */
[----:B------:R-:W-:Y:S02]  /*ac20*/  IMAD.MOV.U32 R4, RZ, RZ, RZ ;  /* 0x000000ffff047224 */ /* 0x000fe400078e00ff */
[----:B------:R-:W-:Y:S01]  /*ac30*/  IMAD.MOV.U32 R17, RZ, RZ, R18 ;  /* 0x000000ffff117224 */ /* 0x000fe200078e0012 */
[----:B---3--:R-:W-:-:S07]  /*ac40*/  LOP3.LUT R3, R5, 0x3, RZ, 0xc0, !PT ;  /* 0x0000000305037812 */ /* 0x008fce00078ec0ff */
        /* <DEDUP_REMOVED lines=14> */
.L_x_202:
        /* <DEDUP_REMOVED lines=43> */
.L_x_201:
[----:B0-----:R-:W-:-:S07]  /*afe0*/  IMAD.IADD R17, R20, 0x1, R5 ;  /* 0x0000000114117824 */ /* 0x001fce00078e0205 */
.L_x_200:
[----:B------:R-:W-:Y:S05]  /*aff0*/  BSYNC.RECONVERGENT B3 ;  /* 0x0000000000037941 */ /* 0x000fea0003800200 */
.L_x_199:
        /* <DEDUP_REMOVED lines=26> */
.L_x_204:
[----:B------:R-:W-:Y:S05]  /*b1a0*/  BSYNC.RECONVERGENT B3 ;  /* 0x0000000000037941 */ /* 0x000fea0003800200 */
.L_x_203:
[----:B------:R-:W-:-:S13]  /*b1b0*/  ISETP.NE.OR P0, PT, R5, R4, P0 ;  /* 0x000000040500720c */ /* 0x000fda0000705670 */
[----:B------:R-:W-:Y:S05]  /*b1c0*/  @!P0 BREAK.RELIABLE B2 ;  /* 0x0000000000028942 */ /* 0x000fea0003800100 */
[----:B------:R-:W-:Y:S05]  /*b1d0*/  @!P0 BRA `(.L_x_196) ;  /* 0x0000000000408947 */ /* 0x000fea0003800000 */
.L_x_198:
[----:B------:R-:W-:Y:S05]  /*b1e0*/  BSYNC.RELIABLE B2 ;  /* 0x0000000000027941 */ /* 0x000fea0003800100 */
.L_x_197:
[----:B------:R-:W-:Y:S01]  /*b1f0*/  BSSY.RECONVERGENT B2, `(.L_x_196) ;  /* 0x000000e000027945 */ /* 0x000fe20003800200 */
.L_x_205:
        /* <DEDUP_REMOVED lines=14> */
.L_x_196:
[----:B------:R-:W-:Y:S05]  /*b2e0*/  BSYNC.RECONVERGENT B0 ;  /* 0x0000000000007941 */ /* 0x000fea0003800200 */
.L_x_195:
[----:B------:R-:W-:Y:S01]  /*b2f0*/  ISETP.NE.AND P0, PT, R3, RZ, PT ;  /* 0x000000ff0300720c */ /* 0x000fe20003f05270 */
[----:B------:R-:W-:Y:S01]  /*b300*/  BSSY.RECONVERGENT B0, `(.L_x_206) ;  /* 0x0000012000007945 */ /* 0x000fe20003800200 */
[----:B------:R-:W-:Y:S01]  /*b310*/  ISETP.NE.AND P1, PT, R18, RZ, PT ;  /* 0x000000ff1200720c */ /* 0x000fe20003f25270 */
[----:B0-----:R-:W-:-:S10]  /*b320*/  IMAD.MOV.U32 R10, RZ, RZ, R4 ;  /* 0x000000ffff0a7224 */ /* 0x001fd400078e0004 */
[----:B------:R-:W-:Y:S05]  /*b330*/  @!P0 BRA `(.L_x_207) ;  /* 0x0000000000388947 */ /* 0x000fea0003800000 */
[----:B-1----:R-:W-:-:S05]  /*b340*/  IMAD.WIDE R6, R17, 0x4, R28 ;  /* 0x0000000411067825 */ /* 0x002fca00078e021c */
        /* <DEDUP_REMOVED lines=13> */
.L_x_207:
[----:B------:R-:W-:Y:S05]  /*b420*/  BSYNC.RECONVERGENT B0 ;  /* 0x0000000000007941 */ /* 0x000fea0003800200 */
.L_x_206:
        /* <DEDUP_REMOVED lines=19> */
.L_x_216:
[----:B0-----:R-:W-:-:S05]  /*b560*/  IMAD.WIDE.U32 R4, R12, 0x4, R28 ;  /* 0x000000040c047825 */ /* 0x001fca00078e001c */
[----:B-1----:R-:W2:Y:S04]  /*b570*/  LDG.E R21, desc[UR4][R4.64+0x4d8] ;  /* 0x0004d80404157981 */ /* 0x002ea8000c1e1900 */
[----:B------:R-:W3:Y:S01]  /*b580*/  LDG.E R25, desc[UR4][R4.64+0x4dc] ;  /* 0x0004dc0404197981 */ /* 0x000ee2000c1e1900 */
[----:B------:R-:W-:-:S03]  /*b590*/  VIADD R9, R12, 0x4 ;  /* 0x000000040c097836 */ /* 0x000fc60000000000 */
[----:B------:R-:W4:Y:S01]  /*b5a0*/  LDG.E R17, desc[UR4][R4.64+0x4e0] ;  /* 0x0004e00404117981 */ /* 0x000f22000c1e1900 */
[----:B------:R-:W-:-:S03]  /*b5b0*/  VIADD R7, R12, 0x8 ;  /* 0x000000080c077836 */ /* 0x000fc60000000000 */
[----:B------:R0:W5:Y:S01]  /*b5c0*/  LDG.E R24, desc[UR4][R4.64+0x4e4] ;  /* 0x0004e40404187981 */ /* 0x000162000c1e1900 */
[----:B------:R-:W-:Y:S02]  /*b5d0*/  VIADD R27, R12, 0xc ;  /* 0x0000000c0c1b7836 */ /* 0x000fe40000000000 */
        /* <DEDUP_REMOVED lines=9> */
[----:B------:R-:W5:Y:S02]  /*b670*/  LDG.E R18, desc[UR4][R4.64+0x4dc] ;  /* 0x0004dc0404127981 */ /* 0x000f64000c1e1900 */
[----:B------:R-:W-:Y:S02]  /*b680*/  LEA R20, R20, R1, 0x2 ;  /* 0x0000000114147211 */ /* 0x000fe400078e10ff */
        /* <DEDUP_REMOVED lines=31> */
.L_x_215:
[----:B------:R-:W-:Y:S05]  /*b880*/  BSYNC.RECONVERGENT B4 ;  /* 0x0000000000047941 */ /* 0x000fea0003800200 */
.L_x_214:
[----:B------:R-:W-:Y:S01]  /*b890*/  IMAD.IADD R4, R3, 0x1, -R12 ;  /* 0x0000000103047824 */ /* 0x000fe200078e0a0c */
[----:B------:R-:W-:Y:S04]  /*b8a0*/  BSSY.RECONVERGENT B4, `(.L_x_217) ;  /* 0x000001c000047945 */ /* 0x000fe80003800200 */
        /* <DEDUP_REMOVED lines=27> */
.L_x_218:
[----:B------:R-:W-:Y:S05]  /*ba60*/  BSYNC.RECONVERGENT B4 ;  /* 0x0000000000047941 */ /* 0x000fea0003800200 */
.L_x_217:
[----:B------:R-:W-:-:S13]  /*ba70*/  ISETP.NE.OR P0, PT, R12, R3, P0 ;  /* 0x000000030c00720c */ /* 0x000fda0000705670 */
[----:B------:R-:W-:Y:S05]  /*ba80*/  @!P0 BREAK.RELIABLE B3 ;  /* 0x0000000000038942 */ /* 0x000fea0003800100 */
[----:B------:R-:W-:Y:S05]  /*ba90*/  @!P0 BRA `(.L_x_211) ;  /* 0x00000000003c8947 */ /* 0x000fea0003800000 */
.L_x_213:
[----:B------:R-:W-:Y:S05]  /*baa0*/  BSYNC.RELIABLE B3 ;  /* 0x0000000000037941 */ /* 0x000fea0003800100 */
.L_x_212:
        /* <DEDUP_REMOVED lines=14> */
.L_x_211:
[----:B------:R-:W-:Y:S05]  /*bb90*/  BSYNC.RECONVERGENT B2 ;  /* 0x0000000000027941 */ /* 0x000fea0003800200 */
.L_x_210:
[----:B------:R-:W-:-:S13]  /*bba0*/  ISETP.NE.AND P0, PT, R19, RZ, PT ;  /* 0x000000ff1300720c */ /* 0x000fda0003f05270 */
[----:B------:R-:W-:Y:S05]  /*bbb0*/  @!P0 BRA `(.L_x_209) ;  /* 0x00000000002c8947 */ /* 0x000fea0003800000 */
[----:B0-----:R-:W-:-:S05]  /*bbc0*/  IMAD.WIDE.U32 R4, R3, 0x4, R28 ;  /* 0x0000000403047825 */ /* 0x001fca00078e001c */
[----:B------:R-:W4:Y:S01]  /*bbd0*/  LDG.E R3, desc[UR4][R4.64+0x4d8] ;  /* 0x0004d80404037981 */ /* 0x000f22000c1e1900 */
[----:B------:R-:W-:Y:S01]  /*bbe0*/  IMAD R10, R10, 0x4, R1 ;  /* 0x000000040a0a7824 */ /* 0x000fe200078e0201 */
[----:B------:R-:W-:-:S04]  /*bbf0*/  ISETP.NE.AND P0, PT, R19, 0x1, PT ;  /* 0x000000011300780c */ /* 0x000fc80003f05270 */
[----:B----4-:R4:W-:Y:S09]  /*bc00*/  STL [R10], R3 ;  /* 0x000000030a007387 */ /* 0x0109f20000100800 */
[----:B------:R-:W-:Y:S05]  /*bc10*/  @!P0 BRA `(.L_x_209) ;  /* 0x0000000000148947 */ /* 0x000fea0003800000 */
[----:B------:R-:W-:Y:S01]  /*bc20*/  ISETP.NE.AND P0, PT, R19, 0x2, PT ;  /* 0x000000021300780c */ /* 0x000fe20003f05270 */
[----:B----4-:R-:W4:-:S12]  /*bc30*/  LDG.E R3, desc[UR4][R4.64+0x4dc] ;  /* 0x0004dc0404037981 */ /* 0x010f18000c1e1900 */
[----:B-1-3--:R-:W3:Y:S04]  /*bc40*/  @P0 LDG.E R7, desc[UR4][R4.64+0x4e0] ;  /* 0x0004e00404070981 */ /* 0x00aee8000c1e1900 */
[----:B----4-:R0:W-:Y:S04]  /*bc50*/  STL [R10+0x4], R3 ;  /* 0x000004030a007387 */ /* 0x0101e80000100800 */
[----:B---3--:R0:W-:Y:S02]  /*bc60*/  @P0 STL [R10+0x8], R7 ;  /* 0x000008070a000387 */ /* 0x0081e40000100800 */
.L_x_209:
[----:B------:R-:W-:Y:S05]  /*bc70*/  BSYNC.RECONVERGENT B0 ;  /* 0x0000000000007941 */ /* 0x000fea0003800200 */
.L_x_208:
        /* <DEDUP_REMOVED lines=50> */
.L_x_292:
[----:B------:R-:W-:Y:S01]  /*bfa0*/  IMAD.WIDE.U32 R24, R5, 0x4, R28 ;  /* 0x0000000405187825 */ /* 0x000fe200078e001c */
[----:B012-4-:R-:W1:Y:S04]  /*bfb0*/  LDC.64 R8, c[0x0][0x390] ;  /* 0x0000e400ff087b82 */ /* 0x017e680000000a00 */
[----:B0-----:R-:W1:Y:S04]  /*bfc0*/  LDG.E R15, desc[UR4][R24.64+0x7c] ;  /* 0x00007c04180f7981 */ /* 0x001e68000c1e1900 */
[----:B------:R-:W2:Y:S04]  /*bfd0*/  LDG.E R11, desc[UR4][R24.64+0x4d8] ;  /* 0x0004d804180b7981 */ /* 0x000ea8000c1e1900 */
[----:B---3--:R-:W3:Y:S04]  /*bfe0*/  LDG.E R12, desc[UR4][R24.64+0x4dc] ;  /* 0x0004dc04180c7981 */ /* 0x008ee8000c1e1900 */
[----:B------:R-:W4:Y:S01]  /*bff0*/  LDG.E R7, desc[UR4][R24.64+0x80] ;  /* 0x0000800418077981 */ /* 0x000f22000c1e1900 */
[----:B-1----:R-:W-:-:S04]  /*c000*/  IMAD.WIDE R14, R15, 0xf8, R8 ;  /* 0x000000f80f0e7825 */ /* 0x002fc800078e0208 */
[----:B--2---:R-:W-:-:S04]  /*c010*/  IMAD.WIDE R8, R11, 0xf8, R8 ;  /* 0x000000f80b087825 */ /* 0x004fc800078e0208 */
[----:B---3--:R-:W-:-:S04]  /*c020*/  IMAD.WIDE R8, R12, 0x8, R8 ;  /* 0x000000080c087825 */ /* 0x008fc800078e0208 */
[----:B----4-:R-:W-:Y:S02]  /*c030*/  IMAD.WIDE R14, R7, 0x8, R14 ;  /* 0x00000008070e7825 */ /* 0x010fe400078e020e */
[----:B------:R-:W2:Y:S04]  /*c040*/  LDG.E.64 R8, desc[UR4][R8.64] ;  /* 0x0000000408087981 */ /* 0x000ea8000c1e1b00 */
[----:B------:R-:W2:Y:S01]  /*c050*/  LDG.E.64 R10, desc[UR4][R14.64] ;  /* 0x000000040e0a7981 */ /* 0x000ea2000c1e1b00 */
[C---:B------:R-:W-:Y:S01]  /*c060*/  IADD3 R20, P2, PT, R24.reuse, 0x4d8, RZ ;  /* 0x000004d818147810 */ /* 0x040fe20007f5e0ff */
[----:B------:R-:W-:Y:S01]  /*c070*/  BSSY.RECONVERGENT B0, `(.L_x_219) ;  /* 0x00003f0000007945 */ /* 0x000fe20003800200 */
[----:B------:R-:W-:Y:S02]  /*c080*/  IADD3 R30, P1, PT, R24, 0x7c, RZ ;  /* 0x0000007c181e7810 */ /* 0x000fe40007f3e0ff */
[----:B------:R-:W-:Y:S01]  /*c090*/  VIMNMX.U32 R16, PT, PT, R3, 0x1, !PT ;  /* 0x0000000103107848 */ /* 0x000fe20007fe0000 */
[----:B------:R-:W-:Y:S01]  /*c0a0*/  IMAD.X R21, RZ, RZ, R25, P2 ;  /* 0x000000ffff157224 */ /* 0x000fe200010e0619 */
[----:B------:R-:W-:Y:S01]  /*c0b0*/  IADD3.X R31, PT, PT, RZ, R25, RZ, P1, !PT ;  /* 0x00000019ff1f7210 */ /* 0x000fe20000ffe4ff */
[----:B--2---:R-:W-:Y:S01]  /*c0c0*/  DSETP.GEU.AND P0, PT, R10, R8, PT ;  /* 0x000000080a00722a */ /* 0x004fe20003f0e000 */
[----:B------:R-:W-:-:S02]  /*c0d0*/  LOP3.LUT R10, R16, 0x7, RZ, 0xc0, !PT ;  /* 0x00000007100a7812 */ /* 0x000fc400078ec0ff */
[----:B------:R-:W-:-:S11]  /*c0e0*/  LOP3.LUT R11, R16, 0xf, RZ, 0xc0, !PT ;  /* 0x0000000f100b7812 */ /* 0x000fd600078ec0ff */
[----:B------:R-:W-:Y:S05]  /*c0f0*/  @!P0 BRA `(.L_x_220) ;  /* 0x0000001c00d08947 */ /* 0x000fea0003800000 */
[C---:B------:R-:W-:Y:S01]  /*c100*/  IMAD R7, R5.reuse, 0x4, R1 ;  /* 0x0000000405077824 */ /* 0x040fe200078e0201 */
[----:B------:R-:W-:-:S04]  /*c110*/  ISETP.NE.AND P0, PT, R5, 0x1e, PT ;  /* 0x0000001e0500780c */ /* 0x000fc80003f05270 */
[----:B------:R0:W-:Y:S09]  /*c120*/  STL [R7+0x80], R12 ;  /* 0x0000800c07007387 */ /* 0x0001f20000100800 */
[----:B------:R-:W-:Y:S05]  /*c130*/  @!P0 BRA `(.L_x_221) ;  /* 0x0000000400ec8947 */ /* 0x000fea0003800000 */
[----:B------:R-:W-:Y:S01]  /*c140*/  ISETP.GE.U32.AND P1, PT, R3, 0x10, PT ;  /* 0x000000100300780c */ /* 0x000fe20003f26070 */
[----:B0-----:R-:W-:Y:S01]  /*c150*/  IMAD.MOV.U32 R7, RZ, RZ, RZ ;  /* 0x000000ffff077224 */ /* 0x001fe200078e00ff */
[----:B------:R-:W-:-:S11]  /*c160*/  ISETP.NE.AND P0, PT, R11, RZ, PT ;  /* 0x000000ff0b00720c */ /* 0x000fd60003f05270 */
[----:B------:R-:W-:Y:S05]  /*c170*/  @!P1 BRA `(.L_x_222) ;  /* 0x0000000000d89947 */ /* 0x000fea0003800000 */
[----:B------:R-:W-:Y:S01]  /*c180*/  LOP3.LUT R7, R16, 0xfffffff0, RZ, 0xc0, !PT ;  /* 0xfffffff010077812 */ /* 0x000fe200078ec0ff */
[----:B------:R-:W-:-:S07]  /*c190*/  IMAD.MOV.U32 R13, RZ, RZ, RZ ;  /* 0x000000ffff0d7224 */ /* 0x000fce00078e00ff */
.L_x_223:
[----:B------:R-:W-:-:S05]  /*c1a0*/  IMAD.WIDE.U32 R8, R13, 0x4, R30 ;  /* 0x000000040d087825 */ /* 0x000fca00078e001e */
        /* <DEDUP_REMOVED lines=23> */
[----:B------:R-:W-:Y:S01]  /*c320*/  @!P6 VIADD R4, R13, 0x3 ;  /* 0x000000030d04e836 */ /* 0x000fe20000000000 */
[-C--:B-----5:R-:W-:Y:S01]  /*c330*/  ISETP.NE.AND P4, PT, R21, R12.reuse, PT ;  /* 0x0000000c1500720c */ /* 0x0a0fe20003f85270 */
[C---:B------:R-:W-:Y:S01]  /*c340*/  @!P1 VIADD R4, R13.reuse, 0x4 ;  /* 0x000000040d049836 */ /* 0x040fe20000000000 */
[----:B------:R-:W5:Y:S01]  /*c350*/  LDG.E R21, desc[UR4][R8.64+0x34] ;  /* 0x0000340408157981 */ /* 0x000f62000c1e1900 */
[----:B------:R-:W-:Y:S01]  /*c360*/  @!P2 VIADD R4, R13, 0x5 ;  /* 0x000000050d04a836 */ /* 0x000fe20000000000 */
[-C--:B---3--:R-:W-:Y:S02]  /*c370*/  ISETP.NE.AND P6, PT, R17, R12.reuse, PT ;  /* 0x0000000c1100720c */ /* 0x088fe40003fc5270 */
[----:B------:R-:W3:Y:S01]  /*c380*/  LDG.E R17, desc[UR4][R8.64+0x3c] ;  /* 0x00003c0408117981 */ /* 0x000ee2000c1e1900 */
[----:B----4-:R-:W-:-:S03]  /*c390*/  ISETP.NE.AND P2, PT, R19, R12, PT ;  /* 0x0000000c1300720c */ /* 0x010fc60003f45270 */
[----:B------:R-:W4:Y:S01]  /*c3a0*/  LDG.E R19, desc[UR4][R8.64+0x40] ;  /* 0x0000400408137981 */ /* 0x000f22000c1e1900 */
[----:B--2---:R-:W-:-:S03]  /*c3b0*/  ISETP.NE.AND P1, PT, R15, R12, PT ;  /* 0x0000000c0f00720c */ /* 0x004fc60003f25270 */
[----:B------:R-:W2:Y:S01]  /*c3c0*/  LDG.E R15, desc[UR4][R8.64+0x38] ;  /* 0x00003804080f7981 */ /* 0x000ea2000c1e1900 */
[C---:B------:R-:W-:Y:S01]  /*c3d0*/  @!P3 IADD3 R4, PT, PT, R13.reuse, 0x6, RZ ;  /* 0x000000060d04b810 */ /* 0x040fe20007ffe0ff */
[----:B------:R-:W-:Y:S01]  /*c3e0*/  @!P4 VIADD R4, R13, 0x7 ;  /* 0x000000070d04c836 */ /* 0x000fe20000000000 */
[----:B-----5:R-:W-:Y:S01]  /*c3f0*/  ISETP.NE.AND P3, PT, R21, R12, PT ;  /* 0x0000000c1500720c */ /* 0x020fe20003f65270 */
[C---:B------:R-:W-:Y:S02]  /*c400*/  @!P5 VIADD R4, R13.reuse, 0x8 ;  /* 0x000000080d04d836 */ /* 0x040fe40000000000 */
[----:B------:R-:W-:-:S04]  /*c410*/  @!P6 VIADD R4, R13, 0x9 ;  /* 0x000000090d04e836 */ /* 0x000fc80000000000 */
[----:B------:R-:W-:Y:S01]  /*c420*/  @!P1 VIADD R4, R13, 0xa ;  /* 0x0000000a0d049836 */ /* 0x000fe20000000000 */
[-C--:B---3--:R-:W-:Y:S01]  /*c430*/  ISETP.NE.AND P1, PT, R17, R12.reuse, PT ;  /* 0x0000000c1100720c */ /* 0x088fe20003f25270 */
[----:B------:R-:W-:Y:S01]  /*c440*/  @!P2 VIADD R4, R13, 0xb ;  /* 0x0000000b0d04a836 */ /* 0x000fe20000000000 */
[----:B----4-:R-:W-:-:S03]  /*c450*/  ISETP.NE.AND P2, PT, R19, R12, PT ;  /* 0x0000000c1300720c */ /* 0x010fc60003f45270 */
[----:B------:R-:W-:Y:S01]  /*c460*/  @!P3 VIADD R4, R13, 0xc ;  /* 0x0000000c0d04b836 */ /* 0x000fe20000000000 */
[----:B--2---:R-:W-:-:S13]  /*c470*/  ISETP.NE.AND P4, PT, R15, R12, PT ;  /* 0x0000000c0f00720c */ /* 0x004fda0003f85270 */
[C---:B------:R-:W-:Y:S02]  /*c480*/  @!P4 VIADD R4, R13.reuse, 0xd ;  /* 0x0000000d0d04c836 */ /* 0x040fe40000000000 */
[C---:B------:R-:W-:Y:S02]  /*c490*/  @!P1 VIADD R4, R13.reuse, 0xe ;  /* 0x0000000e0d049836 */ /* 0x040fe40000000000 */
[C---:B------:R-:W-:Y:S01]  /*c4a0*/  @!P2 VIADD R4, R13.reuse, 0xf ;  /* 0x0000000f0d04a836 */ /* 0x040fe20000000000 */
[----:B------:R-:W-:-:S04]  /*c4b0*/  IADD3 R13, PT, PT, R13, 0x10, RZ ;  /* 0x000000100d0d7810 */ /* 0x000fc80007ffe0ff */
[----:B------:R-:W-:-:S13]  /*c4c0*/  ISETP.NE.AND P1, PT, R13, R7, PT ;  /* 0x000000070d00720c */ /* 0x000fda0003f25270 */
[----:B------:R-:W-:Y:S05]  /*c4d0*/  @P1 BRA `(.L_x_223) ;  /* 0xfffffffc00301947 */ /* 0x000fea000383ffff */
.L_x_222:
[----:B------:R-:W-:Y:S05]  /*c4e0*/  @!P0 BRA `(.L_x_221) ;  /* 0x0000000400008947 */ /* 0x000fea0003800000 */
[----:B------:R-:W-:Y:S02]  /*c4f0*/  ISETP.GE.U32.AND P1, PT, R11, 0x8, PT ;  /* 0x000000080b00780c */ /* 0x000fe40003f26070 */
[----:B------:R-:W-:-:S11]  /*c500*/  ISETP.NE.AND P0, PT, R10, RZ, PT ;  /* 0x000000ff0a00720c */ /* 0x000fd60003f05270 */
[----:B------:R-:W-:Y:S05]  /*c510*/  @!P1 BRA `(.L_x_224) ;  /* 0x0000000000689947 */ /* 0x000fea0003800000 */
[----:B------:R-:W-:-:S05]  /*c520*/  IMAD.WIDE.U32 R8, R7, 0x4, R30 ;  /* 0x0000000407087825 */ /* 0x000fca00078e001e */
        /* <DEDUP_REMOVED lines=23> */
[C---:B------:R-:W-:Y:S02]  /*c6a0*/  @!P1 VIADD R4, R7.reuse, 0x7 ;  /* 0x0000000707049836 */ /* 0x040fe40000000000 */
[----:B------:R-:W-:-:S07]  /*c6b0*/  VIADD R7, R7, 0x8 ;  /* 0x0000000807077836 */ /* 0x000fce0000000000 */
.L_x_224:
[----:B------:R-:W-:Y:S05]  /*c6c0*/  @!P0 BRA `(.L_x_221) ;  /* 0x0000000000888947 */ /* 0x000fea0003800000 */
[----:B------:R-:W-:Y:S02]  /*c6d0*/  ISETP.GE.U32.AND P0, PT, R10, 0x4, PT ;  /* 0x000000040a00780c */ /* 0x000fe40003f06070 */
[----:B------:R-:W-:-:S04]  /*c6e0*/  LOP3.LUT R14, R16, 0x3, RZ, 0xc0, !PT ;  /* 0x00000003100e7812 */ /* 0x000fc800078ec0ff */
[----:B------:R-:W-:-:S07]  /*c6f0*/  ISETP.NE.AND P1, PT, R14, RZ, PT ;  /* 0x000000ff0e00720c */ /* 0x000fce0003f25270 */
[----:B------:R-:W-:Y:S06]  /*c700*/  @!P0 BRA `(.L_x_225) ;  /* 0x0000000000388947 */ /* 0x000fec0003800000 */
[----:B------:R-:W-:-:S05]  /*c710*/  IMAD.WIDE.U32 R8, R7, 0x4, R30 ;  /* 0x0000000407087825 */ /* 0x000fca00078e001e */
        /* <DEDUP_REMOVED lines=10> */
[C---:B------:R-:W-:Y:S02]  /*c7c0*/  @!P3 IADD3 R4, PT, PT, R7.reuse, 0x2, RZ ;  /* 0x000000020704b810 */ /* 0x040fe40007ffe0ff */
[C---:B------:R-:W-:Y:S02]  /*c7d0*/  @!P4 VIADD R4, R7.reuse, 0x3 ;  /* 0x000000030704c836 */ /* 0x040fe40000000000 */
[----:B------:R-:W-:-:S07]  /*c7e0*/  VIADD R7, R7, 0x4 ;  /* 0x0000000407077836 */ /* 0x000fce0000000000 */
.L_x_225:
[----:B------:R-:W-:Y:S05]  /*c7f0*/  @!P1 BRA `(.L_x_221) ;  /* 0x00000000003c9947 */ /* 0x000fea0003800000 */
[----:B------:R-:W-:-:S05]  /*c800*/  IMAD.WIDE.U32 R8, R7, 0x4, R30 ;  /* 0x0000000407087825 */ /* 0x000fca00078e001e */
        /* <DEDUP_REMOVED lines=14> */
.L_x_221:
[----:B0-----:R-:W-:Y:S01]  /*c8f0*/  IADD3 R7, PT, PT, -R5, 0x1e, RZ ;  /* 0x0000001e05077810 */ /* 0x001fe20007ffe1ff */
[----:B------:R-:W-:Y:S01]  /*c900*/  BSSY.RECONVERGENT B4, `(.L_x_226) ;  /* 0x0000086000047945 */ /* 0x000fe20003800200 */
[----:B------:R-:W-:Y:S02]  /*c910*/  IMAD.MOV.U32 R12, RZ, RZ, RZ ;  /* 0x000000ffff0c7224 */ /* 0x000fe400078e00ff */
[----:B------:R-:W-:-:S13]  /*c920*/  ISETP.GE.AND P0, PT, R4, R7, PT ;  /* 0x000000070400720c */ /* 0x000fda0003f06270 */
[----:B------:R-:W-:Y:S05]  /*c930*/  @P0 BRA `(.L_x_227) ;  /* 0x0000000800080947 */ /* 0x000fea0003800000 */
[--C-:B------:R-:W-:Y:S01]  /*c940*/  IADD3 R7, PT, PT, R5, -0x1b, R4.reuse ;  /* 0xffffffe505077810 */ /* 0x100fe20007ffe004 */
[--C-:B------:R-:W-:Y:S01]  /*c950*/  IMAD.IADD R8, R3, 0x1, -R4.reuse ;  /* 0x0000000103087824 */ /* 0x100fe200078e0a04 */
[----:B------:R-:W-:Y:S01]  /*c960*/  BSSY.RECONVERGENT B3, `(.L_x_228) ;  /* 0x000006e000037945 */ /* 0x000fe20003800200 */
[----:B------:R-:W-:Y:S01]  /*c970*/  IMAD.MOV.U32 R18, RZ, RZ, RZ ;  /* 0x000000ffff127224 */ /* 0x000fe200078e00ff */
[----:B------:R-:W-:Y:S01]  /*c980*/  ISETP.GE.U32.AND P0, PT, R7, 0x3, PT ;  /* 0x000000030700780c */ /* 0x000fe20003f06070 */
[----:B------:R-:W-:Y:S01]  /*c990*/  IMAD.MOV.U32 R9, RZ, RZ, R4 ;  /* 0x000000ffff097224 */ /* 0x000fe200078e0004 */
[----:B------:R-:W-:-:S11]  /*c9a0*/  LOP3.LUT R7, R8, 0x3, RZ, 0xc0, !PT ;  /* 0x0000000308077812 */ /* 0x000fd600078ec0ff */
[----:B------:R-:W-:Y:S05]  /*c9b0*/  @!P0 BRA `(.L_x_229) ;  /* 0x0000000400a08947 */ /* 0x000fea0003800000 */
[----:B------:R-:W-:Y:S01]  /*c9c0*/  LOP3.LUT R18, R8, 0xfffffffc, RZ, 0xc0, !PT ;  /* 0xfffffffc08127812 */ /* 0x000fe200078ec0ff */
[----:B------:R-:W-:Y:S01]  /*c9d0*/  BSSY.RELIABLE B2, `(.L_x_230) ;  /* 0x0000057000027945 */ /* 0x000fe20003800100 */
[----:B------:R-:W-:Y:S02]  /*c9e0*/  IMAD.MOV.U32 R17, RZ, RZ, RZ ;  /* 0x000000ffff117224 */ /* 0x000fe400078e00ff */
[----:B------:R-:W-:-:S13]  /*c9f0*/  ISETP.GT.AND P0, PT, R18, RZ, PT ;  /* 0x000000ff1200720c */ /* 0x000fda0003f04270 */
[----:B------:R-:W-:Y:S05]  /*ca00*/  @!P0 BRA `(.L_x_231) ;  /* 0x00000004004c8947 */ /* 0x000fea0003800000 */
[----:B------:R-:W-:Y:S01]  /*ca10*/  IADD3 R8, PT, PT, R18, -R17, RZ ;  /* 0x8000001112087210 */ /* 0x000fe20007ffe0ff */
[----:B------:R-:W-:Y:S01]  /*ca20*/  BSSY.RECONVERGENT B5, `(.L_x_232) ;  /* 0x0000033000057945 */ /* 0x000fe20003800200 */
[----:B------:R-:W-:Y:S02]  /*ca30*/  PLOP3.LUT P0, PT, PT, PT, PT, 0x80, 0x8 ;  /* 0x000000000008781c */ /* 0x000fe40003f0f070 */
[----:B------:R-:W-:-:S13]  /*ca40*/  ISETP.GT.AND P1, PT, R8, 0xc, PT ;  /* 0x0000000c0800780c */ /* 0x000fda0003f24270 */
[----:B------:R-:W-:Y:S05]  /*ca50*/  @!P1 BRA `(.L_x_233) ;  /* 0x0000000000bc9947 */ /* 0x000fea0003800000 */
[----:B------:R-:W-:Y:S01]  /*ca60*/  BSSY.RECONVERGENT B6, `(.L_x_234) ;  /* 0x000002d000067945 */ /* 0x000fe20003800200 */
[----:B------:R-:W-:Y:S01]  /*ca70*/  PLOP3.LUT P0, PT, PT, PT, PT, 0x8, 0x80 ;  /* 0x000000000080781c */ /* 0x000fe20003f0e170 */
[----:B------:R-:W-:-:S12]  /*ca80*/  VIADD R14, R18, 0xfffffff4 ;  /* 0xfffffff4120e7836 */ /* 0x000fd80000000000 */
.L_x_235:
        /* <DEDUP_REMOVED lines=10> */
[----:B------:R-:W-:-:S04]  /*cb30*/  VIADD R15, R17, 0x8 ;  /* 0x00000008110f7836 */ /* 0x000fc80000000000 */
[----:B0-----:R-:W-:Y:S02]  /*cb40*/  IMAD.IADD R33, R4, 0x1, R15 ;  /* 0x0000000104217824 */ /* 0x001fe400078e020f */
        /* <DEDUP_REMOVED lines=10> */
[----:B------:R-:W-:Y:S01]  /*cbf0*/  IMAD R19, R15, 0x4, R1 ;  /* 0x000000040f137824 */ /* 0x000fe200078e0201 */
[----:B------:R-:W-:-:S05]  /*cc00*/  IADD3 R15, PT, PT, R17, 0xc, RZ ;  /* 0x0000000c110f7810 */ /* 0x000fca0007ffe0ff */
        /* <DEDUP_REMOVED lines=19> */
.L_x_234:
[----:B0-----:R-:W-:-:S07]  /*cd40*/  IMAD.IADD R9, R4, 0x1, R17 ;  /* 0x0000000104097824 */ /* 0x001fce00078e0211 */
.L_x_233:
[----:B------:R-:W-:Y:S05]  /*cd50*/  BSYNC.RECONVERGENT B5 ;  /* 0x0000000000057941 */ /* 0x000fea0003800200 */
.L_x_232:
        /* <DEDUP_REMOVED lines=18> */
[----:B------:R-:W-:Y:S01]  /*ce80*/  LEA R19, R19, R1, 0x2 ;  /* 0x0000000113137211 */ /* 0x000fe200078e10ff */
[----:B------:R-:W-:Y:S01]  /*ce90*/  VIADD R17, R17, 0x8 ;  /* 0x0000000811117836 */ /* 0x000fe20000000000 */
[----:B------:R-:W-:Y:S01]  /*cea0*/  PLOP3.LUT P0, PT, PT, PT, PT, 0x8, 0x80 ;  /* 0x000000000080781c */ /* 0x000fe20003f0e170 */
[----:B--2---:R0:W-:Y:S04]  /*ceb0*/  STL.64 [R27], R8 ;  /* 0x000000081b007387 */ /* 0x0041e80000100a00 */
[----:B---3--:R1:W-:Y:S04]  /*cec0*/  STL.64 [R27+0x8], R10 ;  /* 0x0000080a1b007387 */ /* 0x0083e80000100a00 */
[----:B----4-:R1:W-:Y:S04]  /*ced0*/  STL.64 [R19], R12 ;  /* 0x0000000c13007387 */ /* 0x0103e80000100a00 */
[----:B-----5:R1:W-:Y:S01]  /*cee0*/  STL.64 [R19+0x8], R14 ;  /* 0x0000080e13007387 */ /* 0x0203e20000100a00 */
[----:B0-----:R-:W-:-:S07]  /*cef0*/  IMAD.IADD R9, R4, 0x1, R17 ;  /* 0x0000000104097824 */ /* 0x001fce00078e0211 */
.L_x_237:
[----:B------:R-:W-:Y:S05]  /*cf00*/  BSYNC.RECONVERGENT B5 ;  /* 0x0000000000057941 */ /* 0x000fea0003800200 */
.L_x_236:
[----:B------:R-:W-:-:S13]  /*cf10*/  ISETP.NE.OR P0, PT, R17, R18, P0 ;  /* 0x000000121100720c */ /* 0x000fda0000705670 */
[----:B------:R-:W-:Y:S05]  /*cf20*/  @!P0 BREAK.RELIABLE B2 ;  /* 0x0000000000028942 */ /* 0x000fea0003800100 */
[----:B------:R-:W-:Y:S05]  /*cf30*/  @!P0 BRA `(.L_x_229) ;  /* 0x0000000000408947 */ /* 0x000fea0003800000 */
.L_x_231:
[----:B------:R-:W-:Y:S05]  /*cf40*/  BSYNC.RELIABLE B2 ;  /* 0x0000000000027941 */ /* 0x000fea0003800100 */
.L_x_230:
[----:B------:R-:W-:Y:S01]  /*cf50*/  BSSY.RECONVERGENT B2, `(.L_x_238) ;  /* 0x000000d000027945 */ /* 0x000fe20003800200 */
.L_x_239:
        /* <DEDUP_REMOVED lines=13> */
.L_x_238:
[----:B0-----:R-:W-:-:S07]  /*d030*/  IMAD.IADD R9, R4, 0x1, R17 ;  /* 0x0000000104097824 */ /* 0x001fce00078e0211 */
.L_x_229:
[----:B------:R-:W-:Y:S05]  /*d040*/  BSYNC.RECONVERGENT B3 ;  /* 0x0000000000037941 */ /* 0x000fea0003800200 */
.L_x_228:
[----:B------:R-:W-:Y:S01]  /*d050*/  ISETP.NE.AND P0, PT, R7, RZ, PT ;  /* 0x000000ff0700720c */ /* 0x000fe20003f05270 */
[----:B-1----:R-:W-:-:S12]  /*d060*/  IMAD.MOV.U32 R12, RZ, RZ, R18 ;  /* 0x000000ffff0c7224 */ /* 0x002fd800078e0012 */
        /* <DEDUP_REMOVED lines=8> */
[----:B------:R-:W-:Y:S01]  /*d0f0*/  ISETP.NE.AND P0, PT, R7, 0x2, PT ;  /* 0x000000020700780c */ /* 0x000fe20003f05270 */
[----:B0-----:R-:W2:-:S12]  /*d100*/  LDG.E R10, desc[UR4][R8.64+0x8] ;  /* 0x00000804080a7981 */ /* 0x001e98000c1e1900 */
[----:B------:R-:W3:Y:S01]  /*d110*/  @P0 LDG.E R14, desc[UR4][R8.64+0xc] ;  /* 0x00000c04080e0981 */ /* 0x000ee2000c1e1900 */
[C---:B------:R-:W-:Y:S01]  /*d120*/  IADD3 R12, PT, PT, R18.reuse, 0x2, RZ ;  /* 0x00000002120c7810 */ /* 0x040fe20007ffe0ff */
[----:B------:R-:W-:Y:S02]  /*d130*/  @P0 VIADD R12, R18, 0x3 ;  /* 0x00000003120c0836 */ /* 0x000fe40000000000 */
[----:B--2---:R1:W-:Y:S04]  /*d140*/  STL [R11+0x4], R10 ;  /* 0x0000040a0b007387 */ /* 0x0043e80000100800 */
[----:B---3--:R1:W-:Y:S02]  /*d150*/  @P0 STL [R11+0x8], R14 ;  /* 0x0000080e0b000387 */ /* 0x0083e40000100800 */
.L_x_227:
[----:B------:R-:W-:Y:S05]  /*d160*/  BSYNC.RECONVERGENT B4 ;  /* 0x0000000000047941 */ /* 0x000fea0003800200 */
.L_x_226:
        /* <DEDUP_REMOVED lines=20> */
.L_x_248:
[----:B0-2---:R-:W-:-:S05]  /*d2b0*/  IMAD.WIDE.U32 R10, R15, 0x4, R30 ;  /* 0x000000040f0a7825 */ /* 0x005fca00078e001e */
[----:B------:R-:W2:Y:S01]  /*d2c0*/  LDG.E R17, desc[UR4][R10.64+0x4] ;  /* 0x000004040a117981 */ /* 0x000ea2000c1e1900 */
[----:B------:R-:W-:Y:S02]  /*d2d0*/  VIADD R9, R15, 0x4 ;  /* 0x000000040f097836 */ /* 0x000fe40000000000 */
[C---:B------:R-:W-:Y:S01]  /*d2e0*/  IMAD R18, R12.reuse, 0x4, R1 ;  /* 0x000000040c127824 */ /* 0x040fe200078e0201 */
[----:B------:R-:W3:Y:S01]  /*d2f0*/  LDG.E R21, desc[UR4][R10.64+0x8] ;  /* 0x000008040a157981 */ /* 0x000ee2000c1e1900 */
[----:B------:R-:W-:Y:S02]  /*d300*/  VIADD R20, R12, 0x4 ;  /* 0x000000040c147836 */ /* 0x000fe40000000000 */
[----:B------:R-:W-:Y:S01]  /*d310*/  IMAD.WIDE.U32 R8, R9, 0x4, R30 ;  /* 0x0000000409087825 */ /* 0x000fe200078e001e */
        /* <DEDUP_REMOVED lines=9> */
[----:B0-----:R-:W-:-:S03]  /*d3b0*/  IADD3 R11, PT, PT, R15, 0x8, RZ ;  /* 0x000000080f0b7810 */ /* 0x001fc60007ffe0ff */
[----:B----4-:R0:W-:Y:S02]  /*d3c0*/  STL [R18+0x8], R19 ;  /* 0x0000081312007387 */ /* 0x0101e40000100800 */
[--C-:B------:R-:W-:Y:S02]  /*d3d0*/  IMAD.WIDE.U32 R10, R11, 0x4, R30.reuse ;  /* 0x000000040b0a7825 */ /* 0x100fe400078e001e */
[----:B-----5:R4:W-:Y:S02]  /*d3e0*/  STL [R18+0xc], R27 ;  /* 0x00000c1b12007387 */ /* 0x0209e40000100800 */
[----:B-1----:R-:W-:Y:S02]  /*d3f0*/  VIADD R9, R15, 0xc ;  /* 0x0000000c0f097836 */ /* 0x002fe40000000000 */
[----:B--2---:R-:W2:Y:S02]  /*d400*/  LDG.E R21, desc[UR4][R10.64+0x8] ;  /* 0x000008040a157981 */ /* 0x004ea4000c1e1900 */
[----:B------:R-:W-:-:S02]  /*d410*/  IMAD.WIDE.U32 R8, R9, 0x4, R30 ;  /* 0x0000000409087825 */ /* 0x000fc400078e001e */
        /* <DEDUP_REMOVED lines=27> */
.L_x_247:
[----:B------:R-:W-:Y:S05]  /*d5d0*/  BSYNC.RECONVERGENT B5 ;  /* 0x0000000000057941 */ /* 0x000fea0003800200 */
.L_x_246:
[----:B------:R-:W-:Y:S01]  /*d5e0*/  IMAD.IADD R8, R13, 0x1, -R15 ;  /* 0x000000010d087824 */ /* 0x000fe200078e0a0f */
[----:B------:R-:W-:Y:S04]  /*d5f0*/  BSSY.RECONVERGENT B5, `(.L_x_249) ;  /* 0x000001c000057945 */ /* 0x000fe80003800200 */
[----:B------:R-:W-:-:S13]  /*d600*/  ISETP.GT.AND P1, PT, R8, 0x4, PT ;  /* 0x000000040800780c */ /* 0x000fda0003f24270 */
[----:B------:R-:W-:Y:S05]  /*d610*/  @!P1 BRA `(.L_x_250) ;  /* 0x0000000000649947 */ /* 0x000fea0003800000 */
[----:B012---:R-:W-:-:S05]  /*d620*/  IMAD.WIDE.U32 R10, R15, 0x4, R30 ;  /* 0x000000040f0a7825 */ /* 0x007fca00078e001e */
[----:B------:R-:W2:Y:S01]  /*d630*/  LDG.E R21, desc[UR4][R10.64+0x4] ;  /* 0x000004040a157981 */ /* 0x000ea2000c1e1900 */
[----:B------:R-:W-:Y:S01]  /*d640*/  IADD3 R9, PT, PT, R15, 0x4, RZ ;  /* 0x000000040f097810 */ /* 0x000fe20007ffe0ff */
[C---:B------:R-:W-:Y:S02]  /*d650*/  IMAD R14, R12.reuse, 0x4, R1 ;  /* 0x000000040c0e7824 */ /* 0x040fe400078e0201 */
[----:B------:R-:W-:Y:S01]  /*d660*/  VIADD R20, R12, 0x4 ;  /* 0x000000040c147836 */ /* 0x000fe20000000000 */
[----:B------:R-:W3:Y:S01]  /*d670*/  LDG.E R19, desc[UR4][R10.64+0x8] ;  /* 0x000008040a137981 */ /* 0x000ee2000c1e1900 */
[----:B------:R-:W-:-:S03]  /*d680*/  IMAD.WIDE.U32 R8, R9, 0x4, R30 ;  /* 0x0000000409087825 */ /* 0x000fc600078e001e */
        /* <DEDUP_REMOVED lines=18> */
.L_x_250:
[----:B------:R-:W-:Y:S05]  /*d7b0*/  BSYNC.RECONVERGENT B5 ;  /* 0x0000000000057941 */ /* 0x000fea0003800200 */
.L_x_249:
[----:B------:R-:W-:-:S13]  /*d7c0*/  ISETP.NE.OR P0, PT, R15, R13, P0 ;  /* 0x0000000d0f00720c */ /* 0x000fda0000705670 */
[----:B------:R-:W-:Y:S05]  /*d7d0*/  @!P0 BREAK.RELIABLE B4 ;  /* 0x0000000000048942 */ /* 0x000fea0003800100 */
[----:B------:R-:W-:Y:S05]  /*d7e0*/  @!P0 BRA `(.L_x_243) ;  /* 0x00000000003c8947 */ /* 0x000fea0003800000 */
.L_x_245:
[----:B------:R-:W-:Y:S05]  /*d7f0*/  BSYNC.RELIABLE B4 ;  /* 0x0000000000047941 */ /* 0x000fea0003800100 */
.L_x_244:
        /* <DEDUP_REMOVED lines=14> */
.L_x_243:
[----:B------:R-:W-:Y:S05]  /*d8e0*/  BSYNC.RECONVERGENT B3 ;  /* 0x0000000000037941 */ /* 0x000fea0003800200 */
.L_x_242:
[----:B------:R-:W-:-:S13]  /*d8f0*/  ISETP.NE.AND P0, PT, R7, RZ, PT ;  /* 0x000000ff0700720c */ /* 0x000fda0003f05270 */
[----:B------:R-:W-:Y:S05]  /*d900*/  @!P0 BRA `(.L_x_241) ;  /* 0x00000000002c8947 */ /* 0x000fea0003800000 */
[----:B------:R-:W-:-:S05]  /*d910*/  IMAD.WIDE.U32 R30, R13, 0x4, R30 ;  /* 0x000000040d1e7825 */ /* 0x000fca00078e001e */
[----:B------:R-:W4:Y:S01]  /*d920*/  LDG.E R8, desc[UR4][R30.64+0x4] ;  /* 0x000004041e087981 */ /* 0x000f22000c1e1900 */
[----:B------:R-:W-:Y:S01]  /*d930*/  IMAD R9, R12, 0x4, R1 ;  /* 0x000000040c097824 */ /* 0x000fe200078e0201 */
[----:B------:R-:W-:-:S04]  /*d940*/  ISETP.NE.AND P0, PT, R7, 0x1, PT ;  /* 0x000000010700780c */ /* 0x000fc80003f05270 */
[----:B----4-:R4:W-:Y:S09]  /*d950*/  STL [R9], R8 ;  /* 0x0000000809007387 */ /* 0x0109f20000100800 */
[----:B------:R-:W-:Y:S05]  /*d960*/  @!P0 BRA `(.L_x_241) ;  /* 0x0000000000148947 */ /* 0x000fea0003800000 */
[----:B------:R-:W-:Y:S01]  /*d970*/  ISETP.NE.AND P0, PT, R7, 0x2, PT ;  /* 0x000000020700780c */ /* 0x000fe20003f05270 */
[----:B----4-:R-:W4:-:S12]  /*d980*/  LDG.E R8, desc[UR4][R30.64+0x8] ;  /* 0x000008041e087981 */ /* 0x010f18000c1e1900 */
[----:B0123--:R-:W2:Y:S04]  /*d990*/  @P0 LDG.E R10, desc[UR4][R30.64+0xc] ;  /* 0x00000c041e0a0981 */ /* 0x00fea8000c1e1900 */
[----:B----4-:R0:W-:Y:S04]  /*d9a0*/  STL [R9+0x4], R8 ;  /* 0x0000040809007387 */ /* 0x0101e80000100800 */
[----:B--2---:R0:W-:Y:S02]  /*d9b0*/  @P0 STL [R9+0x8], R10 ;  /* 0x0000080a09000387 */ /* 0x0041e40000100800 */
.L_x_241:
[----:B------:R-:W-:Y:S05]  /*d9c0*/  BSYNC.RECONVERGENT B2 ;  /* 0x0000000000027941 */ /* 0x000fea0003800200 */
.L_x_240:
[----:B------:R-:W-:-:S13]  /*d9d0*/  ISETP.NE.AND P0, PT, R5, 0x1e, PT ;  /* 0x0000001e0500780c */ /* 0x000fda0003f05270 */
[----:B------:R-:W-:Y:S05]  /*d9e0*/  @!P0 BRA `(.L_x_251) ;  /* 0x0000002400608947 */ /* 0x000fea0003800000 */
[----:B------:R-:W-:Y:S01]  /*d9f0*/  ISETP.GE.U32.AND P0, PT, R3, 0x4, PT ;  /* 0x000000040300780c */ /* 0x000fe20003f06070 */
[----:B--23--:R-:W-:Y:S01]  /*da00*/  IMAD.MOV.U32 R20, RZ, RZ, RZ ;  /* 0x000000ffff147224 */ /* 0x00cfe200078e00ff */
[----:B------:R-:W-:-:S11]  /*da10*/  LOP3.LUT R7, R16, 0x3, RZ, 0xc0, !PT ;  /* 0x0000000310077812 */ /* 0x000fd600078ec0ff */
[----:B------:R-:W-:Y:S05]  /*da20*/  @!P0 BRA `(.L_x_252) ;  /* 0x00000004004c8947 */ /* 0x000fea0003800000 */
[----:B------:R-:W-:Y:S01]  /*da30*/  LOP3.LUT R20, R16, 0xfffffffc, RZ, 0xc0, !PT ;  /* 0xfffffffc10147812 */ /* 0x000fe200078ec0ff */
[----:B------:R-:W-:-:S03]  /*da40*/  HFMA2 R21, -RZ, RZ, 0, 0 ;  /* 0x00000000ff157431 */ /* 0x000fc600000001ff */
[----:B------:R-:W-:-:S13]  /*da50*/  ISETP.GT.AND P0, PT, R20, RZ, PT ;  /* 0x000000ff1400720c */ /* 0x000fda0003f04270 */
[----:B------:R-:W-:Y:S05]  /*da60*/  @!P0 BRA `(.L_x_253) ;  /* 0x0000000400108947 */ /* 0x000fea0003800000 */
[----:B0---4-:R-:W-:Y:S01]  /*da70*/  IMAD.IADD R8, R20, 0x1, -R21 ;  /* 0x0000000114087824 */ /* 0x011fe200078e0a15 */
[----:B------:R-:W-:-:S04]  /*da80*/  PLOP3.LUT P0, PT, PT, PT, PT, 0x80, 0x8 ;  /* 0x000000000008781c */ /* 0x000fc80003f0f070 */
[----:B------:R-:W-:-:S13]  /*da90*/  ISETP.GT.AND P1, PT, R8, 0xc, PT ;  /* 0x0000000c0800780c */ /* 0x000fda0003f24270 */
[----:B------:R-:W-:Y:S05]  /*daa0*/  @!P1 BRA `(.L_x_254) ;  /* 0x0000000000a09947 */ /* 0x000fea0003800000 */
[----:B------:R-:W-:Y:S01]  /*dab0*/  PLOP3.LUT P0, PT, PT, PT, PT, 0x8, 0x80 ;  /* 0x000000000080781c */ /* 0x000fe20003f0e170 */
[----:B------:R-:W-:-:S12]  /*dac0*/  VIADD R30, R20, 0xfffffff4 ;  /* 0xfffffff4141e7836 */ /* 0x000fd80000000000 */
.L_x_255:
[C---:B-1----:R-:W-:Y:S02]  /*dad0*/  IMAD R16, R21.reuse, 0x4, R1 ;  /* 0x0000000415107824 */ /* 0x042fe400078e0201 */
[----:B------:R-:W-:-:S03]  /*dae0*/  VIADD R34, R21, 0x4 ;  /* 0x0000000415227836 */ /* 0x000fc60000000000 */
[----:B------:R-:W2:Y:S04]  /*daf0*/  LDL.64 R8, [R16] ;  /* 0x0000000010087983 */ /* 0x000ea80000100a00 */
[----:B-1----:R-:W3:Y:S01]  /*db00*/  LDL.64 R10, [R16+0x8] ;  /* 0x00000800100a7983 */ /* 0x002ee20000100a00 */
        /* <DEDUP_REMOVED lines=20> */
[----:B------:R-:W-:-:S03]  /*dc50*/  IADD3 R21, PT, PT, R21, 0x10, RZ ;  /* 0x0000001015157810 */ /* 0x000fc60007ffe0ff */
        /* <DEDUP_REMOVED lines=13> */
.L_x_254:
[----:B-1----:R-:W-:-:S05]  /*dd30*/  IMAD.IADD R8, R20, 0x1, -R21 ;  /* 0x0000000114087824 */ /* 0x002fca00078e0a15 */
[----:B------:R-:W-:-:S13]  /*dd40*/  ISETP.GT.AND P1, PT, R8, 0x4, PT ;  /* 0x000000040800780c */ /* 0x000fda0003f24270 */
[----:B------:R-:W-:Y:S05]  /*dd50*/  @!P1 BRA `(.L_x_256) ;  /* 0x00000000004c9947 */ /* 0x000fea0003800000 */
[C---:B------:R-:W-:Y:S02]  /*dd60*/  VIADD R18, R21.reuse, 0x4 ;  /* 0x0000000415127836 */ /* 0x040fe40000000000 */
[--C-:B------:R-:W-:Y:S02]  /*dd70*/  IMAD R27, R21, 0x4, R1.reuse ;  /* 0x00000004151b7824 */ /* 0x100fe400078e0201 */
[----:B------:R-:W-:-:S03]  /*dd80*/  IMAD R30, R18, 0x4, R1 ;  /* 0x00000004121e7824 */ /* 0x000fc600078e0201 */
[----:B------:R-:W2:Y:S04]  /*dd90*/  LDL.64 R8, [R27] ;  /* 0x000000001b087983 */ /* 0x000ea80000100a00 */
        /* <DEDUP_REMOVED lines=15> */
.L_x_256:
[----:B------:R-:W-:-:S13]  /*de90*/  ISETP.NE.OR P0, PT, R21, R20, P0 ;  /* 0x000000141500720c */ /* 0x000fda0000705670 */
[----:B------:R-:W-:Y:S05]  /*dea0*/  @!P0 BRA `(.L_x_252) ;  /* 0x00000000002c8947 */ /* 0x000fea0003800000 */
.L_x_253:
[----:B01----:R-:W-:-:S05]  /*deb0*/  IMAD R14, R21, 0x4, R1 ;  /* 0x00000004150e7824 */ /* 0x003fca00078e0201 */
[----:B--2-4-:R-:W2:Y:S04]  /*dec0*/  LDL.64 R8, [R14] ;  /* 0x000000000e087983 */ /* 0x014ea80000100a00 */
        /* <DEDUP_REMOVED lines=9> */
.L_x_252:
[----:B------:R-:W-:-:S13]  /*df60*/  ISETP.NE.AND P0, PT, R7, RZ, PT ;  /* 0x000000ff0700720c */ /* 0x000fda0003f05270 */
[----:B------:R-:W-:Y:S05]  /*df70*/  @!P0 BRA `(.L_x_251) ;  /* 0x0000001c00fc8947 */ /* 0x000fea0003800000 */
[----:B012---:R-:W-:-:S05]  /*df80*/  IMAD R10, R20, 0x4, R1 ;  /* 0x00000004140a7824 */ /* 0x007fca00078e0201 */
[----:B----4-:R-:W2:Y:S01]  /*df90*/  LDL.64 R8, [R10] ;  /* 0x000000000a087983 */ /* 0x010ea20000100a00 */
        /* <DEDUP_REMOVED lines=10> */
.L_x_220:
[C---:B------:R-:W-:Y:S01]  /*e040*/  IMAD R8, R5.reuse, 0x4, R1 ;  /* 0x0000000405087824 */ /* 0x040fe200078e0201 */
[----:B------:R-:W-:-:S04]  /*e050*/  ISETP.NE.AND P0, PT, R5, 0x1e, PT ;  /* 0x0000001e0500780c */ /* 0x000fc80003f05270 */
[----:B------:R0:W-:Y:S09]  /*e060*/  STL [R8+0x80], R7 ;  /* 0x0000800708007387 */ /* 0x0001f20000100800 */
[----:B------:R-:W-:Y:S05]  /*e070*/  @!P0 BRA `(.L_x_257) ;  /* 0x0000000400ec8947 */ /* 0x000fea0003800000 */
[----:B------:R-:W-:Y:S01]  /*e080*/  ISETP.GE.U32.AND P1, PT, R3, 0x10, PT ;  /* 0x000000100300780c */ /* 0x000fe20003f26070 */
[----:B------:R-:W-:Y:S01]  /*e090*/  HFMA2 R13, -RZ, RZ, 0, 0 ;  /* 0x00000000ff0d7431 */ /* 0x000fe200000001ff */
[----:B------:R-:W-:-:S11]  /*e0a0*/  ISETP.NE.AND P0, PT, R11, RZ, PT ;  /* 0x000000ff0b00720c */ /* 0x000fd60003f05270 */
[----:B------:R-:W-:Y:S05]  /*e0b0*/  @!P1 BRA `(.L_x_258) ;  /* 0x0000000000d89947 */ /* 0x000fea0003800000 */
[----:B------:R-:W-:Y:S01]  /*e0c0*/  LOP3.LUT R13, R16, 0xfffffff0, RZ, 0xc0, !PT ;  /* 0xfffffff0100d7812 */ /* 0x000fe200078ec0ff */
[----:B------:R-:W-:-:S07]  /*e0d0*/  IMAD.MOV.U32 R15, RZ, RZ, RZ ;  /* 0x000000ffff0f7224 */ /* 0x000fce00078e00ff */
.L_x_259:
        /* <DEDUP_REMOVED lines=13> */
[C---:B------:R-:W-:Y:S02]  /*e1b0*/  SEL R6, R15.reuse, R6, !P3 ;  /* 0x000000060f067207 */ /* 0x040fe40005800000 */
        /* <DEDUP_REMOVED lines=21> */
[C---:B------:R-:W-:Y:S02]  /*e310*/  @!P3 VIADD R6, R15.reuse, 0x6 ;  /* 0x000000060f06b836 */ /* 0x040fe40000000000 */
[C---:B------:R-:W-:Y:S01]  /*e320*/  @!P4 VIADD R6, R15.reuse, 0x7 ;  /* 0x000000070f06c836 */ /* 0x040fe20000000000 */
[----:B-----5:R-:W-:Y:S01]  /*e330*/  ISETP.NE.AND P3, PT, R30, R7, PT ;  /* 0x000000071e00720c */ /* 0x020fe20003f65270 */
[C---:B------:R-:W-:Y:S01]  /*e340*/  @!P5 VIADD R6, R15.reuse, 0x8 ;  /* 0x000000080f06d836 */ /* 0x040fe20000000000 */
[----:B------:R-:W-:-:S04]  /*e350*/  @!P6 IADD3 R6, PT, PT, R15, 0x9, RZ ;  /* 0x000000090f06e810 */ /* 0x000fc80007ffe0ff */
[C---:B------:R-:W-:Y:S01]  /*e360*/  @!P1 VIADD R6, R15.reuse, 0xa ;  /* 0x0000000a0f069836 */ /* 0x040fe20000000000 */
[-C--:B---3--:R-:W-:Y:S01]  /*e370*/  ISETP.NE.AND P1, PT, R14, R7.reuse, PT ;  /* 0x000000070e00720c */ /* 0x088fe20003f25270 */
[----:B------:R-:W-:Y:S01]  /*e380*/  @!P2 VIADD R6, R15, 0xb ;  /* 0x0000000b0f06a836 */ /* 0x000fe20000000000 */
[----:B----4-:R-:W-:-:S04]  /*e390*/  ISETP.NE.AND P2, PT, R18, R7, PT ;  /* 0x000000071200720c */ /* 0x010fc80003f45270 */
[----:B------:R-:W-:Y:S01]  /*e3a0*/  @!P3 VIADD R6, R15, 0xc ;  /* 0x0000000c0f06b836 */ /* 0x000fe20000000000 */
[----:B--2---:R-:W-:-:S13]  /*e3b0*/  ISETP.NE.AND P4, PT, R12, R7, PT ;  /* 0x000000070c00720c */ /* 0x004fda0003f85270 */
[C---:B------:R-:W-:Y:S02]  /*e3c0*/  @!P4 VIADD R6, R15.reuse, 0xd ;  /* 0x0000000d0f06c836 */ /* 0x040fe40000000000 */
[C---:B------:R-:W-:Y:S02]  /*e3d0*/  @!P1 VIADD R6, R15.reuse, 0xe ;  /* 0x0000000e0f069836 */ /* 0x040fe40000000000 */
[C---:B------:R-:W-:Y:S02]  /*e3e0*/  @!P2 VIADD R6, R15.reuse, 0xf ;  /* 0x0000000f0f06a836 */ /* 0x040fe40000000000 */
[----:B------:R-:W-:-:S05]  /*e3f0*/  VIADD R15, R15, 0x10 ;  /* 0x000000100f0f7836 */ /* 0x000fca0000000000 */
[----:B------:R-:W-:-:S13]  /*e400*/  ISETP.NE.AND P1, PT, R15, R13, PT ;  /* 0x0000000d0f00720c */ /* 0x000fda0003f25270 */
[----:B------:R-:W-:Y:S05]  /*e410*/  @P1 BRA `(.L_x_259) ;  /* 0xfffffffc00301947 */ /* 0x000fea000383ffff */
.L_x_258:
        /* <DEDUP_REMOVED lines=20> */
[----:B------:R-:W-:Y:S02]  /*e560*/  @!P1 IADD3 R6, PT, PT, R13, 0x3, RZ ;  /* 0x000000030d069810 */ /* 0x000fe40007ffe0ff */
        /* <DEDUP_REMOVED lines=9> */
.L_x_260:
        /* <DEDUP_REMOVED lines=19> */
.L_x_261:
        /* <DEDUP_REMOVED lines=10> */
[C---:B------:R-:W-:Y:S01]  /*e7d0*/  IADD3 R11, PT, PT, R13.reuse, 0x1, RZ ;  /* 0x000000010d0b7810 */ /* 0x040fe20007ffe0ff */
[----:B------:R-:W-:Y:S01]  /*e7e0*/  @P1 VIADD R13, R13, 0x2 ;  /* 0x000000020d0d1836 */ /* 0x000fe20000000000 */
[----:B--2---:R-:W-:-:S04]  /*e7f0*/  ISETP.NE.AND P0, PT, R10, R7, PT ;  /* 0x000000070a00720c */ /* 0x004fc80003f05270 */
[----:B------:R-:W-:Y:S02]  /*e800*/  SEL R6, R11, R6, !P0 ;  /* 0x000000060b067207 */ /* 0x000fe40004000000 */
[----:B---3--:R-:W-:-:S04]  /*e810*/  @P1 ISETP.NE.AND P2, PT, R12, R7, PT ;  /* 0x000000070c00120c */ /* 0x008fc80003f45270 */
[----:B------:R-:W-:-:S09]  /*e820*/  @P1 SEL R6, R13, R6, !P2 ;  /* 0x000000060d061207 */ /* 0x000fd20005000000 */
.L_x_257:
        /* <DEDUP_REMOVED lines=26> */
.L_x_271:
[----:B------:R-:W-:-:S04]  /*e9d0*/  IMAD.IADD R33, R6, 0x1, R17 ;  /* 0x0000000106217824 */ /* 0x000fc800078e0211 */
[----:B------:R-:W-:-:S05]  /*e9e0*/  IMAD.WIDE R32, R33, 0x4, R20 ;  /* 0x0000000421207825 */ /* 0x000fca00078e0214 */
[----:B0-----:R-:W2:Y:S04]  /*e9f0*/  LDG.E R8, desc[UR4][R32.64+0x4] ;  /* 0x0000040420087981 */ /* 0x001ea8000c1e1900 */
[----:B------:R-:W2:Y:S01]  /*ea00*/  LDG.E R9, desc[UR4][R32.64+0x8] ;  /* 0x0000080420097981 */ /* 0x000ea2000c1e1900 */
[----:B------:R-:W-:-:S03]  /*ea10*/  LEA R19, R17, R1, 0x2 ;  /* 0x0000000111137211 */ /* 0x000fc600078e10ff */
        /* <DEDUP_REMOVED lines=30> */
[----:B------:R-:W-:Y:S01]  /*ec00*/  IMAD R15, R15, 0x4, R1 ;  /* 0x000000040f0f7824 */ /* 0x000fe200078e0201 */
[----:B------:R-:W-:-:S02]  /*ec10*/  IADD3 R17, PT, PT, R17, 0x10, RZ ;  /* 0x0000001011117810 */ /* 0x000fc40007ffe0ff */
[----:B----4-:R0:W-:Y:S02]  /*ec20*/  STL.64 [R19+0x8], R12 ;  /* 0x0000080c13007387 */ /* 0x0101e40000100a00 */
[----:B------:R-:W-:Y:S02]  /*ec30*/  ISETP.GE.AND P1, PT, R17, R14, PT ;  /* 0x0000000e1100720c */ /* 0x000fe40003f26270 */
[----:B--2---:R0:W-:Y:S04]  /*ec40*/  STL.64 [R15], R8 ;  /* 0x000000080f007387 */ /* 0x0041e80000100a00 */
[----:B---3--:R0:W-:Y:S07]  /*ec50*/  STL.64 [R15+0x8], R10 ;  /* 0x0000080a0f007387 */ /* 0x0081ee0000100a00 */
[----:B------:R-:W-:Y:S05]  /*ec60*/  @!P1 BRA `(.L_x_271) ;  /* 0xfffffffc00589947 */ /* 0x000fea000383ffff */
[----:B------:R-:W-:Y:S05]  /*ec70*/  BSYNC.RECONVERGENT B6 ;  /* 0x0000000000067941 */ /* 0x000fea0003800200 */
.L_x_270:
[----:B0-----:R-:W-:-:S07]  /*ec80*/  IMAD.IADD R9, R6, 0x1, R17 ;  /* 0x0000000106097824 */ /* 0x001fce00078e0211 */
.L_x_269:
[----:B------:R-:W-:Y:S05]  /*ec90*/  BSYNC.RECONVERGENT B5 ;  /* 0x0000000000057941 */ /* 0x000fea0003800200 */
.L_x_268:
        /* <DEDUP_REMOVED lines=26> */
.L_x_273:
[----:B------:R-:W-:Y:S05]  /*ee40*/  BSYNC.RECONVERGENT B5 ;  /* 0x0000000000057941 */ /* 0x000fea0003800200 */
.L_x_272:
[----:B------:R-:W-:-:S13]  /*ee50*/  ISETP.NE.OR P0, PT, R17, R18, P0 ;  /* 0x000000121100720c */ /* 0x000fda0000705670 */
[----:B------:R-:W-:Y:S05]  /*ee60*/  @!P0 BREAK.RELIABLE B2 ;  /* 0x0000000000028942 */ /* 0x000fea0003800100 */
[----:B------:R-:W-:Y:S05]  /*ee70*/  @!P0 BRA `(.L_x_265) ;  /* 0x0000000000408947 */ /* 0x000fea0003800000 */
.L_x_267:
[----:B------:R-:W-:Y:S05]  /*ee80*/  BSYNC.RELIABLE B2 ;  /* 0x0000000000027941 */ /* 0x000fea0003800100 */
.L_x_266:
[----:B------:R-:W-:Y:S01]  /*ee90*/  BSSY.RECONVERGENT B2, `(.L_x_274) ;  /* 0x000000d000027945 */ /* 0x000fe20003800200 */
.L_x_275:
[----:B-1----:R-:W-:-:S05]  /*eea0*/  IADD3 R13, PT, PT, R6, R17, RZ ;  /* 0x00000011060d7210 */ /* 0x002fca0007ffe0ff */
        /* <DEDUP_REMOVED lines=12> */
.L_x_274:
[----:B0-----:R-:W-:-:S07]  /*ef70*/  IMAD.IADD R9, R6, 0x1, R17 ;  /* 0x0000000106097824 */ /* 0x001fce00078e0211 */
.L_x_265:
[----:B------:R-:W-:Y:S05]  /*ef80*/  BSYNC.RECONVERGENT B3 ;  /* 0x0000000000037941 */ /* 0x000fea0003800200 */
.L_x_264:
        /* <DEDUP_REMOVED lines=17> */
.L_x_263:
[----:B------:R-:W-:Y:S05]  /*f0a0*/  BSYNC.RECONVERGENT B4 ;  /* 0x0000000000047941 */ /* 0x000fea0003800200 */
.L_x_262:
        /* <DEDUP_REMOVED lines=10> */
[----:B-1----:R-:W-:Y:S02]  /*f150*/  HFMA2 R14, -RZ, RZ, 0, 0 ;  /* 0x00000000ff0e7431 */ /* 0x002fe400000001ff */
        /* <DEDUP_REMOVED lines=9> */
.L_x_284:
[----:B01----:R-:W-:-:S05]  /*f1f0*/  IMAD.WIDE.U32 R10, R14, 0x4, R20 ;  /* 0x000000040e0a7825 */ /* 0x003fca00078e0014 */
        /* <DEDUP_REMOVED lines=12> */
[----:B---3--:R-:W-:Y:S01]  /*f2c0*/  STL [R18+0x4], R27 ;  /* 0x0000041b12007387 */ /* 0x008fe20000100800 */
[----:B-1----:R-:W-:-:S03]  /*f2d0*/  IMAD R17, R30, 0x4, R1 ;  /* 0x000000041e117824 */ /* 0x002fc600078e0201 */
[----:B------:R1:W2:Y:S01]  /*f2e0*/  LDG.E R30, desc[UR4][R8.64+0x10] ;  /* 0x00001004081e7981 */ /* 0x0002a2000c1e1900 */
[----:B0-----:R-:W-:-:S03]  /*f2f0*/  VIADD R11, R14, 0x8 ;  /* 0x000000080e0b7836 */ /* 0x001fc60000000000 */
[----:B----4-:R0:W-:Y:S01]  /*f300*/  STL [R18+0x8], R19 ;  /* 0x0000081312007387 */ /* 0x0101e20000100800 */
[----:B------:R-:W-:-:S03]  /*f310*/  IMAD.WIDE.U32 R10, R11, 0x4, R20 ;  /* 0x000000040b0a7825 */ /* 0x000fc600078e0014 */
[----:B-----5:R3:W-:Y:S01]  /*f320*/  STL [R18+0xc], R31 ;  /* 0x00000c1f12007387 */ /* 0x0207e20000100800 */
[----:B-1----:R-:W-:-:S03]  /*f330*/  IADD3 R9, PT, PT, R14, 0xc, RZ ;  /* 0x0000000c0e097810 */ /* 0x002fc60007ffe0ff */
[----:B------:R1:W-:Y:S02]  /*f340*/  STL [R17], R34 ;  /* 0x0000002211007387 */ /* 0x0003e40000100800 */
[----:B------:R-:W-:Y:S02]  /*f350*/  IMAD.WIDE.U32 R8, R9, 0x4, R20 ;  /* 0x0000000409087825 */ /* 0x000fe400078e0014 */
[----:B------:R-:W-:Y:S04]  /*f360*/  STL [R17+0x4], R36 ;  /* 0x0000042411007387 */ /* 0x000fe80000100800 */
[----:B------:R4:W-:Y:S04]  /*f370*/  STL [R17+0x8], R32 ;  /* 0x0000082011007387 */ /* 0x0009e80000100800 */
[----:B0-----:R-:W5:Y:S04]  /*f380*/  LDG.E R19, desc[UR4][R10.64+0x4] ;  /* 0x000004040a137981 */ /* 0x001f68000c1e1900 */
[----:B------:R-:W5:Y:S04]  /*f390*/  LDG.E R27, desc[UR4][R10.64+0x8] ;  /* 0x000008040a1b7981 */ /* 0x000f68000c1e1900 */
[----:B---3--:R-:W3:Y:S04]  /*f3a0*/  LDG.E R31, desc[UR4][R10.64+0xc] ;  /* 0x00000c040a1f7981 */ /* 0x008ee8000c1e1900 */
[----:B------:R-:W3:Y:S04]  /*f3b0*/  LDG.E R33, desc[UR4][R10.64+0x10] ;  /* 0x000010040a217981 */ /* 0x000ee8000c1e1900 */
[----:B-1----:R-:W3:Y:S04]  /*f3c0*/  LDG.E R34, desc[UR4][R8.64+0x4] ;  /* 0x0000040408227981 */ /* 0x002ee8000c1e1900 */
[----:B----4-:R-:W4:Y:S04]  /*f3d0*/  LDG.E R32, desc[UR4][R8.64+0x8] ;  /* 0x0000080408207981 */ /* 0x010f28000c1e1900 */
[----:B------:R-:W4:Y:S04]  /*f3e0*/  LDG.E R10, desc[UR4][R8.64+0xc] ;  /* 0x00000c04080a7981 */ /* 0x000f28000c1e1900 */
[----:B--2---:R0:W-:Y:S02]  /*f3f0*/  STL [R17+0xc], R30 ;  /* 0x00000c1e11007387 */ /* 0x0041e40000100800 */
[----:B0-----:R-:W-:-:S04]  /*f400*/  VIADD R30, R12, 0xc ;  /* 0x0000000c0c1e7836 */ /* 0x001fc80000000000 */
[----:B------:R-:W-:Y:S02]  /*f410*/  IMAD R17, R30, 0x4, R1 ;  /* 0x000000041e117824 */ /* 0x000fe400078e0201 */
[----:B------:R-:W2:Y:S01]  /*f420*/  LDG.E R30, desc[UR4][R8.64+0x10] ;  /* 0x00001004081e7981 */ /* 0x000ea2000c1e1900 */
[----:B------:R-:W-:-:S04]  /*f430*/  VIADD R18, R12, 0x8 ;  /* 0x000000080c127836 */ /* 0x000fc80000000000 */
[----:B------:R-:W-:Y:S02]  /*f440*/  IMAD R18, R18, 0x4, R1 ;  /* 0x0000000412127824 */ /* 0x000fe400078e0201 */
[----:B------:R-:W-:-:S03]  /*f450*/  VIADD R14, R14, 0x10 ;  /* 0x000000100e0e7836 */ /* 0x000fc60000000000 */
[----:B-----5:R1:W-:Y:S04]  /*f460*/  STL [R18], R19 ;  /* 0x0000001312007387 */ /* 0x0203e80000100800 */
[----:B------:R1:W-:Y:S04]  /*f470*/  STL [R18+0x4], R27 ;  /* 0x0000041b12007387 */ /* 0x0003e80000100800 */
[----:B---3--:R1:W-:Y:S04]  /*f480*/  STL [R18+0x8], R31 ;  /* 0x0000081f12007387 */ /* 0x0083e80000100800 */
[----:B------:R1:W-:Y:S04]  /*f490*/  STL [R18+0xc], R33 ;  /* 0x00000c2112007387 */ /* 0x0003e80000100800 */
[----:B------:R1:W-:Y:S04]  /*f4a0*/  STL [R17], R34 ;  /* 0x0000002211007387 */ /* 0x0003e80000100800 */
[----:B----4-:R1:W-:Y:S04]  /*f4b0*/  STL [R17+0x4], R32 ;  /* 0x0000042011007387 */ /* 0x0103e80000100800 */
[----:B------:R1:W-:Y:S01]  /*f4c0*/  STL [R17+0x8], R10 ;  /* 0x0000080a11007387 */ /* 0x0003e20000100800 */
[----:B------:R-:W-:Y:S01]  /*f4d0*/  ISETP.GE.AND P1, PT, R14, R7, PT ;  /* 0x000000070e00720c */ /* 0x000fe20003f26270 */
[----:B------:R-:W-:-:S02]  /*f4e0*/  VIADD R12, R12, 0x10 ;  /* 0x000000100c0c7836 */ /* 0x000fc40000000000 */
[----:B--2---:R1:W-:Y:S10]  /*f4f0*/  STL [R17+0xc], R30 ;  /* 0x00000c1e11007387 */ /* 0x0043f40000100800 */
[----:B------:R-:W-:Y:S05]  /*f500*/  @!P1 BRA `(.L_x_284) ;  /* 0xfffffffc00389947 */ /* 0x000fea000383ffff */
.L_x_283:
[----:B------:R-:W-:Y:S05]  /*f510*/  BSYNC.RECONVERGENT B5 ;  /* 0x0000000000057941 */ /* 0x000fea0003800200 */
.L_x_282:
[----:B------:R-:W-:Y:S01]  /*f520*/  IMAD.IADD R7, R15, 0x1, -R14 ;  /* 0x000000010f077824 */ /* 0x000fe200078e0a0e */
[----:B------:R-:W-:Y:S04]  /*f530*/  BSSY.RECONVERGENT B5, `(.L_x_285) ;  /* 0x000001c000057945 */ /* 0x000fe80003800200 */
[----:B------:R-:W-:-:S13]  /*f540*/  ISETP.GT.AND P1, PT, R7, 0x4, PT ;  /* 0x000000040700780c */ /* 0x000fda0003f24270 */
[----:B------:R-:W-:Y:S05]  /*f550*/  @!P1 BRA `(.L_x_286) ;  /* 0x0000000000649947 */ /* 0x000fea0003800000 */
[C---:B------:R-:W-:Y:S02]  /*f560*/  VIADD R9, R14.reuse, 0x4 ;  /* 0x000000040e097836 */ /* 0x040fe40000000000 */
[----:B01----:R-:W-:-:S04]  /*f570*/  IMAD.WIDE.U32 R10, R14, 0x4, R20 ;  /* 0x000000040e0a7825 */ /* 0x003fc800078e0014 */
[----:B------:R-:W-:Y:S01]  /*f580*/  IMAD.WIDE.U32 R8, R9, 0x4, R20 ;  /* 0x0000000409087825 */ /* 0x000fe200078e0014 */
[----:B------:R-:W2:Y:S03]  /*f590*/  LDG.E R32, desc[UR4][R10.64+0x4] ;  /* 0x000004040a207981 */ /* 0x000ea6000c1e1900 */
[C---:B------:R-:W-:Y:S01]  /*f5a0*/  IMAD R7, R12.reuse, 0x4, R1 ;  /* 0x000000040c077824 */ /* 0x040fe200078e0201 */
[----:B------:R-:W3:Y:S04]  /*f5b0*/  LDG.E R30, desc[UR4][R10.64+0x8] ;  /* 0x000008040a1e7981 */ /* 0x000ee8000c1e1900 */
[----:B------:R-:W4:Y:S04]  /*f5c0*/  LDG.E R18, desc[UR4][R10.64+0xc] ;  /* 0x00000c040a127981 */ /* 0x000f28000c1e1900 */
[----:B------:R-:W5:Y:S04]  /*f5d0*/  LDG.E R34, desc[UR4][R10.64+0x10] ;  /* 0x000010040a227981 */ /* 0x000f68000c1e1900 */
[----:B------:R-:W5:Y:S04]  /*f5e0*/  LDG.E R17, desc[UR4][R8.64+0x4] ;  /* 0x0000040408117981 */ /* 0x000f68000c1e1900 */
[----:B------:R-:W5:Y:S04]  /*f5f0*/  LDG.E R19, desc[UR4][R8.64+0x8] ;  /* 0x0000080408137981 */ /* 0x000f68000c1e1900 */
[----:B------:R-:W5:Y:S04]  /*f600*/  LDG.E R11, desc[UR4][R8.64+0xc] ;  /* 0x00000c04080b7981 */ /* 0x000f68000c1e1900 */
[----:B------:R-:W5:Y:S01]  /*f610*/  LDG.E R27, desc[UR4][R8.64+0x10] ;  /* 0x00001004081b7981 */ /* 0x000f62000c1e1900 */
[----:B------:R-:W-:-:S04]  /*f620*/  VIADD R36, R12, 0x4 ;  /* 0x000000040c247836 */ /* 0x000fc80000000000 */
[----:B------:R-:W-:Y:S01]  /*f630*/  IMAD R36, R36, 0x4, R1 ;  /* 0x0000000424247824 */ /* 0x000fe200078e0201 */
[----:B------:R-:W-:Y:S01]  /*f640*/  PLOP3.LUT P0, PT, PT, PT, PT, 0x8, 0x80 ;  /* 0x000000000080781c */ /* 0x000fe20003f0e170 */
[----:B------:R-:W-:Y:S01]  /*f650*/  VIADD R14, R14, 0x8 ;  /* 0x000000080e0e7836 */ /* 0x000fe20000000000 */
[----:B------:R-:W-:Y:S01]  /*f660*/  IADD3 R12, PT, PT, R12, 0x8, RZ ;  /* 0x000000080c0c7810 */ /* 0x000fe20007ffe0ff */
        /* <DEDUP_REMOVED lines=8> */
.L_x_286:
[----:B------:R-:W-:Y:S05]  /*f6f0*/  BSYNC.RECONVERGENT B5 ;  /* 0x0000000000057941 */ /* 0x000fea0003800200 */
.L_x_285:
[----:B------:R-:W-:-:S13]  /*f700*/  ISETP.NE.OR P0, PT, R14, R15, P0 ;  /* 0x0000000f0e00720c */ /* 0x000fda0000705670 */
[----:B------:R-:W-:Y:S05]  /*f710*/  @!P0 BREAK.RELIABLE B4 ;  /* 0x0000000000048942 */ /* 0x000fea0003800100 */
[----:B------:R-:W-:Y:S05]  /*f720*/  @!P0 BRA `(.L_x_279) ;  /* 0x00000000003c8947 */ /* 0x000fea0003800000 */
.L_x_281:
[----:B------:R-:W-:Y:S05]  /*f730*/  BSYNC.RELIABLE B4 ;  /* 0x0000000000047941 */ /* 0x000fea0003800100 */
.L_x_280:
[----:B------:R-:W-:-:S05]  /*f740*/  IMAD.WIDE.U32 R8, R14, 0x4, R20 ;  /* 0x000000040e087825 */ /* 0x000fca00078e0014 */
[----:B0-2---:R-:W2:Y:S01]  /*f750*/  LDG.E R7, desc[UR4][R8.64+0x4] ;  /* 0x0000040408077981 */ /* 0x005ea2000c1e1900 */
[----:B-1----:R-:W-:-:S03]  /*f760*/  IMAD R18, R12, 0x4, R1 ;  /* 0x000000040c127824 */ /* 0x002fc600078e0201 */
[----:B0-----:R-:W3:Y:S04]  /*f770*/  LDG.E R10, desc[UR4][R8.64+0x8] ;  /* 0x00000804080a7981 */ /* 0x001ee8000c1e1900 */
        /* <DEDUP_REMOVED lines=10> */
.L_x_279:
[----:B------:R-:W-:Y:S05]  /*f820*/  BSYNC.RECONVERGENT B3 ;  /* 0x0000000000037941 */ /* 0x000fea0003800200 */
.L_x_278:
[----:B------:R-:W-:-:S13]  /*f830*/  ISETP.NE.AND P0, PT, R13, RZ, PT ;  /* 0x000000ff0d00720c */ /* 0x000fda0003f05270 */
[----:B------:R-:W-:Y:S05]  /*f840*/  @!P0 BRA `(.L_x_277) ;  /* 0x00000000002c8947 */ /* 0x000fea0003800000 */
[----:B------:R-:W-:-:S05]  /*f850*/  IMAD.WIDE.U32 R20, R15, 0x4, R20 ;  /* 0x000000040f147825 */ /* 0x000fca00078e0014 */
[----:B0-2---:R-:W2:Y:S01]  /*f860*/  LDG.E R7, desc[UR4][R20.64+0x4] ;  /* 0x0000040414077981 */ /* 0x005ea2000c1e1900 */
        /* <DEDUP_REMOVED lines=9> */
.L_x_277:
[----:B------:R-:W-:Y:S05]  /*f900*/  BSYNC.RECONVERGENT B2 ;  /* 0x0000000000027941 */ /* 0x000fea0003800200 */
.L_x_276:
[----:B------:R-:W-:-:S13]  /*f910*/  ISETP.NE.AND P0, PT, R5, 0x1e, PT ;  /* 0x0000001e0500780c */ /* 0x000fda0003f05270 */
[----:B------:R-:W-:Y:S05]  /*f920*/  @!P0 BRA `(.L_x_251) ;  /* 0x0000000400908947 */ /* 0x000fea0003800000 */
[----:B------:R-:W-:Y:S01]  /*f930*/  ISETP.GE.U32.AND P0, PT, R3, 0x4, PT ;  /* 0x000000040300780c */ /* 0x000fe20003f06070 */
[----:B------:R-:W-:Y:S01]  /*f940*/  IMAD.MOV.U32 R20, RZ, RZ, RZ ;  /* 0x000000ffff147224 */ /* 0x000fe200078e00ff */
[----:B0-234-:R-:W-:-:S11]  /*f950*/  LOP3.LUT R7, R16, 0x3, RZ, 0xc0, !PT ;  /* 0x0000000310077812 */ /* 0x01dfd600078ec0ff */
[----:B------:R-:W-:Y:S05]  /*f960*/  @!P0 BRA `(.L_x_287) ;  /* 0x00000004004c8947 */ /* 0x000fea0003800000 */
[----:B------:R-:W-:Y:S01]  /*f970*/  LOP3.LUT R20, R16, 0xfffffffc, RZ, 0xc0, !PT ;  /* 0xfffffffc10147812 */ /* 0x000fe200078ec0ff */
[----:B------:R-:W-:-:S03]  /*f980*/  IMAD.MOV.U32 R21, RZ, RZ, RZ ;  /* 0x000000ffff157224 */ /* 0x000fc600078e00ff */
[----:B------:R-:W-:-:S13]  /*f990*/  ISETP.GT.AND P0, PT, R20, RZ, PT ;  /* 0x000000ff1400720c */ /* 0x000fda0003f04270 */
[----:B------:R-:W-:Y:S05]  /*f9a0*/  @!P0 BRA `(.L_x_288) ;  /* 0x0000000400108947 */ /* 0x000fea0003800000 */
[----:B------:R-:W-:Y:S01]  /*f9b0*/  IMAD.IADD R8, R20, 0x1, -R21 ;  /* 0x0000000114087824 */ /* 0x000fe200078e0a15 */
[----:B------:R-:W-:-:S04]  /*f9c0*/  PLOP3.LUT P0, PT, PT, PT, PT, 0x80, 0x8 ;  /* 0x000000000008781c */ /* 0x000fc80003f0f070 */
[----:B------:R-:W-:-:S13]  /*f9d0*/  ISETP.GT.AND P1, PT, R8, 0xc, PT ;  /* 0x0000000c0800780c */ /* 0x000fda0003f24270 */
[----:B------:R-:W-:Y:S05]  /*f9e0*/  @!P1 BRA `(.L_x_289) ;  /* 0x0000000000a09947 */ /* 0x000fea0003800000 */
[----:B------:R-:W-:Y:S01]  /*f9f0*/  PLOP3.LUT P0, PT, PT, PT, PT, 0x8, 0x80 ;  /* 0x000000000080781c */ /* 0x000fe20003f0e170 */
[----:B-1----:R-:W-:-:S12]  /*fa00*/  VIADD R30, R20, 0xfffffff4 ;  /* 0xfffffff4141e7836 */ /* 0x002fd80000000000 */
.L_x_290:
[C---:B-1----:R-:W-:Y:S01]  /*fa10*/  LEA R16, R21.reuse, R1, 0x2 ;  /* 0x0000000115107211 */ /* 0x042fe200078e10ff */
[----:B------:R-:W-:-:S04]  /*fa20*/  VIADD R34, R21, 0x4 ;  /* 0x0000000415227836 */ /* 0x000fc80000000000 */
[----:B------:R-:W2:Y:S04]  /*fa30*/  LDL.64 R8, [R16] ;  /* 0x0000000010087983 */ /* 0x000ea80000100a00 */
[----:B------:R-:W3:Y:S01]  /*fa40*/  LDL.64 R10, [R16+0x8] ;  /* 0x00000800100a7983 */ /* 0x000ee20000100a00 */
        /* <DEDUP_REMOVED lines=34> */
.L_x_289:
[----:B-1----:R-:W-:-:S05]  /*fc70*/  IMAD.IADD R8, R20, 0x1, -R21 ;  /* 0x0000000114087824 */ /* 0x002fca00078e0a15 */
[----:B------:R-:W-:-:S13]  /*fc80*/  ISETP.GT.AND P1, PT, R8, 0x4, PT ;  /* 0x000000040800780c */ /* 0x000fda0003f24270 */
[----:B------:R-:W-:Y:S05]  /*fc90*/  @!P1 BRA `(.L_x_291) ;  /* 0x00000000004c9947 */ /* 0x000fea0003800000 */
[C---:B------:R-:W-:Y:S01]  /*fca0*/  IADD3 R18, PT, PT, R21.reuse, 0x4, RZ ;  /* 0x0000000415127810 */ /* 0x040fe20007ffe0ff */
[----:B------:R-:W-:-:S04]  /*fcb0*/  IMAD R27, R21, 0x4, R1 ;  /* 0x00000004151b7824 */ /* 0x000fc800078e0201 */
[----:B------:R-:W-:Y:S01]  /*fcc0*/  IMAD R30, R18, 0x4, R1 ;  /* 0x00000004121e7824 */ /* 0x000fe200078e0201 */
        /* <DEDUP_REMOVED lines=16> */
.L_x_291:
[----:B------:R-:W-:-:S13]  /*fdd0*/  ISETP.NE.OR P0, PT, R21, R20, P0 ;  /* 0x000000141500720c */ /* 0x000fda0000705670 */
[----:B------:R-:W-:Y:S05]  /*fde0*/  @!P0 BRA `(.L_x_287) ;  /* 0x00000000002c8947 */ /* 0x000fea0003800000 */
.L_x_288:
[----:B01----:R-:W-:-:S05]  /*fdf0*/  IMAD R14, R21, 0x4, R1 ;  /* 0x00000004150e7824 */ /* 0x003fca00078e0201 */
[----:B--2---:R-:W2:Y:S04]  /*fe00*/  LDL.64 R8, [R14] ;  /* 0x000000000e087983 */ /* 0x004ea80000100a00 */
        /* <DEDUP_REMOVED lines=9> */
.L_x_287:
[----:B------:R-:W-:-:S13]  /*fea0*/  ISETP.NE.AND P0, PT, R7, RZ, PT ;  /* 0x000000ff0700720c */ /* 0x000fda0003f05270 */
[----:B------:R-:W-:Y:S05]  /*feb0*/  @!P0 BRA `(.L_x_251) ;  /* 0x00000000002c8947 */ /* 0x000fea0003800000 */
[----:B012---:R-:W-:-:S05]  /*fec0*/  IMAD R10, R20, 0x4, R1 ;  /* 0x00000004140a7824 */ /* 0x007fca00078e0201 */
[----:B------:R-:W2:Y:S01]  /*fed0*/  LDL.64 R8, [R10] ;  /* 0x000000000a087983 */ /* 0x000ea20000100a00 */
        /* <DEDUP_REMOVED lines=9> */
.L_x_251:
[----:B------:R-:W-:Y:S05]  /*ff70*/  BSYNC.RECONVERGENT B0 ;  /* 0x0000000000007941 */ /* 0x000fea0003800200 */
.L_x_219:
[----:B------:R-:W-:Y:S02]  /*ff80*/  VIADD R5, R5, 0x1 ;  /* 0x0000000105057836 */ /* 0x000fe40000000000 */
[----:B------:R-:W-:-:S03]  /*ff90*/  VIADD R3, R3, 0xffffffff ;  /* 0xffffffff03037836 */ /* 0x000fc60000000000 */
[----:B------:R-:W-:-:S13]  /*ffa0*/  ISETP.NE.AND P0, PT, R5, 0x1f, PT ;  /* 0x0000001f0500780c */ /* 0x000fda0003f05270 */
[----:B------:R-:W-:Y:S05]  /*ffb0*/  @P0 BRA `(.L_x_292) ;  /* 0xffffffbc00f80947 */ /* 0x000fea000383ffff */
[----:B0123--:R-:W2:Y:S01]  /*ffc0*/  LDL.64 R10, [R1+0x80] ;  /* 0x00008000010a7983 */ /* 0x00fea20000100a00 */
[----:B------:R-:W0:Y:S03]  /*ffd0*/  LDCU.64 UR6, c[0x0][0x380] ;  /* 0x00007000ff0677ac */ /* 0x000e260008000a00 */
[----:B----4-:R-:W3:Y:S04]  /*ffe0*/  LDL.64 R8, [R1+0x88] ;  /* 0x0000880001087983 */ /* 0x010ee80000100a00 */
[----:B------:R-:W4:Y:S04]  /*fff0*/  LDL.64 R14, [R1+0x90] ;  /* 0x00009000010e7983 */ /* 0x000f280000100a00 */
[----:B------:R-:W5:Y:S01]  /*10000*/  LDL.64 R20, [R1+0x98] ;  /* 0x0000980001147983 */ /* 0x000f620000100a00 */
[----:B------:R-:W1:Y:S01]  /*10010*/  S2R R3, SR_CTAID.X ;  /* 0x0000000000037919 */ /* 0x000e620000002500 */
[----:B------:R-:W1:Y:S01]  /*10020*/  S2R R12, SR_TID.X ;  /* 0x00000000000c7919 */ /* 0x000e620000002100 */
[----:B0-----:R-:W-:-:S02]  /*10030*/  IMAD.U32 R30, RZ, RZ, UR6 ;  /* 0x00000006ff1e7e24 */ /* 0x001fc4000f8e00ff */
        /* <DEDUP_REMOVED lines=77> */
.L_x_170:
[----:B------:R-:W-:Y:S05]  /*10510*/  BSYNC.RECONVERGENT B1 ;  /* 0x0000000000017941 */ /* 0x000fea0003800200 */
.L_x_169:
[----:B------:R-:W-:Y:S05]  /*10520*/  WARPSYNC.ALL ;  /* 0x0000000000007948 */ /* 0x000fea0003800000 */
[----:B0-----:R-:W-:Y:S01]  /*10530*/  IADD3 R2, PT, PT, R22, 0x1f123bb5, RZ ;  /* 0x1f123bb516027810 */ /* 0x001fe20007ffe0ff */
[----:B------:R-:W-:Y:S01]  /*10540*/  IMAD.SHL.U32 R5, R26, 0x10, RZ ;  /* 0x000000101a057824 */ /* 0x000fe200078e00ff */
[----:B------:R-:W-:Y:S01]  /*10550*/  UMOV UR6, 0x9999999a ;  /* 0x9999999a00067882 */ /* 0x000fe20000000000 */
[----:B------:R-:W-:Y:S01]  /*10560*/  IMAD.MOV.U32 R6, RZ, RZ, 0x2f800000 ;  /* 0x2f800000ff067424 */ /* 0x000fe200078e00ff */
[----:B------:R-:W-:Y:S01]  /*10570*/  SHF.R.U32.HI R3, RZ, 0x2, R2 ;  /* 0x00000002ff037819 */ /* 0x000fe20000011602 */
[----:B------:R-:W-:Y:S01]  /*10580*/  UMOV UR7, 0x3fe99999 ;  /* 0x3fe9999900077882 */ /* 0x000fe20000000000 */
[----:B------:R-:W-:Y:S02]  /*10590*/  BSSY.RECONVERGENT B1, `(.L_x_293) ;  /* 0x00007a2000017945 */ /* 0x000fe40003800200 */
[----:B------:R-:W-:-:S05]  /*105a0*/  LOP3.LUT R3, R3, R2, RZ, 0x3c, !PT ;  /* 0x0000000203037212 */ /* 0x000fca00078e3cff */
        /* <DEDUP_REMOVED lines=33> */
[----:B------:R-:W-:Y:S01]  /*107c0*/  LOP3.LUT R10, R19, R10, RZ, 0x3c, !PT ;  /* 0x0000000a130a7212 */ /* 0x000fe200078e3cff */
[----:B------:R-:W-:Y:S01]  /*107d0*/  IMAD.SHL.U32 R12, R3, 0x10, RZ ;  /* 0x00000010030c7824 */ /* 0x000fe200078e00ff */
[----:B------:R-:W5:Y:S03]  /*107e0*/  LDG.E R19, desc[UR4][R28.64+0x128] ;  /* 0x000128041c137981 */ /* 0x000f66000c1e1900 */
        /* <DEDUP_REMOVED lines=90> */
[----:B------:R-:W-:Y:S01]  /*10d90*/  IMAD.MOV.U32 R2, RZ, RZ, RZ ;  /* 0x000000ffff027224 */ /* 0x000fe200078e00ff */
[----:B------:R-:W-:Y:S02]  /*10da0*/  MOV R17, R4 ;  /* 0x0000000400117202 */ /* 0x000fe40000000f00 */
        /* <DEDUP_REMOVED lines=15> */
.L_x_302:
        /* <DEDUP_REMOVED lines=13> */
[--C-:B------:R-:W-:Y:S01]  /*10f70*/  IMAD R32, R5, 0x4, R1.reuse ;  /* 0x0000000405207824 */ /* 0x100fe200078e0201 */
[----:B------:R-:W4:Y:S01]  /*10f80*/  LDG.E R10, desc[UR4][R14.64+0xf8] ;  /* 0x0000f8040e0a7981 */ /* 0x000f22000c1e1900 */
[----:B------:R-:W-:Y:S02]  /*10f90*/  IMAD R33, R26, 0x4, R1 ;  /* 0x000000041a217824 */ /* 0x000fe400078e0201 */
[--C-:B------:R-:W-:Y:S01]  /*10fa0*/  IMAD.WIDE R30, R31, 0x4, R28.reuse ;  /* 0x000000041f1e7825 */ /* 0x100fe200078e021c */
[----:B------:R-:W4:Y:S03]  /*10fb0*/  LDG.E R11, desc[UR4][R14.64+0xfc] ;  /* 0x0000fc040e0b7981 */ /* 0x000f26000c1e1900 */
[----:B------:R-:W-:Y:S01]  /*10fc0*/  IMAD.WIDE R26, R27, 0x4, R28 ;  /* 0x000000041b1a7825 */ /* 0x000fe200078e021c */
        /* <DEDUP_REMOVED lines=24> */
.L_x_301:
[----:B0-----:R-:W-:-:S07]  /*11150*/  IMAD.IADD R17, R18, 0x1, R5 ;  /* 0x0000000112117824 */ /* 0x001fce00078e0205 */
.L_x_300:
[----:B------:R-:W-:Y:S05]  /*11160*/  BSYNC.RECONVERGENT B3 ;  /* 0x0000000000037941 */ /* 0x000fea0003800200 */
.L_x_299:
        /* <DEDUP_REMOVED lines=26> */
.L_x_304:
[----:B------:R-:W-:Y:S05]  /*11310*/  BSYNC.RECONVERGENT B3 ;  /* 0x0000000000037941 */ /* 0x000fea0003800200 */
.L_x_303:
[----:B------:R-:W-:-:S13]  /*11320*/  ISETP.NE.OR P0, PT, R5, R2, P0 ;  /* 0x000000020500720c */ /* 0x000fda0000705670 */
[----:B------:R-:W-:Y:S05]  /*11330*/  @!P0 BREAK.RELIABLE B2 ;  /* 0x0000000000028942 */ /* 0x000fea0003800100 */
[----:B------:R-:W-:Y:S05]  /*11340*/  @!P0 BRA `(.L_x_296) ;  /* 0x0000000000408947 */ /* 0x000fea0003800000 */
.L_x_298:
[----:B------:R-:W-:Y:S05]  /*11350*/  BSYNC.RELIABLE B2 ;  /* 0x0000000000027941 */ /* 0x000fea0003800100 */
.L_x_297:
[----:B------:R-:W-:Y:S01]  /*11360*/  BSSY.RECONVERGENT B2, `(.L_x_296) ;  /* 0x000000e000027945 */ /* 0x000fe20003800200 */
.L_x_305:
        /* <DEDUP_REMOVED lines=14> */
.L_x_296:
[----:B------:R-:W-:Y:S05]  /*11450*/  BSYNC.RECONVERGENT B0 ;  /* 0x0000000000007941 */ /* 0x000fea0003800200 */
.L_x_295:
[----:B------:R-:W-:Y:S01]  /*11460*/  ISETP.NE.AND P0, PT, R3, RZ, PT ;  /* 0x000000ff0300720c */ /* 0x000fe20003f05270 */
[----:B------:R-:W-:Y:S01]  /*11470*/  BSSY.RECONVERGENT B0, `(.L_x_306) ;  /* 0x0000012000007945 */ /* 0x000fe20003800200 */
[----:B------:R-:W-:Y:S01]  /*11480*/  ISETP.NE.AND P1, PT, R4, RZ, PT ;  /* 0x000000ff0400720c */ /* 0x000fe20003f25270 */
[----:B01----:R-:W-:-:S10]  /*11490*/  IMAD.MOV.U32 R8, RZ, RZ, R2 ;  /* 0x000000ffff087224 */ /* 0x003fd400078e0002 */
        /* <DEDUP_REMOVED lines=15> */
.L_x_307:
[----:B------:R-:W-:Y:S05]  /*11590*/  BSYNC.RECONVERGENT B0 ;  /* 0x0000000000007941 */ /* 0x000fea0003800200 */
.L_x_306:
        /* <DEDUP_REMOVED lines=19> */
.L_x_316:
[----:B0-----:R-:W-:-:S05]  /*116d0*/  IMAD.WIDE.U32 R2, R10, 0x4, R28 ;  /* 0x000000040a027825 */ /* 0x001fca00078e001c */
[----:B------:R-:W2:Y:S04]  /*116e0*/  LDG.E R21, desc[UR4][R2.64+0xf8] ;  /* 0x0000f80402157981 */ /* 0x000ea8000c1e1900 */
[----:B------:R-:W3:Y:S01]  /*116f0*/  LDG.E R27, desc[UR4][R2.64+0xfc] ;  /* 0x0000fc04021b7981 */ /* 0x000ee2000c1e1900 */
[----:B------:R-:W-:-:S03]  /*11700*/  VIADD R7, R10, 0x4 ;  /* 0x000000040a077836 */ /* 0x000fc60000000000 */
[----:B------:R-:W4:Y:S01]  /*11710*/  LDG.E R16, desc[UR4][R2.64+0x100] ;  /* 0x0001000402107981 */ /* 0x000f22000c1e1900 */
[----:B------:R-:W-:Y:S01]  /*11720*/  IADD3 R5, PT, PT, R10, 0x8, RZ ;  /* 0x000000080a057810 */ /* 0x000fe20007ffe0ff */
[----:B------:R-:W-:Y:S02]  /*11730*/  VIADD R4, R8, 0x4 ;  /* 0x0000000408047836 */ /* 0x000fe40000000000 */
[----:B------:R0:W5:Y:S01]  /*11740*/  LDG.E R25, desc[UR4][R2.64+0x104] ;  /* 0x0001040402197981 */ /* 0x000162000c1e1900 */
[----:B------:R-:W-:Y:S02]  /*11750*/  VIADD R31, R10, 0xc ;  /* 0x0000000c0a1f7836 */ /* 0x000fe40000000000 */
[----:B------:R-:W-:-:S04]  /*11760*/  IMAD.WIDE.U32 R6, R7, 0x4, R28 ;  /* 0x0000000407067825 */ /* 0x000fc800078e001c */
[--C-:B------:R-:W-:Y:S01]  /*11770*/  IMAD R30, R8, 0x4, R1.reuse ;  /* 0x00000004081e7824 */ /* 0x100fe200078e0201 */
[----:B------:R-:W5:Y:S01]  /*11780*/  LDG.E R12, desc[UR4][R6.64+0xf8] ;  /* 0x0000f804060c7981 */ /* 0x000f62000c1e1900 */
[----:B------:R-:W-:Y:S02]  /*11790*/  IMAD R19, R4, 0x4, R1 ;  /* 0x0000000404137824 */ /* 0x000fe400078e0201 */
[--C-:B0-----:R-:W-:Y:S01]  /*117a0*/  IMAD.WIDE.U32 R2, R5, 0x4, R28.reuse ;  /* 0x0000000405027825 */ /* 0x101fe200078e001c */
[----:B------:R-:W5:Y:S03]  /*117b0*/  LDG.E R13, desc[UR4][R6.64+0xfc] ;  /* 0x0000fc04060d7981 */ /* 0x000f66000c1e1900 */
        /* <DEDUP_REMOVED lines=35> */
.L_x_315:
[----:B------:R-:W-:Y:S05]  /*119f0*/  BSYNC.RECONVERGENT B4 ;  /* 0x0000000000047941 */ /* 0x000fea0003800200 */
.L_x_314:
[----:B------:R-:W-:Y:S01]  /*11a00*/  IADD3 R2, PT, PT, R9, -R10, RZ ;  /* 0x8000000a09027210 */ /* 0x000fe20007ffe0ff */
[----:B------:R-:W-:Y:S03]  /*11a10*/  BSSY.RECONVERGENT B4, `(.L_x_317) ;  /* 0x000001c000047945 */ /* 0x000fe60003800200 */
        /* <DEDUP_REMOVED lines=27> */
.L_x_318:
[----:B------:R-:W-:Y:S05]  /*11bd0*/  BSYNC.RECONVERGENT B4 ;  /* 0x0000000000047941 */ /* 0x000fea0003800200 */
.L_x_317:
[----:B------:R-:W-:-:S13]  /*11be0*/  ISETP.NE.OR P0, PT, R10, R9, P0 ;  /* 0x000000090a00720c */ /* 0x000fda0000705670 */
[----:B------:R-:W-:Y:S05]  /*11bf0*/  @!P0 BREAK.RELIABLE B3 ;  /* 0x0000000000038942 */ /* 0x000fea0003800100 */
[----:B------:R-:W-:Y:S05]  /*11c00*/  @!P0 BRA `(.L_x_311) ;  /* 0x00000000003c8947 */ /* 0x000fea0003800000 */
.L_x_313:
[----:B------:R-:W-:Y:S05]  /*11c10*/  BSYNC.RELIABLE B3 ;  /* 0x0000000000037941 */ /* 0x000fea0003800100 */
.L_x_312:
        /* <DEDUP_REMOVED lines=14> */
.L_x_311:
[----:B------:R-:W-:Y:S05]  /*11d00*/  BSYNC.RECONVERGENT B2 ;  /* 0x0000000000027941 */ /* 0x000fea0003800200 */
.L_x_310:
[----:B------:R-:W-:-:S13]  /*11d10*/  ISETP.NE.AND P0, PT, R17, RZ, PT ;  /* 0x000000ff1100720c */ /* 0x000fda0003f05270 */
[----:B------:R-:W-:Y:S05]  /*11d20*/  @!P0 BRA `(.L_x_309) ;  /* 0x00000000002c8947 */ /* 0x000fea0003800000 */
[----:B01----:R-:W-:-:S05]  /*11d30*/  IMAD.WIDE.U32 R2, R9, 0x4, R28 ;  /* 0x0000000409027825 */ /* 0x003fca00078e001c */
[----:B--2---:R-:W2:Y:S01]  /*11d40*/  LDG.E R4, desc[UR4][R2.64+0xf8] ;  /* 0x0000f80402047981 */ /* 0x004ea2000c1e1900 */
[----:B------:R-:W-:Y:S02]  /*11d50*/  LEA R5, R8, R1, 0x2 ;  /* 0x0000000108057211 */ /* 0x000fe400078e10ff */
[----:B------:R-:W-:-:S03]  /*11d60*/  ISETP.NE.AND P0, PT, R17, 0x1, PT ;  /* 0x000000011100780c */ /* 0x000fc60003f05270 */
[----:B--2---:R3:W-:Y:S10]  /*11d70*/  STL [R5], R4 ;  /* 0x0000000405007387 */ /* 0x0047f40000100800 */
[----:B------:R-:W-:Y:S05]  /*11d80*/  @!P0 BRA `(.L_x_309) ;  /* 0x0000000000148947 */ /* 0x000fea0003800000 */
[----:B------:R-:W-:Y:S01]  /*11d90*/  ISETP.NE.AND P0, PT, R17, 0x2, PT ;  /* 0x000000021100780c */ /* 0x000fe20003f05270 */
[----:B---3--:R-:W2:-:S12]  /*11da0*/  LDG.E R4, desc[UR4][R2.64+0xfc] ;  /* 0x0000fc0402047981 */ /* 0x008e98000c1e1900 */
[----:B------:R-:W3:Y:S04]  /*11db0*/  @P0 LDG.E R6, desc[UR4][R2.64+0x100] ;  /* 0x0001000402060981 */ /* 0x000ee8000c1e1900 */
[----:B--2---:R4:W-:Y:S04]  /*11dc0*/  STL [R5+0x4], R4 ;  /* 0x0000040405007387 */ /* 0x0049e80000100800 */
[----:B---3--:R4:W-:Y:S02]  /*11dd0*/  @P0 STL [R5+0x8], R6 ;  /* 0x0000080605000387 */ /* 0x0089e40000100800 */
.L_x_309:
[----:B------:R-:W-:Y:S05]  /*11de0*/  BSYNC.RECONVERGENT B0 ;  /* 0x0000000000007941 */ /* 0x000fea0003800200 */
.L_x_308:
        /* <DEDUP_REMOVED lines=158> */
.L_x_326:
        /* <DEDUP_REMOVED lines=11> */
[----:B------:R-:W-:Y:S01]  /*12880*/  IMAD.IADD R27, R20, 0x1, R25 ;  /* 0x00000001141b7824 */ /* 0x000fe200078e0219 */
[----:B------:R-:W-:Y:S01]  /*12890*/  LEA R32, R5, R1, 0x2 ;  /* 0x0000000105207211 */ /* 0x000fe200078e10ff */
        /* <DEDUP_REMOVED lines=30> */
.L_x_325:
[----:B0-----:R-:W-:-:S07]  /*12a80*/  IMAD.IADD R17, R20, 0x1, R5 ;  /* 0x0000000114117824 */ /* 0x001fce00078e0205 */
.L_x_324:
[----:B------:R-:W-:Y:S05]  /*12a90*/  BSYNC.RECONVERGENT B3 ;  /* 0x0000000000037941 */ /* 0x000fea0003800200 */
.L_x_323:
[----:B------:R-:W-:Y:S01]  /*12aa0*/  IADD3 R6, PT, PT, R4, -R5, RZ ;  /* 0x8000000504067210 */ /* 0x000fe20007ffe0ff */
[----:B------:R-:W-:Y:S03]  /*12ab0*/  BSSY.RECONVERGENT B3, `(.L_x_327) ;  /* 0x0000019000037945 */ /* 0x000fe60003800200 */
        /* <DEDUP_REMOVED lines=24> */
.L_x_328:
[----:B------:R-:W-:Y:S05]  /*12c40*/  BSYNC.RECONVERGENT B3 ;  /* 0x0000000000037941 */ /* 0x000fea0003800200 */
.L_x_327:
[----:B------:R-:W-:-:S13]  /*12c50*/  ISETP.NE.OR P0, PT, R5, R4, P0 ;  /* 0x000000040500720c */ /* 0x000fda0000705670 */
[----:B------:R-:W-:Y:S05]  /*12c60*/  @!P0 BREAK.RELIABLE B2 ;  /* 0x0000000000028942 */ /* 0x000fea0003800100 */
[----:B------:R-:W-:Y:S05]  /*12c70*/  @!P0 BRA `(.L_x_320) ;  /* 0x0000000000408947 */ /* 0x000fea0003800000 */
.L_x_322:
[----:B------:R-:W-:Y:S05]  /*12c80*/  BSYNC.RELIABLE B2 ;  /* 0x0000000000027941 */ /* 0x000fea0003800100 */
.L_x_321:
[----:B------:R-:W-:Y:S01]  /*12c90*/  BSSY.RECONVERGENT B2, `(.L_x_320) ;  /* 0x000000e000027945 */ /* 0x000fe20003800200 */
.L_x_329:
[----:B0-----:R-:W-:-:S04]  /*12ca0*/  IMAD.IADD R11, R20, 0x1, R5 ;  /* 0x00000001140b7824 */ /* 0x001fc800078e0205 */
[----:B------:R-:W-:-:S05]  /*12cb0*/  IMAD.WIDE R10, R11, 0x4, R28 ;  /* 0x000000040b0a7825 */ /* 0x000fca00078e021c */
[----:B-1----:R-:W2:Y:S04]  /*12cc0*/  LDG.E R6, desc[UR4][R10.64+0x554] ;  /* 0x000554040a067981 */ /* 0x002ea8000c1e1900 */
[----:B------:R-:W2:Y:S04]  /*12cd0*/  LDG.E R7, desc[UR4][R10.64+0x558] ;  /* 0x000558040a077981 */ /* 0x000ea8000c1e1900 */
[----:B------:R-:W3:Y:S04]  /*12ce0*/  LDG.E R8, desc[UR4][R10.64+0x55c] ;  /* 0x00055c040a087981 */ /* 0x000ee8000c1e1900 */
[----:B------:R-:W3:Y:S01]  /*12cf0*/  LDG.E R9, desc[UR4][R10.64+0x560] ;  /* 0x000560040a097981 */ /* 0x000ee2000c1e1900 */
[C---:B------:R-:W-:Y:S01]  /*12d00*/  IMAD R12, R5.reuse, 0x4, R1 ;  /* 0x00000004050c7824 */ /* 0x040fe200078e0201 */
[----:B------:R-:W-:-:S04]  /*12d10*/  IADD3 R5, PT, PT, R5, 0x4, RZ ;  /* 0x0000000405057810 */ /* 0x000fc80007ffe0ff */
[----:B------:R-:W-:Y:S01]  /*12d20*/  ISETP.NE.AND P0, PT, R5, R4, PT ;  /* 0x000000040500720c */ /* 0x000fe20003f05270 */
[----:B------:R-:W-:Y:S01]  /*12d30*/  IMAD.IADD R17, R20, 0x1, R5 ;  /* 0x0000000114117824 */ /* 0x000fe200078e0205 */
[----:B--2---:R1:W-:Y:S04]  /*12d40*/  STL.64 [R12], R6 ;  /* 0x000000060c007387 */ /* 0x0043e80000100a00 */
[----:B---3--:R1:W-:Y:S07]  /*12d50*/  STL.64 [R12+0x8], R8 ;  /* 0x000008080c007387 */ /* 0x0083ee0000100a00 */
[----:B------:R-:W-:Y:S05]  /*12d60*/  @P0 BRA `(.L_x_329) ;  /* 0xfffffffc00cc0947 */ /* 0x000fea000383ffff */
[----:B------:R-:W-:Y:S05]  /*12d70*/  BSYNC.RECONVERGENT B2 ;  /* 0x0000000000027941 */ /* 0x000fea0003800200 */
.L_x_320:
[----:B------:R-:W-:Y:S05]  /*12d80*/  BSYNC.RECONVERGENT B0 ;  /* 0x0000000000007941 */ /* 0x000fea0003800200 */
.L_x_319:
        /* <DEDUP_REMOVED lines=19> */
.L_x_331:
[----:B------:R-:W-:Y:S05]  /*12ec0*/  BSYNC.RECONVERGENT B0 ;  /* 0x0000000000007941 */ /* 0x000fea0003800200 */
.L_x_330:
        /* <DEDUP_REMOVED lines=17> */
[----:B------:R-:W-:Y:S02]  /*12fe0*/  PLOP3.LUT P0, PT, PT, PT, PT, 0x8, 0x80 ;  /* 0x000000000080781c */ /* 0x000fe40003f0e170 */
[----:B------:R-:W-:-:S11]  /*12ff0*/  IADD3 R11, PT, PT, R3, -0xc, RZ ;  /* 0xfffffff4030b7810 */ /* 0x000fd60007ffe0ff */
.L_x_340:
[----:B0-----:R-:W-:-:S05]  /*13000*/  IMAD.WIDE.U32 R4, R12, 0x4, R28 ;  /* 0x000000040c047825 */ /* 0x001fca00078e001c */
[----:B-1----:R-:W2:Y:S04]  /*13010*/  LDG.E R21, desc[UR4][R4.64+0x554] ;  /* 0x0005540404157981 */ /* 0x002ea8000c1e1900 */
[----:B------:R-:W3:Y:S01]  /*13020*/  LDG.E R27, desc[UR4][R4.64+0x558] ;  /* 0x00055804041b7981 */ /* 0x000ee2000c1e1900 */
[----:B------:R-:W-:-:S03]  /*13030*/  VIADD R9, R12, 0x4 ;  /* 0x000000040c097836 */ /* 0x000fc60000000000 */
[----:B------:R-:W4:Y:S04]  /*13040*/  LDG.E R17, desc[UR4][R4.64+0x55c] ;  /* 0x00055c0404117981 */ /* 0x000f28000c1e1900 */
[----:B------:R0:W5:Y:S01]  /*13050*/  LDG.E R25, desc[UR4][R4.64+0x560] ;  /* 0x0005600404197981 */ /* 0x000162000c1e1900 */
[C---:B------:R-:W-:Y:S02]  /*13060*/  VIADD R7, R12.reuse, 0x8 ;  /* 0x000000080c077836 */ /* 0x040fe40000000000 */
        /* <DEDUP_REMOVED lines=11> */
[----:B------:R-:W-:Y:S02]  /*13120*/  VIADD R32, R10, 0xc ;  /* 0x0000000c0a207836 */ /* 0x000fe40000000000 */
[----:B------:R-:W-:Y:S01]  /*13130*/  IMAD R20, R20, 0x4, R1 ;  /* 0x0000000414147824 */ /* 0x000fe200078e0201 */
[----:B------:R-:W5:Y:S04]  /*13140*/  LDG.E R26, desc[UR4][R6.64+0x558] ;  /* 0x00055804061a7981 */ /* 0x000f68000c1e1900 */
[----:B------:R-:W5:Y:S04]  /*13150*/  LDG.E R8, desc[UR4][R4.64+0x554] ;  /* 0x0005540404087981 */ /* 0x000f68000c1e1900 */
[----:B------:R-:W5:Y:S04]  /*13160*/  LDG.E R9, desc[UR4][R4.64+0x55c] ;  /* 0x00055c0404097981 */ /* 0x000f68000c1e1900 */
[----:B--2---:R0:W-:Y:S04]  /*13170*/  STL [R30], R21 ;  /* 0x000000151e007387 */ /* 0x0041e80000100800 */
[----:B---3--:R1:W-:Y:S04]  /*13180*/  STL [R30+0x4], R27 ;  /* 0x0000041b1e007387 */ /* 0x0083e80000100800 */
[----:B----4-:R2:W-:Y:S04]  /*13190*/  STL [R30+0x8], R17 ;  /* 0x000008111e007387 */ /* 0x0105e80000100800 */
[----:B-----5:R3:W-:Y:S04]  /*131a0*/  STL [R30+0xc], R25 ;  /* 0x00000c191e007387 */ /* 0x0207e80000100800 */
[----:B0-----:R-:W4:Y:S04]  /*131b0*/  LDG.E R21, desc[UR4][R4.64+0x560] ;  /* 0x0005600404157981 */ /* 0x001f28000c1e1900 */
[----:B-1----:R-:W5:Y:S04]  /*131c0*/  LDG.E R27, desc[UR4][R6.64+0x554] ;  /* 0x00055404061b7981 */ /* 0x002f68000c1e1900 */
[----:B--2---:R-:W2:Y:S04]  /*131d0*/  LDG.E R17, desc[UR4][R6.64+0x55c] ;  /* 0x00055c0406117981 */ /* 0x004ea8000c1e1900 */
[----:B---3--:R-:W3:Y:S01]  /*131e0*/  LDG.E R25, desc[UR4][R6.64+0x560] ;  /* 0x0005600406197981 */ /* 0x008ee2000c1e1900 */
[----:B------:R-:W-:Y:S01]  /*131f0*/  VIADD R30, R10, 0x8 ;  /* 0x000000080a1e7836 */ /* 0x000fe20000000000 */
[----:B------:R-:W-:-:S03]  /*13200*/  LEA R32, R32, R1, 0x2 ;  /* 0x0000000120207211 */ /* 0x000fc600078e10ff */
        /* <DEDUP_REMOVED lines=11> */
[----:B----4-:R1:W-:Y:S04]  /*132c0*/  STL [R30+0xc], R21 ;  /* 0x00000c151e007387 */ /* 0x0103e80000100800 */
[----:B-----5:R1:W-:Y:S04]  /*132d0*/  STL [R32], R27 ;  /* 0x0000001b20007387 */ /* 0x0203e80000100800 */
[----:B------:R1:W-:Y:S04]  /*132e0*/  STL [R32+0x4], R26 ;  /* 0x0000041a20007387 */ /* 0x0003e80000100800 */
[----:B--2---:R1:W-:Y:S04]  /*132f0*/  STL [R32+0x8], R17 ;  /* 0x0000081120007387 */ /* 0x0043e80000100800 */
[----:B---3--:R1:W-:Y:S01]  /*13300*/  STL [R32+0xc], R25 ;  /* 0x00000c1920007387 */ /* 0x0083e20000100800 */
[----:B------:R-:W-:Y:S05]  /*13310*/  @!P1 BRA `(.L_x_340) ;  /* 0xfffffffc00389947 */ /* 0x000fea000383ffff */
.L_x_339:
[----:B------:R-:W-:Y:S05]  /*13320*/  BSYNC.RECONVERGENT B4 ;  /* 0x0000000000047941 */ /* 0x000fea0003800200 */
.L_x_338:
        /* <DEDUP_REMOVED lines=29> */
.L_x_342:
[----:B------:R-:W-:Y:S05]  /*13500*/  BSYNC.RECONVERGENT B4 ;  /* 0x0000000000047941 */ /* 0x000fea0003800200 */
.L_x_341:
[----:B------:R-:W-:-:S13]  /*13510*/  ISETP.NE.OR P0, PT, R12, R3, P0 ;  /* 0x000000030c00720c */ /* 0x000fda0000705670 */
[----:B------:R-:W-:Y:S05]  /*13520*/  @!P0 BREAK.RELIABLE B3 ;  /* 0x0000000000038942 */ /* 0x000fea0003800100 */
[----:B------:R-:W-:Y:S05]  /*13530*/  @!P0 BRA `(.L_x_335) ;  /* 0x00000000003c8947 */ /* 0x000fea0003800000 */
.L_x_337:
[----:B------:R-:W-:Y:S05]  /*13540*/  BSYNC.RELIABLE B3 ;  /* 0x0000000000037941 */ /* 0x000fea0003800100 */
.L_x_336:
[----:B0-----:R-:W-:-:S05]  /*13550*/  IMAD.WIDE.U32 R4, R12, 0x4, R28 ;  /* 0x000000040c047825 */ /* 0x001fca00078e001c */
[----:B---3--:R-:W3:Y:S04]  /*13560*/  LDG.E R6, desc[UR4][R4.64+0x554] ;  /* 0x0005540404067981 */ /* 0x008ee8000c1e1900 */
[----:B------:R-:W4:Y:S04]  /*13570*/  LDG.E R7, desc[UR4][R4.64+0x558] ;  /* 0x0005580404077981 */ /* 0x000f28000c1e1900 */
[----:B-12---:R-:W2:Y:S04]  /*13580*/  LDG.E R8, desc[UR4][R4.64+0x55c] ;  /* 0x00055c0404087981 */ /* 0x006ea8000c1e1900 */
[----:B------:R-:W5:Y:S01]  /*13590*/  LDG.E R9, desc[UR4][R4.64+0x560] ;  /* 0x0005600404097981 */ /* 0x000f62000c1e1900 */
[----:B------:R-:W-:Y:S01]  /*135a0*/  LEA R11, R10, R1, 0x2 ;  /* 0x000000010a0b7211 */ /* 0x000fe200078e10ff */
[----:B------:R-:W-:-:S02]  /*135b0*/  VIADD R12, R12, 0x4 ;  /* 0x000000040c0c7836 */ /* 0x000fc40000000000 */
[----:B------:R-:W-:-:S03]  /*135c0*/  VIADD R10, R10, 0x4 ;  /* 0x000000040a0a7836 */ /* 0x000fc60000000000 */
[----:B------:R-:W-:Y:S01]  /*135d0*/  ISETP.NE.AND P0, PT, R12, R3, PT ;  /* 0x000000030c00720c */ /* 0x000fe20003f05270 */
[----:B---3--:R3:W-:Y:S04]  /*135e0*/  STL [R11], R6 ;  /* 0x000000060b007387 */ /* 0x0087e80000100800 */
[----:B----4-:R3:W-:Y:S04]  /*135f0*/  STL [R11+0x4], R7 ;  /* 0x000004070b007387 */ /* 0x0107e80000100800 */
[----:B--2---:R3:W-:Y:S04]  /*13600*/  STL [R11+0x8], R8 ;  /* 0x000008080b007387 */ /* 0x0047e80000100800 */
[----:B-----5:R3:W-:Y:S01]  /*13610*/  STL [R11+0xc], R9 ;  /* 0x00000c090b007387 */ /* 0x0207e20000100800 */
[----:B------:R-:W-:Y:S05]  /*13620*/  @P0 BRA `(.L_x_336) ;  /* 0xfffffffc00c80947 */ /* 0x000fea000383ffff */
.L_x_335:
[----:B------:R-:W-:Y:S05]  /*13630*/  BSYNC.RECONVERGENT B2 ;  /* 0x0000000000027941 */ /* 0x000fea0003800200 */
.L_x_334:
        /* <DEDUP_REMOVED lines=13> */
.L_x_333:
[----:B------:R-:W-:Y:S05]  /*13710*/  BSYNC.RECONVERGENT B0 ;  /* 0x0000000000007941 */ /* 0x000fea0003800200 */
.L_x_332:
        /* <DEDUP_REMOVED lines=50> */
.L_x_416:
        /* <DEDUP_REMOVED lines=12> */
[C---:B------:R-:W-:Y:S02]  /*13b00*/  IADD3 R30, P1, PT, R26.reuse, 0xf8, RZ ;  /* 0x000000f81a1e7810 */ /* 0x040fe40007f3e0ff */
[----:B------:R-:W-:Y:S01]  /*13b10*/  IADD3 R20, P2, PT, R26, 0x554, RZ ;  /* 0x000005541a147810 */ /* 0x000fe20007f5e0ff */
[----:B------:R-:W-:Y:S01]  /*13b20*/  BSSY.RECONVERGENT B0, `(.L_x_343) ;  /* 0x00003ef000007945 */ /* 0x000fe20003800200 */
[----:B------:R-:W-:Y:S01]  /*13b30*/  VIMNMX.U32 R16, PT, PT, R3, 0x1, !PT ;  /* 0x0000000103107848 */ /* 0x000fe20007fe0000 */
[----:B------:R-:W-:-:S02]  /*13b40*/  IMAD.X R31, RZ, RZ, R27, P1 ;  /* 0x000000ffff1f7224 */ /* 0x000fc400008e061b */
[----:B------:R-:W-:Y:S01]  /*13b50*/  IMAD.X R21, RZ, RZ, R27, P2 ;  /* 0x000000ffff157224 */ /* 0x000fe200010e061b */
[----:B--2---:R-:W-:Y:S01]  /*13b60*/  DSETP.GEU.AND P0, PT, R10, R8, PT ;  /* 0x000000080a00722a */ /* 0x004fe20003f0e000 */
[C---:B------:R-:W-:Y:S02]  /*13b70*/  LOP3.LUT R10, R16.reuse, 0x7, RZ, 0xc0, !PT ;  /* 0x00000007100a7812 */ /* 0x040fe400078ec0ff */
        /* <DEDUP_REMOVED lines=10> */
[----:B------:R-:W-:Y:S02]  /*13c20*/  LOP3.LUT R7, R16, 0xfffffff0, RZ, 0xc0, !PT ;  /* 0xfffffff010077812 */ /* 0x000fe400078ec0ff */
[----:B------:R-:W-:-:S07]  /*13c30*/  MOV R13, RZ ;  /* 0x000000ff000d7202 */ /* 0x000fce0000000f00 */
.L_x_347:
        /* <DEDUP_REMOVED lines=40> */
[C---:B------:R-:W-:Y:S01]  /*13ec0*/  @!P1 IADD3 R4, PT, PT, R13.reuse, 0xa, RZ ;  /* 0x0000000a0d049810 */ /* 0x040fe20007ffe0ff */
[----:B------:R-:W-:Y:S01]  /*13ed0*/  @!P2 VIADD R4, R13, 0xb ;  /* 0x0000000b0d04a836 */ /* 0x000fe20000000000 */
[-C--:B---3--:R-:W-:Y:S02]  /*13ee0*/  ISETP.NE.AND P1, PT, R17, R12.reuse, PT ;  /* 0x0000000c1100720c */ /* 0x088fe40003f25270 */
[----:B----4-:R-:W-:-:S03]  /*13ef0*/  ISETP.NE.AND P2, PT, R19, R12, PT ;  /* 0x0000000c1300720c */ /* 0x010fc60003f45270 */
        /* <DEDUP_REMOVED lines=8> */
.L_x_346:
        /* <DEDUP_REMOVED lines=25> */
[C---:B------:R-:W-:Y:S02]  /*14110*/  @!P2 IADD3 R4, PT, PT, R7.reuse, 0x4, RZ ;  /* 0x000000040704a810 */ /* 0x040fe40007ffe0ff */
[C---:B------:R-:W-:Y:S02]  /*14120*/  @!P3 VIADD R4, R7.reuse, 0x5 ;  /* 0x000000050704b836 */ /* 0x040fe40000000000 */
[C---:B------:R-:W-:Y:S02]  /*14130*/  @!P4 VIADD R4, R7.reuse, 0x6 ;  /* 0x000000060704c836 */ /* 0x040fe40000000000 */
[C---:B------:R-:W-:Y:S02]  /*14140*/  @!P1 VIADD R4, R7.reuse, 0x7 ;  /* 0x0000000707049836 */ /* 0x040fe40000000000 */
[----:B------:R-:W-:-:S07]  /*14150*/  VIADD R7, R7, 0x8 ;  /* 0x0000000807077836 */ /* 0x000fce0000000000 */
.L_x_348:
        /* <DEDUP_REMOVED lines=19> */
.L_x_349:
        /* <DEDUP_REMOVED lines=10> */
[C---:B------:R-:W-:Y:S01]  /*14330*/  VIADD R11, R7.reuse, 0x1 ;  /* 0x00000001070b7836 */ /* 0x040fe20000000000 */
[----:B------:R-:W-:Y:S02]  /*14340*/  @P1 IADD3 R7, PT, PT, R7, 0x2, RZ ;  /* 0x0000000207071810 */ /* 0x000fe40007ffe0ff */
[----:B--2---:R-:W-:-:S04]  /*14350*/  ISETP.NE.AND P0, PT, R13, R12, PT ;  /* 0x0000000c0d00720c */ /* 0x004fc80003f05270 */
[----:B------:R-:W-:Y:S02]  /*14360*/  SEL R4, R11, R4, !P0 ;  /* 0x000000040b047207 */ /* 0x000fe40004000000 */
[----:B---3--:R-:W-:-:S04]  /*14370*/  @P1 ISETP.NE.AND P2, PT, R15, R12, PT ;  /* 0x0000000c0f00120c */ /* 0x008fc80003f45270 */
[----:B------:R-:W-:-:S09]  /*14380*/  @P1 SEL R4, R7, R4, !P2 ;  /* 0x0000000407041207 */ /* 0x000fd20005000000 */
.L_x_345:
        /* <DEDUP_REMOVED lines=26> */
.L_x_359:
[----:B------:R-:W-:-:S04]  /*14530*/  IMAD.IADD R33, R4, 0x1, R17 ;  /* 0x0000000104217824 */ /* 0x000fc800078e0211 */
[----:B------:R-:W-:-:S05]  /*14540*/  IMAD.WIDE R32, R33, 0x4, R30 ;  /* 0x0000000421207825 */ /* 0x000fca00078e021e */
[----:B0-----:R-:W2:Y:S04]  /*14550*/  LDG.E R8, desc[UR4][R32.64+0x4] ;  /* 0x0000040420087981 */ /* 0x001ea8000c1e1900 */
[----:B------:R-:W2:Y:S01]  /*14560*/  LDG.E R9, desc[UR4][R32.64+0x8] ;  /* 0x0000080420097981 */ /* 0x000ea2000c1e1900 */
[----:B------:R-:W-:-:S03]  /*14570*/  IMAD R19, R17, 0x4, R1 ;  /* 0x0000000411137824 */ /* 0x000fc600078e0201 */
[----:B------:R-:W3:Y:S04]  /*14580*/  LDG.E R10, desc[UR4][R32.64+0xc] ;  /* 0x00000c04200a7981 */ /* 0x000ee8000c1e1900 */
[----:B------:R0:W3:Y:S01]  /*14590*/  LDG.E R11, desc[UR4][R32.64+0x10] ;  /* 0x00001004200b7981 */ /* 0x0000e2000c1e1900 */
[----:B------:R-:W-:-:S05]  /*145a0*/  IADD3 R15, PT, PT, R17, 0x4, RZ ;  /* 0x00000004110f7810 */ /* 0x000fca0007ffe0ff */
        /* <DEDUP_REMOVED lines=16> */
[----:B0-----:R-:W-:-:S04]  /*146b0*/  IMAD.IADD R21, R4, 0x1, R15 ;  /* 0x0000000104157824 */ /* 0x001fc800078e020f */
[----:B------:R-:W-:Y:S01]  /*146c0*/  IMAD.WIDE R20, R21, 0x4, R30 ;  /* 0x0000000415147825 */ /* 0x000fe200078e021e */
[----:B----4-:R0:W-:Y:S04]  /*146d0*/  STL.64 [R25], R12 ;  /* 0x0000000c19007387 */ /* 0x0101e80000100a00 */
        /* <DEDUP_REMOVED lines=16> */
.L_x_358:
[----:B0-----:R-:W-:-:S07]  /*147e0*/  IADD3 R9, PT, PT, R4, R17, RZ ;  /* 0x0000001104097210 */ /* 0x001fce0007ffe0ff */
.L_x_357:
[----:B------:R-:W-:Y:S05]  /*147f0*/  BSYNC.RECONVERGENT B5 ;  /* 0x0000000000057941 */ /* 0x000fea0003800200 */
.L_x_356:
        /* <DEDUP_REMOVED lines=26> */
.L_x_361:
[----:B------:R-:W-:Y:S05]  /*149a0*/  BSYNC.RECONVERGENT B5 ;  /* 0x0000000000057941 */ /* 0x000fea0003800200 */
.L_x_360:
[----:B------:R-:W-:-:S13]  /*149b0*/  ISETP.NE.OR P0, PT, R17, R18, P0 ;  /* 0x000000121100720c */ /* 0x000fda0000705670 */
[----:B------:R-:W-:Y:S05]  /*149c0*/  @!P0 BREAK.RELIABLE B2 ;  /* 0x0000000000028942 */ /* 0x000fea0003800100 */
[----:B------:R-:W-:Y:S05]  /*149d0*/  @!P0 BRA `(.L_x_353) ;  /* 0x0000000000408947 */ /* 0x000fea0003800000 */
.L_x_355:
[----:B------:R-:W-:Y:S05]  /*149e0*/  BSYNC.RELIABLE B2 ;  /* 0x0000000000027941 */ /* 0x000fea0003800100 */
.L_x_354:
[----:B------:R-:W-:Y:S01]  /*149f0*/  BSSY.RECONVERGENT B2, `(.L_x_362) ;  /* 0x000000d000027945 */ /* 0x000fe20003800200 */
.L_x_363:
[----:B-1----:R-:W-:-:S04]  /*14a00*/  IMAD.IADD R13, R4, 0x1, R17 ;  /* 0x00000001040d7824 */ /* 0x002fc800078e0211 */
[----:B------:R-:W-:-:S05]  /*14a10*/  IMAD.WIDE R12, R13, 0x4, R30 ;  /* 0x000000040d0c7825 */ /* 0x000fca00078e021e */
[----:B0-----:R-:W2:Y:S04]  /*14a20*/  LDG.E R8, desc[UR4][R12.64+0x4] ;  /* 0x000004040c087981 */ /* 0x001ea8000c1e1900 */
[----:B------:R-:W2:Y:S04]  /*14a30*/  LDG.E R9, desc[UR4][R12.64+0x8] ;  /* 0x000008040c097981 */ /* 0x000ea8000c1e1900 */
[----:B------:R-:W3:Y:S04]  /*14a40*/  LDG.E R10, desc[UR4][R12.64+0xc] ;  /* 0x00000c040c0a7981 */ /* 0x000ee8000c1e1900 */
[----:B------:R-:W3:Y:S01]  /*14a50*/  LDG.E R11, desc[UR4][R12.64+0x10] ;  /* 0x000010040c0b7981 */ /* 0x000ee2000c1e1900 */
[C---:B------:R-:W-:Y:S01]  /*14a60*/  LEA R14, R17.reuse, R1, 0x2 ;  /* 0x00000001110e7211 */ /* 0x040fe200078e10ff */
[----:B------:R-:W-:-:S05]  /*14a70*/  VIADD R17, R17, 0x4 ;  /* 0x0000000411117836 */ /* 0x000fca0000000000 */
[----:B------:R-:W-:Y:S01]  /*14a80*/  ISETP.NE.AND P0, PT, R17, R18, PT ;  /* 0x000000121100720c */ /* 0x000fe20003f05270 */
[----:B--2---:R0:W-:Y:S04]  /*14a90*/  STL.64 [R14], R8 ;  /* 0x000000080e007387 */ /* 0x0041e80000100a00 */
[----:B---3--:R0:W-:Y:S08]  /*14aa0*/  STL.64 [R14+0x8], R10 ;  /* 0x0000080a0e007387 */ /* 0x0081f00000100a00 */
[----:B------:R-:W-:Y:S05]  /*14ab0*/  @P0 BRA `(.L_x_363) ;  /* 0xfffffffc00d00947 */ /* 0x000fea000383ffff */
[----:B------:R-:W-:Y:S05]  /*14ac0*/  BSYNC.RECONVERGENT B2 ;  /* 0x0000000000027941 */ /* 0x000fea0003800200 */
.L_x_362:
[----:B0-----:R-:W-:-:S07]  /*14ad0*/  IMAD.IADD R9, R4, 0x1, R17 ;  /* 0x0000000104097824 */ /* 0x001fce00078e0211 */
.L_x_353:
[----:B------:R-:W-:Y:S05]  /*14ae0*/  BSYNC.RECONVERGENT B3 ;  /* 0x0000000000037941 */ /* 0x000fea0003800200 */
.L_x_352:
        /* <DEDUP_REMOVED lines=17> */
.L_x_351:
[----:B------:R-:W-:Y:S05]  /*14c00*/  BSYNC.RECONVERGENT B4 ;  /* 0x0000000000047941 */ /* 0x000fea0003800200 */
.L_x_350:
        /* <DEDUP_REMOVED lines=19> */
[----:B-1----:R-:W-:-:S12]  /*14d40*/  VIADD R14, R13, 0xfffffff4 ;  /* 0xfffffff40d0e7836 */ /* 0x002fd80000000000 */
.L_x_372:
        /* <DEDUP_REMOVED lines=33> */
[----:B0-----:R-:W-:-:S05]  /*14f60*/  IADD3 R20, PT, PT, R12, 0xc, RZ ;  /* 0x0000000c0c147810 */ /* 0x001fca0007ffe0ff */
        /* <DEDUP_REMOVED lines=16> */
.L_x_371:
[----:B------:R-:W-:Y:S05]  /*15070*/  BSYNC.RECONVERGENT B5 ;  /* 0x0000000000057941 */ /* 0x000fea0003800200 */
.L_x_370:
[----:B------:R-:W-:Y:S01]  /*15080*/  IMAD.IADD R8, R13, 0x1, -R15 ;  /* 0x000000010d087824 */ /* 0x000fe200078e0a0f */
[----:B------:R-:W-:Y:S04]  /*15090*/  BSSY.RECONVERGENT B5, `(.L_x_373) ;  /* 0x000001c000057945 */ /* 0x000fe80003800200 */
        /* <DEDUP_REMOVED lines=24> */
[----:B------:R-:W-:Y:S01]  /*15220*/  VIADD R12, R12, 0x8 ;  /* 0x000000080c0c7836 */ /* 0x000fe20000000000 */
[----:B------:R-:W-:Y:S01]  /*15230*/  IADD3 R15, PT, PT, R15, 0x8, RZ ;  /* 0x000000080f0f7810 */ /* 0x000fe20007ffe0ff */
[----:B--2---:R3:W-:Y:S10]  /*15240*/  STL [R21+0x4], R20 ;  /* 0x0000041415007387 */ /* 0x0047f40000100800 */
.L_x_374:
[----:B------:R-:W-:Y:S05]  /*15250*/  BSYNC.RECONVERGENT B5 ;  /* 0x0000000000057941 */ /* 0x000fea0003800200 */
.L_x_373:
[----:B------:R-:W-:-:S13]  /*15260*/  ISETP.NE.OR P0, PT, R15, R13, P0 ;  /* 0x0000000d0f00720c */ /* 0x000fda0000705670 */
[----:B------:R-:W-:Y:S05]  /*15270*/  @!P0 BREAK.RELIABLE B4 ;  /* 0x0000000000048942 */ /* 0x000fea0003800100 */
[----:B------:R-:W-:Y:S05]  /*15280*/  @!P0 BRA `(.L_x_367) ;  /* 0x00000000003c8947 */ /* 0x000fea0003800000 */
.L_x_369:
[----:B------:R-:W-:Y:S05]  /*15290*/  BSYNC.RELIABLE B4 ;  /* 0x0000000000047941 */ /* 0x000fea0003800100 */
.L_x_368:
        /* <DEDUP_REMOVED lines=14> */
.L_x_367:
[----:B------:R-:W-:Y:S05]  /*15380*/  BSYNC.RECONVERGENT B3 ;  /* 0x0000000000037941 */ /* 0x000fea0003800200 */
.L_x_366:
        /* <DEDUP_REMOVED lines=13> */
.L_x_365:
[----:B------:R-:W-:Y:S05]  /*15460*/  BSYNC.RECONVERGENT B2 ;  /* 0x0000000000027941 */ /* 0x000fea0003800200 */
.L_x_364:
[----:B------:R-:W-:-:S13]  /*15470*/  ISETP.NE.AND P0, PT, R5, 0x1e, PT ;  /* 0x0000001e0500780c */ /* 0x000fda0003f05270 */
[----:B------:R-:W-:Y:S05]  /*15480*/  @!P0 BRA `(.L_x_375) ;  /* 0x0000002400608947 */ /* 0x000fea0003800000 */
[----:B------:R-:W-:Y:S01]  /*15490*/  ISETP.GE.U32.AND P0, PT, R3, 0x4, PT ;  /* 0x000000040300780c */ /* 0x000fe20003f06070 */
[----:B--23--:R-:W-:Y:S01]  /*154a0*/  IMAD.MOV.U32 R20, RZ, RZ, RZ ;  /* 0x000000ffff147224 */ /* 0x00cfe200078e00ff */
[----:B------:R-:W-:-:S11]  /*154b0*/  LOP3.LUT R7, R16, 0x3, RZ, 0xc0, !PT ;  /* 0x0000000310077812 */ /* 0x000fd600078ec0ff */
[----:B------:R-:W-:Y:S05]  /*154c0*/  @!P0 BRA `(.L_x_376) ;  /* 0x00000004004c8947 */ /* 0x000fea0003800000 */
[----:B------:R-:W-:Y:S01]  /*154d0*/  LOP3.LUT R20, R16, 0xfffffffc, RZ, 0xc0, !PT ;  /* 0xfffffffc10147812 */ /* 0x000fe200078ec0ff */
[----:B------:R-:W-:-:S03]  /*154e0*/  IMAD.MOV.U32 R21, RZ, RZ, RZ ;  /* 0x000000ffff157224 */ /* 0x000fc600078e00ff */
        /* <DEDUP_REMOVED lines=8> */
.L_x_379:
[C---:B-1----:R-:W-:Y:S01]  /*15570*/  IMAD R16, R21.reuse, 0x4, R1 ;  /* 0x0000000415107824 */ /* 0x042fe200078e0201 */
[----:B------:R-:W-:-:S04]  /*15580*/  IADD3 R34, PT, PT, R21, 0x4, RZ ;  /* 0x0000000415227810 */ /* 0x000fc80007ffe0ff */
        /* <DEDUP_REMOVED lines=36> */
.L_x_378:
[----:B-1----:R-:W-:-:S05]  /*157d0*/  IMAD.IADD R8, R20, 0x1, -R21 ;  /* 0x0000000114087824 */ /* 0x002fca00078e0a15 */
[----:B------:R-:W-:-:S13]  /*157e0*/  ISETP.GT.AND P1, PT, R8, 0x4, PT ;  /* 0x000000040800780c */ /* 0x000fda0003f24270 */
[----:B------:R-:W-:Y:S05]  /*157f0*/  @!P1 BRA `(.L_x_380) ;  /* 0x00000000004c9947 */ /* 0x000fea0003800000 */
[C---:B------:R-:W-:Y:S02]  /*15800*/  VIADD R18, R21.reuse, 0x4 ;  /* 0x0000000415127836 */ /* 0x040fe40000000000 */
[----:B------:R-:W-:-:S03]  /*15810*/  IMAD R25, R21, 0x4, R1 ;  /* 0x0000000415197824 */ /* 0x000fc600078e0201 */
[----:B------:R-:W-:Y:S02]  /*15820*/  LEA R30, R18, R1, 0x2 ;  /* 0x00000001121e7211 */ /* 0x000fe400078e10ff */
        /* <DEDUP_REMOVED lines=16> */
.L_x_380:
[----:B------:R-:W-:-:S13]  /*15930*/  ISETP.NE.OR P0, PT, R21, R20, P0 ;  /* 0x000000141500720c */ /* 0x000fda0000705670 */
[----:B------:R-:W-:Y:S05]  /*15940*/  @!P0 BRA `(.L_x_376) ;  /* 0x00000000002c8947 */ /* 0x000fea0003800000 */
.L_x_377:
        /* <DEDUP_REMOVED lines=11> */
.L_x_376:
        /* <DEDUP_REMOVED lines=14> */
.L_x_344:
        /* <DEDUP_REMOVED lines=10> */
.L_x_383:
        /* <DEDUP_REMOVED lines=24> */
[C---:B------:R-:W-:Y:S01]  /*15d00*/  @!P6 IADD3 R6, PT, PT, R15.reuse, 0x3, RZ ;  /* 0x000000030f06e810 */ /* 0x040fe20007ffe0ff */
[C---:B------:R-:W-:Y:S01]  /*15d10*/  @!P1 VIADD R6, R15.reuse, 0x4 ;  /* 0x000000040f069836 */ /* 0x040fe20000000000 */
        /* <DEDUP_REMOVED lines=12> */
[C---:B------:R-:W-:Y:S02]  /*15de0*/  @!P5 VIADD R6, R15.reuse, 0x8 ;  /* 0x000000080f06d836 */ /* 0x040fe40000000000 */
[----:B------:R-:W-:-:S03]  /*15df0*/  @!P6 VIADD R6, R15, 0x9 ;  /* 0x000000090f06e836 */ /* 0x000fc60000000000 */
[C---:B------:R-:W-:Y:S01]  /*15e00*/  @!P1 VIADD R6, R15.reuse, 0xa ;  /* 0x0000000a0f069836 */ /* 0x040fe20000000000 */
[-C--:B---3--:R-:W-:Y:S01]  /*15e10*/  ISETP.NE.AND P1, PT, R14, R7.reuse, PT ;  /* 0x000000070e00720c */ /* 0x088fe20003f25270 */
[----:B------:R-:W-:Y:S01]  /*15e20*/  @!P2 VIADD R6, R15, 0xb ;  /* 0x0000000b0f06a836 */ /* 0x000fe20000000000 */
[----:B----4-:R-:W-:-:S04]  /*15e30*/  ISETP.NE.AND P2, PT, R18, R7, PT ;  /* 0x000000071200720c */ /* 0x010fc80003f45270 */
[----:B------:R-:W-:Y:S01]  /*15e40*/  @!P3 VIADD R6, R15, 0xc ;  /* 0x0000000c0f06b836 */ /* 0x000fe20000000000 */
[----:B--2---:R-:W-:-:S13]  /*15e50*/  ISETP.NE.AND P4, PT, R12, R7, PT ;  /* 0x000000070c00720c */ /* 0x004fda0003f85270 */
[C---:B------:R-:W-:Y:S01]  /*15e60*/  @!P4 IADD3 R6, PT, PT, R15.reuse, 0xd, RZ ;  /* 0x0000000d0f06c810 */ /* 0x040fe20007ffe0ff */
[C---:B------:R-:W-:Y:S02]  /*15e70*/  @!P1 VIADD R6, R15.reuse, 0xe ;  /* 0x0000000e0f069836 */ /* 0x040fe40000000000 */
[C---:B------:R-:W-:Y:S02]  /*15e80*/  @!P2 VIADD R6, R15.reuse, 0xf ;  /* 0x0000000f0f06a836 */ /* 0x040fe40000000000 */
[----:B------:R-:W-:-:S05]  /*15e90*/  VIADD R15, R15, 0x10 ;  /* 0x000000100f0f7836 */ /* 0x000fca0000000000 */
[----:B------:R-:W-:-:S13]  /*15ea0*/  ISETP.NE.AND P1, PT, R15, R13, PT ;  /* 0x0000000d0f00720c */ /* 0x000fda0003f25270 */
[----:B------:R-:W-:Y:S05]  /*15eb0*/  @P1 BRA `(.L_x_383) ;  /* 0xfffffffc00301947 */ /* 0x000fea000383ffff */
.L_x_382:
        /* <DEDUP_REMOVED lines=27> */
[C---:B------:R-:W-:Y:S01]  /*16070*/  @!P4 VIADD R6, R13.reuse, 0x6 ;  /* 0x000000060d06c836 */ /* 0x040fe20000000000 */
[C---:B------:R-:W-:Y:S01]  /*16080*/  @!P1 IADD3 R6, PT, PT, R13.reuse, 0x7, RZ ;  /* 0x000000070d069810 */ /* 0x040fe20007ffe0ff */
[----:B------:R-:W-:-:S07]  /*16090*/  VIADD R13, R13, 0x8 ;  /* 0x000000080d0d7836 */ /* 0x000fce0000000000 */
.L_x_384:
        /* <DEDUP_REMOVED lines=19> */
.L_x_385:
        /* <DEDUP_REMOVED lines=16> */
.L_x_381:
        /* <DEDUP_REMOVED lines=8> */
[----:B------:R-:W-:Y:S01]  /*16350*/  HFMA2 R18, -RZ, RZ, 0, 0 ;  /* 0x00000000ff127431 */ /* 0x000fe200000001ff */
        /* <DEDUP_REMOVED lines=17> */
.L_x_395:
        /* <DEDUP_REMOVED lines=9> */
[----:B------:R-:W-:Y:S01]  /*16500*/  IMAD R25, R15, 0x4, R1 ;  /* 0x000000040f197824 */ /* 0x000fe200078e0201 */
[----:B------:R-:W-:Y:S01]  /*16510*/  IADD3 R15, PT, PT, R17, 0x8, RZ ;  /* 0x00000008110f7810 */ /* 0x000fe20007ffe0ff */
[----:B------:R-:W-:-:S04]  /*16520*/  IMAD.WIDE R30, R31, 0x4, R20 ;  /* 0x000000041f1e7825 */ /* 0x000fc800078e0214 */
[----:B0-----:R-:W-:Y:S01]  /*16530*/  IMAD.IADD R33, R6, 0x1, R15 ;  /* 0x0000000106217824 */ /* 0x001fe200078e020f */
[----:B------:R-:W4:Y:S03]  /*16540*/  LDG.E R12, desc[UR4][R30.64+0x4] ;  /* 0x000004041e0c7981 */ /* 0x000f26000c1e1900 */
[----:B------:R-:W-:Y:S01]  /*16550*/  IMAD.WIDE R32, R33, 0x4, R20 ;  /* 0x0000000421207825 */ /* 0x000fe200078e0214 */
        /* <DEDUP_REMOVED lines=28> */
.L_x_394:
[----:B0-----:R-:W-:-:S07]  /*16720*/  IMAD.IADD R9, R6, 0x1, R17 ;  /* 0x0000000106097824 */ /* 0x001fce00078e0211 */
.L_x_393:
[----:B------:R-:W-:Y:S05]  /*16730*/  BSYNC.RECONVERGENT B5 ;  /* 0x0000000000057941 */ /* 0x000fea0003800200 */
.L_x_392:
        /* <DEDUP_REMOVED lines=13> */
[----:B------:R-:W-:-:S03]  /*16810*/  LEA R25, R17, R1, 0x2 ;  /* 0x0000000111197211 */ /* 0x000fc600078e10ff */
        /* <DEDUP_REMOVED lines=12> */
.L_x_397:
[----:B------:R-:W-:Y:S05]  /*168e0*/  BSYNC.RECONVERGENT B5 ;  /* 0x0000000000057941 */ /* 0x000fea0003800200 */
.L_x_396:
[----:B------:R-:W-:-:S13]  /*168f0*/  ISETP.NE.OR P0, PT, R17, R18, P0 ;  /* 0x000000121100720c */ /* 0x000fda0000705670 */
[----:B------:R-:W-:Y:S05]  /*16900*/  @!P0 BREAK.RELIABLE B2 ;  /* 0x0000000000028942 */ /* 0x000fea0003800100 */
[----:B------:R-:W-:Y:S05]  /*16910*/  @!P0 BRA `(.L_x_389) ;  /* 0x0000000000408947 */ /* 0x000fea0003800000 */
.L_x_391:
[----:B------:R-:W-:Y:S05]  /*16920*/  BSYNC.RELIABLE B2 ;  /* 0x0000000000027941 */ /* 0x000fea0003800100 */
.L_x_390:
[----:B------:R-:W-:Y:S01]  /*16930*/  BSSY.RECONVERGENT B2, `(.L_x_398) ;  /* 0x000000d000027945 */ /* 0x000fe20003800200 */
.L_x_399:
        /* <DEDUP_REMOVED lines=13> */
.L_x_398:
[----:B0-----:R-:W-:-:S07]  /*16a10*/  IMAD.IADD R9, R6, 0x1, R17 ;  /* 0x0000000106097824 */ /* 0x001fce00078e0211 */
.L_x_389:
[----:B------:R-:W-:Y:S05]  /*16a20*/  BSYNC.RECONVERGENT B3 ;  /* 0x0000000000037941 */ /* 0x000fea0003800200 */
.L_x_388:
[----:B------:R-:W-:Y:S02]  /*16a30*/  ISETP.NE.AND P0, PT, R7, RZ, PT ;  /* 0x000000ff0700720c */ /* 0x000fe40003f05270 */
[----:B-1----:R-:W-:-:S11]  /*16a40*/  MOV R12, R18 ;  /* 0x00000012000c7202 */ /* 0x002fd60000000f00 */
        /* <DEDUP_REMOVED lines=15> */
.L_x_387:
[----:B------:R-:W-:Y:S05]  /*16b40*/  BSYNC.RECONVERGENT B4 ;  /* 0x0000000000047941 */ /* 0x000fea0003800200 */
.L_x_386:
        /* <DEDUP_REMOVED lines=20> */
.L_x_408:
[----:B01----:R-:W-:-:S05]  /*16c90*/  IMAD.WIDE.U32 R10, R14, 0x4, R20 ;  /* 0x000000040e0a7825 */ /* 0x003fca00078e0014 */
[----:B------:R-:W2:Y:S01]  /*16ca0*/  LDG.E R17, desc[UR4][R10.64+0x4] ;  /* 0x000004040a117981 */ /* 0x000ea2000c1e1900 */
[----:B------:R-:W-:Y:S01]  /*16cb0*/  IADD3 R9, PT, PT, R14, 0x4, RZ ;  /* 0x000000040e097810 */ /* 0x000fe20007ffe0ff */
[C---:B------:R-:W-:Y:S02]  /*16cc0*/  IMAD R18, R12.reuse, 0x4, R1 ;  /* 0x000000040c127824 */ /* 0x040fe400078e0201 */
[----:B------:R-:W-:Y:S01]  /*16cd0*/  VIADD R30, R12, 0x4 ;  /* 0x000000040c1e7836 */ /* 0x000fe20000000000 */
        /* <DEDUP_REMOVED lines=41> */
[----:B------:R-:W-:-:S02]  /*16f70*/  ISETP.GE.AND P1, PT, R14, R7, PT ;  /* 0x000000070e00720c */ /* 0x000fc40003f26270 */
[----:B------:R-:W-:Y:S01]  /*16f80*/  IADD3 R12, PT, PT, R12, 0x10, RZ ;  /* 0x000000100c0c7810 */ /* 0x000fe20007ffe0ff */
[----:B---3--:R1:W-:Y:S10]  /*16f90*/  STL [R17+0xc], R30 ;  /* 0x00000c1e11007387 */ /* 0x0083f40000100800 */
[----:B------:R-:W-:Y:S05]  /*16fa0*/  @!P1 BRA `(.L_x_408) ;  /* 0xfffffffc00389947 */ /* 0x000fea000383ffff */
.L_x_407:
[----:B------:R-:W-:Y:S05]  /*16fb0*/  BSYNC.RECONVERGENT B5 ;  /* 0x0000000000057941 */ /* 0x000fea0003800200 */
.L_x_406:
        /* <DEDUP_REMOVED lines=29> */
.L_x_410:
[----:B------:R-:W-:Y:S05]  /*17190*/  BSYNC.RECONVERGENT B5 ;  /* 0x0000000000057941 */ /* 0x000fea0003800200 */
.L_x_409:
[----:B------:R-:W-:-:S13]  /*171a0*/  ISETP.NE.OR P0, PT, R14, R15, P0 ;  /* 0x0000000f0e00720c */ /* 0x000fda0000705670 */
[----:B------:R-:W-:Y:S05]  /*171b0*/  @!P0 BREAK.RELIABLE B4 ;  /* 0x0000000000048942 */ /* 0x000fea0003800100 */
[----:B------:R-:W-:Y:S05]  /*171c0*/  @!P0 BRA `(.L_x_403) ;  /* 0x00000000003c8947 */ /* 0x000fea0003800000 */
.L_x_405:
[----:B------:R-:W-:Y:S05]  /*171d0*/  BSYNC.RELIABLE B4 ;  /* 0x0000000000047941 */ /* 0x000fea0003800100 */
.L_x_404:
[----:B------:R-:W-:-:S05]  /*171e0*/  IMAD.WIDE.U32 R8, R14, 0x4, R20 ;  /* 0x000000040e087825 */ /* 0x000fca00078e0014 */
[----:B0-2---:R-:W2:Y:S01]  /*171f0*/  LDG.E R7, desc[UR4][R8.64+0x4] ;  /* 0x0000040408077981 */ /* 0x005ea2000c1e1900 */
[----:B-1----:R-:W-:-:S03]  /*17200*/  IMAD R18, R12, 0x4, R1 ;  /* 0x000000040c127824 */ /* 0x002fc600078e0201 */
[----:B0-----:R-:W3:Y:S04]  /*17210*/  LDG.E R10, desc[UR4][R8.64+0x8] ;  /* 0x00000804080a7981 */ /* 0x001ee8000c1e1900 */
[----:B------:R-:W4:Y:S04]  /*17220*/  LDG.E R11, desc[UR4][R8.64+0xc] ;  /* 0x00000c04080b7981 */ /* 0x000f28000c1e1900 */
[----:B------:R-:W5:Y:S01]  /*17230*/  LDG.E R17, desc[UR4][R8.64+0x10] ;  /* 0x0000100408117981 */ /* 0x000f62000c1e1900 */
[----:B------:R-:W-:-:S05]  /*17240*/  VIADD R14, R14, 0x4 ;  /* 0x000000040e0e7836 */ /* 0x000fca0000000000 */
[----:B------:R-:W-:Y:S02]  /*17250*/  ISETP.NE.AND P0, PT, R14, R15, PT ;  /* 0x0000000f0e00720c */ /* 0x000fe40003f05270 */
[----:B------:R-:W-:Y:S01]  /*17260*/  IADD3 R12, PT, PT, R12, 0x4, RZ ;  /* 0x000000040c0c7810 */ /* 0x000fe20007ffe0ff */
[----:B--2---:R0:W-:Y:S04]  /*17270*/  STL [R18], R7 ;  /* 0x0000000712007387 */ /* 0x0041e80000100800 */
[----:B---3--:R0:W-:Y:S04]  /*17280*/  STL [R18+0x4], R10 ;  /* 0x0000040a12007387 */ /* 0x0081e80000100800 */
[----:B----4-:R0:W-:Y:S04]  /*17290*/  STL [R18+0x8], R11 ;  /* 0x0000080b12007387 */ /* 0x0101e80000100800 */
[----:B-----5:R0:W-:Y:S01]  /*172a0*/  STL [R18+0xc], R17 ;  /* 0x00000c1112007387 */ /* 0x0201e20000100800 */
[----:B------:R-:W-:Y:S05]  /*172b0*/  @P0 BRA `(.L_x_404) ;  /* 0xfffffffc00c80947 */ /* 0x000fea000383ffff */
.L_x_403:
[----:B------:R-:W-:Y:S05]  /*172c0*/  BSYNC.RECONVERGENT B3 ;  /* 0x0000000000037941 */ /* 0x000fea0003800200 */
.L_x_402:
        /* <DEDUP_REMOVED lines=13> */
.L_x_401:
[----:B------:R-:W-:Y:S05]  /*173a0*/  BSYNC.RECONVERGENT B2 ;  /* 0x0000000000027941 */ /* 0x000fea0003800200 */
.L_x_400:
        /* <DEDUP_REMOVED lines=16> */
.L_x_414:
[C---:B-1----:R-:W-:Y:S02]  /*174b0*/  IMAD R16, R21.reuse, 0x4, R1 ;  /* 0x0000000415107824 */ /* 0x042fe400078e0201 */
[----:B------:R-:W-:-:S03]  /*174c0*/  VIADD R34, R21, 0x4 ;  /* 0x0000000415227836 */ /* 0x000fc60000000000 */
[----:B------:R-:W2:Y:S04]  /*174d0*/  LDL.64 R8, [R16] ;  /* 0x0000000010087983 */ /* 0x000ea80000100a00 */
[----:B------:R-:W3:Y:S01]  /*174e0*/  LDL.64 R10, [R16+0x8] ;  /* 0x00000800100a7983 */ /* 0x000ee20000100a00 */
[----:B------:R-:W-:Y:S02]  /*174f0*/  IMAD R17, R34, 0x4, R1 ;  /* 0x0000000422117824 */ /* 0x000fe400078e0201 */
[C---:B------:R-:W-:Y:S02]  /*17500*/  VIADD R25, R21.reuse, 0x8 ;  /* 0x0000000815197836 */ /* 0x040fe40000000000 */
[C---:B------:R-:W-:Y:S01]  /*17510*/  VIADD R31, R21.reuse, 0xc ;  /* 0x0000000c151f7836 */ /* 0x040fe20000000000 */
[----:B------:R-:W4:Y:S01]  /*17520*/  LDL.64 R12, [R17] ;  /* 0x00000000110c7983 */ /* 0x000f220000100a00 */
[----:B------:R-:W-:Y:S01]  /*17530*/  IMAD.WIDE.U32 R18, R21, 0x4, R26 ;  /* 0x0000000415127825 */ /* 0x000fe200078e001a */
[----:B------:R-:W-:-:S02]  /*17540*/  LEA R36, R25, R1, 0x2 ;  /* 0x0000000119247211 */ /* 0x000fc400078e10ff */
[----:B------:R-:W5:Y:S01]  /*17550*/  LDL.64 R14, [R17+0x8] ;  /* 0x00000800110e7983 */ /* 0x000f620000100a00 */
        /* <DEDUP_REMOVED lines=27> */
.L_x_413:
        /* <DEDUP_REMOVED lines=22> */
.L_x_415:
[----:B------:R-:W-:-:S13]  /*17870*/  ISETP.NE.OR P0, PT, R21, R20, P0 ;  /* 0x000000141500720c */ /* 0x000fda0000705670 */
[----:B------:R-:W-:Y:S05]  /*17880*/  @!P0 BRA `(.L_x_411) ;  /* 0x00000000002c8947 */ /* 0x000fea0003800000 */
.L_x_412:
[----:B01----:R-:W-:-:S05]  /*17890*/  IMAD R14, R21, 0x4, R1 ;  /* 0x00000004150e7824 */ /* 0x003fca00078e0201 */
[----:B--2---:R-:W2:Y:S04]  /*178a0*/  LDL.64 R8, [R14] ;  /* 0x000000000e087983 */ /* 0x004ea80000100a00 */
[----:B------:R-:W3:Y:S01]  /*178b0*/  LDL.64 R10, [R14+0x8] ;  /* 0x000008000e0a7983 */ /* 0x000ee20000100a00 */
[C---:B------:R-:W-:Y:S01]  /*178c0*/  IMAD.WIDE.U32 R12, R21.reuse, 0x4, R26 ;  /* 0x00000004150c7825 */ /* 0x040fe200078e001a */
[----:B------:R-:W-:-:S04]  /*178d0*/  IADD3 R21, PT, PT, R21, 0x4, RZ ;  /* 0x0000000415157810 */ /* 0x000fc80007ffe0ff */
[----:B------:R-:W-:Y:S01]  /*178e0*/  ISETP.NE.AND P0, PT, R21, R20, PT ;  /* 0x000000141500720c */ /* 0x000fe20003f05270 */
[----:B--2---:R2:W-:Y:S04]  /*178f0*/  STG.E desc[UR4][R12.64+0x558], R8 ;  /* 0x000558080c007986 */ /* 0x0045e8000c101904 */
[----:B------:R2:W-:Y:S04]  /*17900*/  STG.E desc[UR4][R12.64+0x55c], R9 ;  /* 0x00055c090c007986 */ /* 0x0005e8000c101904 */
[----:B---3--:R2:W-:Y:S04]  /*17910*/  STG.E desc[UR4][R12.64+0x560], R10 ;  /* 0x0005600a0c007986 */ /* 0x0085e8000c101904 */
[----:B------:R2:W-:Y:S01]  /*17920*/  STG.E desc[UR4][R12.64+0x564], R11 ;  /* 0x0005640b0c007986 */ /* 0x0005e2000c101904 */
[----:B------:R-:W-:Y:S05]  /*17930*/  @P0 BRA `(.L_x_412) ;  /* 0xfffffffc00d40947 */ /* 0x000fea000383ffff */
.L_x_411:
        /* <DEDUP_REMOVED lines=13> */
.L_x_375:
[----:B------:R-:W-:Y:S05]  /*17a10*/  BSYNC.RECONVERGENT B0 ;  /* 0x0000000000007941 */ /* 0x000fea0003800200 */
.L_x_343:
        /* <DEDUP_REMOVED lines=89> */
.L_x_294:
[----:B------:R-:W-:Y:S05]  /*17fb0*/  BSYNC.RECONVERGENT B1 ;  /* 0x0000000000017941 */ /* 0x000fea0003800200 */
.L_x_293:
[----:B------:R-:W-:Y:S05]  /*17fc0*/  WARPSYNC.ALL ;  /* 0x0000000000007948 */ /* 0x000fea0003800000 */
[----:B0-----:R-:W-:Y:S01]  /*17fd0*/  LOP3.LUT R2, R22, 0x5491333, RZ, 0x3c, !PT ;  /* 0x0549133316027812 */ /* 0x001fe200078e3cff */
[----:B------:R-:W-:Y:S01]  /*17fe0*/  IMAD.SHL.U32 R5, R24, 0x10, RZ ;  /* 0x0000001018057824 */ /* 0x000fe200078e00ff */
[----:B------:R-:W-:Y:S01]  /*17ff0*/  UMOV UR6, 0x9999999a ;  /* 0x9999999a00067882 */ /* 0x000fe20000000000 */
[----:B------:R-:W-:Y:S01]  /*18000*/  IMAD.MOV.U32 R8, RZ, RZ, 0x2f800000 ;  /* 0x2f800000ff087424 */ /* 0x000fe200078e00ff */
[----:B------:R-:W-:Y:S01]  /*18010*/  SHF.R.U32.HI R3, RZ, 0x2, R2 ;  /* 0x00000002ff037819 */ /* 0x000fe20000011602 */
[----:B------:R-:W-:Y:S01]  /*18020*/  UMOV UR7, 0x3fe99999 ;  /* 0x3fe9999900077882 */ /* 0x000fe20000000000 */
[----:B------:R-:W-:Y:S02]  /*18030*/  BSSY.RECONVERGENT B1, `(.L_x_417) ;  /* 0x00007a3000017945 */ /* 0x000fe40003800200 */
[----:B------:R-:W-:-:S05]  /*18040*/  LOP3.LUT R3, R3, 0x5491333, R22, 0x96, !PT ;  /* 0x0549133303037812 */ /* 0x000fca00078e9616 */
        /* <DEDUP_REMOVED lines=12> */
[----:B------:R-:W4:Y:S04]  /*18110*/  LDG.E R4, desc[UR4][R28.64+0x184] ;  /* 0x000184041c047981 */ /* 0x000f28000c1e1900 */
[----:B------:R-:W5:Y:S04]  /*18120*/  LDG.E R19, desc[UR4][R28.64+0x188] ;  /* 0x000188041c137981 */ /* 0x000f68000c1e1900 */
[----:B------:R-:W5:Y:S04]  /*18130*/  LDG.E R17, desc[UR4][R28.64+0x18c] ;  /* 0x00018c041c117981 */ /* 0x000f68000c1e1900 */
[----:B------:R-:W5:Y:S04]  /*18140*/  LDG.E R15, desc[UR4][R28.64+0x190] ;  /* 0x000190041c0f7981 */ /* 0x000f68000c1e1900 */
[----:B------:R-:W5:Y:S04]  /*18150*/  LDG.E R6, desc[UR4][R28.64+0x180] ;  /* 0x000180041c067981 */ /* 0x000f68000c1e1900 */
[----:B------:R-:W5:Y:S04]  /*18160*/  LDG.E R13, desc[UR4][R28.64+0x194] ;  /* 0x000194041c0d7981 */ /* 0x000f68000c1e1900 */
[----:B------:R-:W5:Y:S04]  /*18170*/  LDG.E R11, desc[UR4][R28.64+0x198] ;  /* 0x000198041c0b7981 */ /* 0x000f68000c1e1900 */
[----:B------:R-:W5:Y:S04]  /*18180*/  LDG.E R9, desc[UR4][R28.64+0x19c] ;  /* 0x00019c041c097981 */ /* 0x000f68000c1e1900 */
[----:B------:R-:W5:Y:S04]  /*18190*/  LDG.E R7, desc[UR4][R28.64+0x1a0] ;  /* 0x0001a0041c077981 */ /* 0x000f68000c1e1900 */
[----:B------:R-:W5:Y:S01]  /*181a0*/  LDG.E R5, desc[UR4][R28.64+0x1a4] ;  /* 0x0001a4041c057981 */ /* 0x000f62000c1e1900 */
[----:B------:R-:W0:Y:S01]  /*181b0*/  S2R R10, SR_CTAID.X ;  /* 0x00000000000a7919 */ /* 0x000e220000002500 */
[----:B------:R-:W0:Y:S02]  /*181c0*/  S2R R25, SR_TID.X ;  /* 0x0000000000197919 */ /* 0x000e240000002100 */
[----:B------:R-:W5:Y:S04]  /*181d0*/  LDG.E R35, desc[UR4][R28.64+0x1ac] ;  /* 0x0001ac041c237981 */ /* 0x000f68000c1e1900 */
[----:B------:R-:W5:Y:S04]  /*181e0*/  LDG.E R33, desc[UR4][R28.64+0x1b0] ;  /* 0x0001b0041c217981 */ /* 0x000f68000c1e1900 */
[----:B------:R-:W5:Y:S01]  /*181f0*/  LDG.E R31, desc[UR4][R28.64+0x1b4] ;  /* 0x0001b4041c1f7981 */ /* 0x000f62000c1e1900 */
[----:B0-----:R-:W-:-:S05]  /*18200*/  IMAD R27, R10, 0x5, R25 ;  /* 0x000000050a1b7824 */ /* 0x001fca00078e0219 */
[----:B------:R-:W-:-:S04]  /*18210*/  IADD3 R2, P0, PT, R27, R2, RZ ;  /* 0x000000021b027210 */ /* 0x000fc80007f1e0ff */
[----:B------:R-:W-:-:S05]  /*18220*/  LOP3.LUT R2, R2, 0xaad26b49, RZ, 0x3c, !PT ;  /* 0xaad26b4902027812 */ /* 0x000fca00078e3cff */
[----:B------:R-:W-:-:S04]  /*18230*/  IMAD R2, R2, 0x4182bed5, RZ ;  /* 0x4182bed502027824 */ /* 0x000fc800078e02ff */
[C---:B------:R-:W-:Y:S01]  /*18240*/  VIADD R10, R2.reuse, 0x75bcd15 ;  /* 0x075bcd15020a7836 */ /* 0x040fe20000000000 */
[----:B------:R-:W-:-:S04]  /*18250*/  IADD3 R12, PT, PT, R2, 0x583f19, RZ ;  /* 0x00583f19020c7810 */ /* 0x000fc80007ffe0ff */
[----:B------:R-:W-:-:S04]  /*18260*/  SHF.R.U32.HI R25, RZ, 0x2, R10 ;  /* 0x00000002ff197819 */ /* 0x000fc8000001160a */
[----:B------:R-:W-:Y:S01]  /*18270*/  LOP3.LUT R10, R25, R10, RZ, 0x3c, !PT ;  /* 0x0000000a190a7212 */ /* 0x000fe200078e3cff */
[----:B------:R-:W-:Y:S01]  /*18280*/  IMAD.SHL.U32 R25, R12, 0x10, RZ ;  /* 0x000000100c197824 */ /* 0x000fe200078e00ff */
[----:B------:R-:W-:Y:S02]  /*18290*/  LEA.HI.X.SX32 R3, R27, R3, 0x1, P0 ;  /* 0x000000031b037211 */ /* 0x000fe400000f0eff */
[----:B------:R-:W5:Y:S01]  /*182a0*/  LDG.E R27, desc[UR4][R28.64+0x1b8] ;  /* 0x0001b8041c1b7981 */ /* 0x000f62000c1e1900 */
[----:B------:R-:W-:Y:S01]  /*182b0*/  IMAD.SHL.U32 R14, R10, 0x2, RZ ;  /* 0x000000020a0e7824 */ /* 0x000fe200078e00ff */
[----:B------:R-:W-:-:S04]  /*182c0*/  LOP3.LUT R3, R3, 0xf7dcefdd, RZ, 0x3c, !PT ;  /* 0xf7dcefdd03037812 */ /* 0x000fc800078e3cff */
[----:B------:R-:W-:Y:S01]  /*182d0*/  LOP3.LUT R25, R12, R25, R14, 0x96, !PT ;  /* 0x000000190c197212 */ /* 0x000fe200078e960e */
[----:B------:R-:W-:-:S03]  /*182e0*/  IMAD R2, R3, -0x658354e5, R2 ;  /* 0x9a7cab1b03027824 */ /* 0x000fc600078e0202 */
[----:B------:R-:W-:-:S04]  /*182f0*/  LOP3.LUT R25, R25, R10, RZ, 0x3c, !PT ;  /* 0x0000000a19197212 */ /* 0x000fc800078e3cff */
[----:B------:R-:W-:Y:S02]  /*18300*/  IADD3 R2, PT, PT, R2, 0x6a788e, R25 ;  /* 0x006a788e02027810 */ /* 0x000fe40007ffe019 */
[----:B------:R-:W5:Y:S02]  /*18310*/  LDG.E R25, desc[UR4][R28.64+0x1bc] ;  /* 0x0001bc041c197981 */ /* 0x000f64000c1e1900 */
[----:B------:R-:W-:Y:S02]  /*18320*/  I2FP.F32.U32 R3, R2 ;  /* 0x0000000200037245 */ /* 0x000fe40000201000 */
[----:B------:R-:W5:Y:S03]  /*18330*/  LDG.E R2, desc[UR4][R28.64+0x1c8] ;  /* 0x0001c8041c027981 */ /* 0x000f66000c1e1900 */
[----:B------:R-:W-:Y:S02]  /*18340*/  FFMA R8, R3, R8, 1.1641532182693481445e-10 ;  /* 0x2f00000003087423 */ /* 0x000fe40000000008 */
[----:B------:R-:W5:Y:S02]  /*18350*/  LDG.E R3, desc[UR4][R28.64+0x1a8] ;  /* 0x0001a8041c037981 */ /* 0x000f64000c1e1900 */
[----:B------:R-:W-:-:S04]  /*18360*/  FMUL R8, R8, 31 ;  /* 0x41f8000008087820 */ /* 0x000fc80000400000 */
        /* <DEDUP_REMOVED lines=27> */
[----:B------:R-:W-:Y:S02]  /*18520*/  ISETP.NE.AND P1, PT, R5, R20, PT ;  /* 0x000000140500720c */ /* 0x000fe40003f25270 */
[----:B------:R-:W5:Y:S01]  /*18530*/  LDG.E R5, desc[UR4][R28.64+0x1ec] ;  /* 0x0001ec041c057981 */ /* 0x000f62000c1e1900 */
[----:B------:R-:W-:-:S04]  /*18540*/  SEL R6, R6, 0x6, P2 ;  /* 0x0000000606067807 */ /* 0x000fc80001000000 */
[----:B------:R-:W-:-:S04]  /*18550*/  SEL R6, R6, 0x7, P3 ;  /* 0x0000000706067807 */ /* 0x000fc80001800000 */
[----:B------:R-:W-:-:S04]  /*18560*/  SEL R6, R6, 0x8, P4 ;  /* 0x0000000806067807 */ /* 0x000fc80002000000 */
[----:B------:R-:W-:-:S04]  /*18570*/  SEL R6, R6, 0x9, P5 ;  /* 0x0000000906067807 */ /* 0x000fc80002800000 */
[----:B------:R-:W-:-:S04]  /*18580*/  SEL R6, R6, 0xa, P6 ;  /* 0x0000000a06067807 */ /* 0x000fc80003000000 */
[----:B------:R-:W-:-:S04]  /*18590*/  SEL R6, R6, 0xb, P0 ;  /* 0x0000000b06067807 */ /* 0x000fc80000000000 */
[----:B------:R-:W-:Y:S02]  /*185a0*/  SEL R6, R6, 0xc, P1 ;  /* 0x0000000c06067807 */ /* 0x000fe40000800000 */
[-C--:B------:R-:W-:Y:S02]  /*185b0*/  ISETP.NE.AND P1, PT, R35, R20.reuse, PT ;  /* 0x000000142300720c */ /* 0x080fe40003f25270 */
[----:B------:R-:W-:-:S04]  /*185c0*/  ISETP.NE.AND P0, PT, R3, R20, PT ;  /* 0x000000140300720c */ /* 0x000fc80003f05270 */
        /* <DEDUP_REMOVED lines=15> */
[----:B------:R-:W-:-:S02]  /*186c0*/  SEL R6, R6, 0x14, P1 ;  /* 0x0000001406067807 */ /* 0x000fc40000800000 */
[-C--:B----4-:R-:W-:Y:S02]  /*186d0*/  ISETP.NE.AND P1, PT, R4, R20.reuse, PT ;  /* 0x000000140400720c */ /* 0x090fe40003f25270 */
[----:B------:R-:W-:Y:S02]  /*186e0*/  SEL R6, R6, 0x15, P0 ;  /* 0x0000001506067807 */ /* 0x000fe40000000000 */
[-C--:B-----5:R-:W-:Y:S02]  /*186f0*/  ISETP.NE.AND P0, PT, R19, R20.reuse, PT ;  /* 0x000000141300720c */ /* 0x0a0fe40003f05270 */
        /* <DEDUP_REMOVED lines=36> */
.L_x_426:
[----:B0-----:R-:W-:Y:S01]  /*18940*/  IMAD.IADD R17, R18, 0x1, R5 ;  /* 0x0000000112117824 */ /* 0x001fe200078e0205 */
[----:B------:R-:W-:-:S03]  /*18950*/  IADD3 R25, PT, PT, R5, 0x4, RZ ;  /* 0x0000000405197810 */ /* 0x000fc60007ffe0ff */
        /* <DEDUP_REMOVED lines=32> */
[----:B------:R-:W-:-:S03]  /*18b60*/  IADD3 R5, PT, PT, R5, 0x10, RZ ;  /* 0x0000001005057810 */ /* 0x000fc60007ffe0ff */
[----:B-----5:R0:W-:Y:S01]  /*18b70*/  STL.64 [R25+0x8], R12 ;  /* 0x0000080c19007387 */ /* 0x0201e20000100a00 */
[----:B------:R-:W-:-:S03]  /*18b80*/  ISETP.GE.AND P1, PT, R5, R19, PT ;  /* 0x000000130500720c */ /* 0x000fc60003f26270 */
[----:B------:R0:W-:Y:S04]  /*18b90*/  STL.64 [R21], R14 ;  /* 0x0000000e15007387 */ /* 0x0001e80000100a00 */
[----:B--2---:R0:W-:Y:S04]  /*18ba0*/  STL.64 [R21+0x8], R6 ;  /* 0x0000080615007387 */ /* 0x0041e80000100a00 */
[----:B------:R0:W-:Y:S04]  /*18bb0*/  STL.64 [R24], R16 ;  /* 0x0000001018007387 */ /* 0x0001e80000100a00 */
[----:B---3--:R0:W-:Y:S01]  /*18bc0*/  STL.64 [R24+0x8], R8 ;  /* 0x0000080818007387 */ /* 0x0081e20000100a00 */
[----:B------:R-:W-:Y:S05]  /*18bd0*/  @!P1 BRA `(.L_x_426) ;  /* 0xfffffffc00589947 */ /* 0x000fea000383ffff */
[----:B------:R-:W-:Y:S05]  /*18be0*/  BSYNC.RECONVERGENT B4 ;  /* 0x0000000000047941 */ /* 0x000fea0003800200 */
.L_x_425:
[----:B0-----:R-:W-:-:S07]  /*18bf0*/  IMAD.IADD R17, R18, 0x1, R5 ;  /* 0x0000000112117824 */ /* 0x001fce00078e0205 */
.L_x_424:
[----:B------:R-:W-:Y:S05]  /*18c00*/  BSYNC.RECONVERGENT B3 ;  /* 0x0000000000037941 */ /* 0x000fea0003800200 */
.L_x_423:
        /* <DEDUP_REMOVED lines=26> */
.L_x_428:
[----:B------:R-:W-:Y:S05]  /*18db0*/  BSYNC.RECONVERGENT B3 ;  /* 0x0000000000037941 */ /* 0x000fea0003800200 */
.L_x_427:
[----:B------:R-:W-:-:S13]  /*18dc0*/  ISETP.NE.OR P0, PT, R5, R4, P0 ;  /* 0x000000040500720c */ /* 0x000fda0000705670 */
[----:B------:R-:W-:Y:S05]  /*18dd0*/  @!P0 BREAK.RELIABLE B2 ;  /* 0x0000000000028942 */ /* 0x000fea0003800100 */
[----:B------:R-:W-:Y:S05]  /*18de0*/  @!P0 BRA `(.L_x_420) ;  /* 0x0000000000408947 */ /* 0x000fea0003800000 */
.L_x_422:
[----:B------:R-:W-:Y:S05]  /*18df0*/  BSYNC.RELIABLE B2 ;  /* 0x0000000000027941 */ /* 0x000fea0003800100 */
.L_x_421:
[----:B------:R-:W-:Y:S01]  /*18e00*/  BSSY.RECONVERGENT B2, `(.L_x_420) ;  /* 0x000000e000027945 */ /* 0x000fe20003800200 */
.L_x_429:
[----:B0-----:R-:W-:-:S05]  /*18e10*/  IADD3 R11, PT, PT, R18, R5, RZ ;  /* 0x00000005120b7210 */ /* 0x001fca0007ffe0ff */
        /* <DEDUP_REMOVED lines=13> */
.L_x_420:
[----:B------:R-:W-:Y:S05]  /*18ef0*/  BSYNC.RECONVERGENT B0 ;  /* 0x0000000000007941 */ /* 0x000fea0003800200 */
.L_x_419:
        /* <DEDUP_REMOVED lines=19> */
.L_x_431:
[----:B------:R-:W-:Y:S05]  /*19030*/  BSYNC.RECONVERGENT B0 ;  /* 0x0000000000007941 */ /* 0x000fea0003800200 */
.L_x_430:
        /* <DEDUP_REMOVED lines=9> */
[----:B------:R-:W-:Y:S02]  /*190d0*/  HFMA2 R11, -RZ, RZ, 0, 0 ;  /* 0x00000000ff0b7431 */ /* 0x000fe400000001ff */
        /* <DEDUP_REMOVED lines=8> */
[----:B01----:R-:W-:-:S12]  /*19160*/  VIADD R10, R9, 0xfffffff4 ;  /* 0xfffffff4090a7836 */ /* 0x003fd80000000000 */
.L_x_440:
[----:B------:R-:W-:-:S04]  /*19170*/  IMAD.WIDE.U32 R6, R11, 0x4, R28 ;  /* 0x000000040b067825 */ /* 0x000fc800078e001c */
[C---:B---3--:R-:W-:Y:S01]  /*19180*/  VIADD R5, R11.reuse, 0x4 ;  /* 0x000000040b057836 */ /* 0x048fe20000000000 */
[----:B------:R-:W2:Y:S01]  /*19190*/  LDG.E R18, desc[UR4][R6.64+0x174] ;  /* 0x0001740406127981 */ /* 0x000ea2000c1e1900 */
[----:B------:R-:W-:-:S03]  /*191a0*/  VIADD R3, R11, 0x8 ;  /* 0x000000080b037836 */ /* 0x000fc60000000000 */
[----:B------:R-:W3:Y:S01]  /*191b0*/  LDG.E R17, desc[UR4][R6.64+0x178] ;  /* 0x0001780406117981 */ /* 0x000ee2000c1e1900 */
[----:B------:R-:W-:-:S03]  /*191c0*/  IMAD.WIDE.U32 R4, R5, 0x4, R28 ;  /* 0x0000000405047825 */ /* 0x000fc600078e001c */
[----:B------:R-:W4:Y:S04]  /*191d0*/  LDG.E R12, desc[UR4][R6.64+0x17c] ;  /* 0x00017c04060c7981 */ /* 0x000f28000c1e1900 */
[----:B------:R0:W5:Y:S01]  /*191e0*/  LDG.E R16, desc[UR4][R6.64+0x180] ;  /* 0x0001800406107981 */ /* 0x000162000c1e1900 */
[----:B------:R-:W-:-:S03]  /*191f0*/  IMAD.WIDE.U32 R2, R3, 0x4, R28 ;  /* 0x0000000403027825 */ /* 0x000fc600078e001c */
[----:B------:R-:W5:Y:S04]  /*19200*/  LDG.E R15, desc[UR4][R4.64+0x174] ;  /* 0x00017404040f7981 */ /* 0x000f68000c1e1900 */
[----:B------:R-:W5:Y:S01]  /*19210*/  LDG.E R13, desc[UR4][R4.64+0x178] ;  /* 0x00017804040d7981 */ /* 0x000f62000c1e1900 */
[----:B0-----:R-:W-:-:S03]  /*19220*/  VIADD R7, R11, 0xc ;  /* 0x0000000c0b077836 */ /* 0x001fc60000000000 */
[----:B------:R-:W5:Y:S01]  /*19230*/  LDG.E R14, desc[UR4][R4.64+0x17c] ;  /* 0x00017c04040e7981 */ /* 0x000f62000c1e1900 */
[----:B------:R-:W-:-:S03]  /*19240*/  IMAD.WIDE.U32 R6, R7, 0x4, R28 ;  /* 0x0000000407067825 */ /* 0x000fc600078e001c */
[----:B------:R-:W5:Y:S04]  /*19250*/  LDG.E R26, desc[UR4][R4.64+0x180] ;  /* 0x00018004041a7981 */ /* 0x000f68000c1e1900 */
[----:B------:R-:W5:Y:S04]  /*19260*/  LDG.E R19, desc[UR4][R2.64+0x174] ;  /* 0x0001740402137981 */ /* 0x000f68000c1e1900 */
[----:B------:R-:W5:Y:S04]  /*19270*/  LDG.E R25, desc[UR4][R2.64+0x178] ;  /* 0x0001780402197981 */ /* 0x000f68000c1e1900 */
[----:B------:R-:W5:Y:S04]  /*19280*/  LDG.E R24, desc[UR4][R2.64+0x17c] ;  /* 0x00017c0402187981 */ /* 0x000f68000c1e1900 */
[----:B------:R0:W5:Y:S01]  /*19290*/  LDG.E R27, desc[UR4][R2.64+0x180] ;  /* 0x00018004021b7981 */ /* 0x000162000c1e1900 */
[----:B------:R-:W-:-:S03]  /*192a0*/  IMAD R31, R8, 0x4, R1 ;  /* 0x00000004081f7824 */ /* 0x000fc600078e0201 */
[----:B------:R-:W5:Y:S04]  /*192b0*/  LDG.E R30, desc[UR4][R6.64+0x174] ;  /* 0x00017404061e7981 */ /* 0x000f68000c1e1900 */
[----:B------:R-:W5:Y:S04]  /*192c0*/  LDG.E R5, desc[UR4][R6.64+0x178] ;  /* 0x0001780406057981 */ /* 0x000f68000c1e1900 */
[----:B------:R-:W5:Y:S04]  /*192d0*/  LDG.E R4, desc[UR4][R6.64+0x17c] ;  /* 0x00017c0406047981 */ /* 0x000f68000c1e1900 */
[----:B------:R-:W5:Y:S01]  /*192e0*/  LDG.E R2, desc[UR4][R6.64+0x180] ;  /* 0x0001800406027981 */ /* 0x000f62000c1e1900 */
[----:B------:R-:W-:-:S04]  /*192f0*/  VIADD R32, R8, 0x4 ;  /* 0x0000000408207836 */ /* 0x000fc80000000000 */
[----:B------:R-:W-:Y:S02]  /*19300*/  IMAD R32, R32, 0x4, R1 ;  /* 0x0000000420207824 */ /* 0x000fe400078e0201 */
[----:B------:R-:W-:-:S05]  /*19310*/  VIADD R11, R11, 0x10 ;  /* 0x000000100b0b7836 */ /* 0x000fca0000000000 */
[----:B------:R-:W-:Y:S01]  /*19320*/  ISETP.GE.AND P1, PT, R11, R10, PT ;  /* 0x0000000a0b00720c */ /* 0x000fe20003f26270 */
[----:B--2---:R1:W-:Y:S04]  /*19330*/  STL [R31], R18 ;  /* 0x000000121f007387 */ /* 0x0043e80000100800 */
[----:B---3--:R-:W-:Y:S04]  /*19340*/  STL [R31+0x4], R17 ;  /* 0x000004111f007387 */ /* 0x008fe80000100800 */
[----:B----4-:R2:W-:Y:S01]  /*19350*/  STL [R31+0x8], R12 ;  /* 0x0000080c1f007387 */ /* 0x0105e20000100800 */
[----:B-1----:R-:W-:-:S03]  /*19360*/  VIADD R18, R8, 0x8 ;  /* 0x0000000808127836 */ /* 0x002fc60000000000 */
[----:B-----5:R3:W-:Y:S02]  /*19370*/  STL [R31+0xc], R16 ;  /* 0x00000c101f007387 */ /* 0x0207e40000100800 */
[----:B------:R-:W-:Y:S01]  /*19380*/  LEA R18, R18, R1, 0x2 ;  /* 0x0000000112127211 */ /* 0x000fe200078e10ff */
[----:B--2---:R-:W-:Y:S01]  /*19390*/  VIADD R12, R8, 0xc ;  /* 0x0000000c080c7836 */ /* 0x004fe20000000000 */
[----:B------:R3:W-:Y:S03]  /*193a0*/  STL [R32], R15 ;  /* 0x0000000f20007387 */ /* 0x0007e60000100800 */
[----:B0-----:R-:W-:Y:S01]  /*193b0*/  IMAD R3, R12, 0x4, R1 ;  /* 0x000000040c037824 */ /* 0x001fe200078e0201 */
[----:B------:R3:W-:Y:S04]  /*193c0*/  STL [R32+0x4], R13 ;  /* 0x0000040d20007387 */ /* 0x0007e80000100800 */
[----:B------:R3:W-:Y:S04]  /*193d0*/  STL [R32+0x8], R14 ;  /* 0x0000080e20007387 */ /* 0x0007e80000100800 */
[----:B------:R3:W-:Y:S04]  /*193e0*/  STL [R32+0xc], R26 ;  /* 0x00000c1a20007387 */ /* 0x0007e80000100800 */
[----:B------:R3:W-:Y:S04]  /*193f0*/  STL [R18], R19 ;  /* 0x0000001312007387 */ /* 0x0007e80000100800 */
[----:B------:R3:W-:Y:S04]  /*19400*/  STL [R18+0x4], R25 ;  /* 0x0000041912007387 */ /* 0x0007e80000100800 */
[----:B------:R3:W-:Y:S04]  /*19410*/  STL [R18+0x8], R24 ;  /* 0x0000081812007387 */ /* 0x0007e80000100800 */
[----:B------:R3:W-:Y:S04]  /*19420*/  STL [R18+0xc], R27 ;  /* 0x00000c1b12007387 */ /* 0x0007e80000100800 */
[----:B------:R3:W-:Y:S04]  /*19430*/  STL [R3], R30 ;  /* 0x0000001e03007387 */ /* 0x0007e80000100800 */
[----:B------:R3:W-:Y:S04]  /*19440*/  STL [R3+0x4], R5 ;  /* 0x0000040503007387 */ /* 0x0007e80000100800 */
[----:B------:R3:W-:Y:S04]  /*19450*/  STL [R3+0x8], R4 ;  /* 0x0000080403007387 */ /* 0x0007e80000100800 */
[----:B------:R3:W-:Y:S01]  /*19460*/  STL [R3+0xc], R2 ;  /* 0x00000c0203007387 */ /* 0x0007e20000100800 */
[----:B------:R-:W-:Y:S01]  /*19470*/  VIADD R8, R8, 0x10 ;  /* 0x0000001008087836 */ /* 0x000fe20000000000 */
[----:B------:R-:W-:Y:S06]  /*19480*/  @!P1 BRA `(.L_x_440) ;  /* 0xfffffffc00389947 */ /* 0x000fec000383ffff */
.L_x_439:
[----:B------:R-:W-:Y:S05]  /*19490*/  BSYNC.RECONVERGENT B4 ;  /* 0x0000000000047941 */ /* 0x000fea0003800200 */
.L_x_438:
[----:B---3--:R-:W-:Y:S01]  /*194a0*/  IMAD.IADD R2, R9, 0x1, -R11 ;  /* 0x0000000109027824 */ /* 0x008fe200078e0a0b */
        /* <DEDUP_REMOVED lines=16> */
[C-C-:B------:R-:W-:Y:S01]  /*195b0*/  IMAD R7, R8.reuse, 0x4, R1.reuse ;  /* 0x0000000408077824 */ /* 0x140fe200078e0201 */
        /* <DEDUP_REMOVED lines=11> */
.L_x_442:
[----:B------:R-:W-:Y:S05]  /*19670*/  BSYNC.RECONVERGENT B4 ;  /* 0x0000000000047941 */ /* 0x000fea0003800200 */
.L_x_441:
[----:B------:R-:W-:-:S13]  /*19680*/  ISETP.NE.OR P0, PT, R11, R9, P0 ;  /* 0x000000090b00720c */ /* 0x000fda0000705670 */
[----:B------:R-:W-:Y:S05]  /*19690*/  @!P0 BREAK.RELIABLE B3 ;  /* 0x0000000000038942 */ /* 0x000fea0003800100 */
[----:B------:R-:W-:Y:S05]  /*196a0*/  @!P0 BRA `(.L_x_435) ;  /* 0x00000000003c8947 */ /* 0x000fea0003800000 */
.L_x_437:
[----:B------:R-:W-:Y:S05]  /*196b0*/  BSYNC.RELIABLE B3 ;  /* 0x0000000000037941 */ /* 0x000fea0003800100 */
.L_x_436:
[----:B-1----:R-:W-:-:S05]  /*196c0*/  IMAD.WIDE.U32 R2, R11, 0x4, R28 ;  /* 0x000000040b027825 */ /* 0x002fca00078e001c */
[----:B---3--:R-:W3:Y:S04]  /*196d0*/  LDG.E R4, desc[UR4][R2.64+0x174] ;  /* 0x0001740402047981 */ /* 0x008ee8000c1e1900 */
[----:B0-----:R-:W4:Y:S04]  /*196e0*/  LDG.E R5, desc[UR4][R2.64+0x178] ;  /* 0x0001780402057981 */ /* 0x001f28000c1e1900 */
[----:B--2---:R-:W2:Y:S04]  /*196f0*/  LDG.E R6, desc[UR4][R2.64+0x17c] ;  /* 0x00017c0402067981 */ /* 0x004ea8000c1e1900 */
        /* <DEDUP_REMOVED lines=10> */
.L_x_435:
[----:B------:R-:W-:Y:S05]  /*197a0*/  BSYNC.RECONVERGENT B2 ;  /* 0x0000000000027941 */ /* 0x000fea0003800200 */
.L_x_434:
[----:B------:R-:W-:-:S13]  /*197b0*/  ISETP.NE.AND P0, PT, R21, RZ, PT ;  /* 0x000000ff1500720c */ /* 0x000fda0003f05270 */
[----:B------:R-:W-:Y:S05]  /*197c0*/  @!P0 BRA `(.L_x_433) ;  /* 0x00000000002c8947 */ /* 0x000fea0003800000 */
[----:B-1----:R-:W-:-:S05]  /*197d0*/  IMAD.WIDE.U32 R2, R9, 0x4, R28 ;  /* 0x0000000409027825 */ /* 0x002fca00078e001c */
[----:B---3--:R-:W3:Y:S01]  /*197e0*/  LDG.E R4, desc[UR4][R2.64+0x174] ;  /* 0x0001740402047981 */ /* 0x008ee2000c1e1900 */
[----:B0-----:R-:W-:Y:S01]  /*197f0*/  IMAD R5, R8, 0x4, R1 ;  /* 0x0000000408057824 */ /* 0x001fe200078e0201 */
[----:B------:R-:W-:-:S04]  /*19800*/  ISETP.NE.AND P0, PT, R21, 0x1, PT ;  /* 0x000000011500780c */ /* 0x000fc80003f05270 */
[----:B---3--:R4:W-:Y:S09]  /*19810*/  STL [R5], R4 ;  /* 0x0000000405007387 */ /* 0x0089f20000100800 */
[----:B------:R-:W-:Y:S05]  /*19820*/  @!P0 BRA `(.L_x_433) ;  /* 0x0000000000148947 */ /* 0x000fea0003800000 */
[----:B------:R-:W-:Y:S01]  /*19830*/  ISETP.NE.AND P0, PT, R21, 0x2, PT ;  /* 0x000000021500780c */ /* 0x000fe20003f05270 */
[----:B----4-:R-:W3:-:S12]  /*19840*/  LDG.E R4, desc[UR4][R2.64+0x178] ;  /* 0x0001780402047981 */ /* 0x010ed8000c1e1900 */
[----:B--2---:R-:W2:Y:S04]  /*19850*/  @P0 LDG.E R6, desc[UR4][R2.64+0x17c] ;  /* 0x00017c0402060981 */ /* 0x004ea8000c1e1900 */
[----:B---3--:R0:W-:Y:S04]  /*19860*/  STL [R5+0x4], R4 ;  /* 0x0000040405007387 */ /* 0x0081e80000100800 */
[----:B--2---:R0:W-:Y:S02]  /*19870*/  @P0 STL [R5+0x8], R6 ;  /* 0x0000080605000387 */ /* 0x0041e40000100800 */
.L_x_433:
[----:B------:R-:W-:Y:S05]  /*19880*/  BSYNC.RECONVERGENT B0 ;  /* 0x0000000000007941 */ /* 0x000fea0003800200 */
.L_x_432:
[----:B--2---:R-:W2:Y:S04]  /*19890*/  LDL.64 R18, [R1+0x8] ;  /* 0x0000080001127983 */ /* 0x004ea80000100a00 */
[----:B01-34-:R-:W3:Y:S04]  /*198a0*/  LDL.64 R4, [R1+0x18] ;  /* 0x0000180001047983 */ /* 0x01bee80000100a00 */
[----:B------:R-:W4:Y:S04]  /*198b0*/  LDL.64 R6, [R1+0x20] ;  /* 0x0000200001067983 */ /* 0x000f280000100a00 */
[----:B------:R-:W5:Y:S04]  /*198c0*/  LDL.64 R8, [R1+0x28] ;  /* 0x0000280001087983 */ /* 0x000f680000100a00 */
[----:B------:R-:W5:Y:S04]  /*198d0*/  LDL.64 R2, [R1+0x10] ;  /* 0x0000100001027983 */ /* 0x000f680000100a00 */
[----:B------:R-:W5:Y:S04]  /*198e0*/  LDL.64 R12, [R1+0x38] ;  /* 0x00003800010c7983 */ /* 0x000f680000100a00 */
[----:B------:R-:W5:Y:S04]  /*198f0*/  LDL.64 R10, [R1+0x30] ;  /* 0x00003000010a7983 */ /* 0x000f680000100a00 */
[----:B------:R-:W5:Y:S04]  /*19900*/  LDL.64 R16, [R1+0x48] ;  /* 0x0000480001107983 */ /* 0x000f680000100a00 */
[----:B------:R-:W5:Y:S04]  /*19910*/  LDL.64 R14, [R1+0x40] ;  /* 0x00004000010e7983 */ /* 0x000f680000100a00 */
[----:B------:R-:W5:Y:S04]  /*19920*/  LDG.E R21, desc[UR4][R28.64+0x5d8] ;  /* 0x0005d8041c157981 */ /* 0x000f68000c1e1900 */
[----:B------:R-:W5:Y:S04]  /*19930*/  LDG.E R25, desc[UR4][R28.64+0x5d4] ;  /* 0x0005d4041c197981 */ /* 0x000f68000c1e1900 */
[----:B------:R-:W5:Y:S04]  /*19940*/  LDG.E R27, desc[UR4][R28.64+0x5dc] ;  /* 0x0005dc041c1b7981 */ /* 0x000f68000c1e1900 */
[----:B------:R-:W5:Y:S04]  /*19950*/  LDG.E R31, desc[UR4][R28.64+0x5e0] ;  /* 0x0005e0041c1f7981 */ /* 0x000f68000c1e1900 */
[----:B------:R-:W5:Y:S04]  /*19960*/  LDG.E R33, desc[UR4][R28.64+0x5e4] ;  /* 0x0005e4041c217981 */ /* 0x000f68000c1e1900 */
[----:B------:R-:W5:Y:S04]  /*19970*/  LDG.E R35, desc[UR4][R28.64+0x5e8] ;  /* 0x0005e8041c237981 */ /* 0x000f68000c1e1900 */
[----:B------:R-:W5:Y:S04]  /*19980*/  LDG.E R37, desc[UR4][R28.64+0x5ec] ;  /* 0x0005ec041c257981 */ /* 0x000f68000c1e1900 */
[----:B--2---:R0:W-:Y:S04]  /*19990*/  STG.E desc[UR4][R28.64+0x17c], R18 ;  /* 0x00017c121c007986 */ /* 0x0041e8000c101904 */
[----:B---3--:R1:W-:Y:S04]  /*199a0*/  STG.E desc[UR4][R28.64+0x190], R5 ;  /* 0x000190051c007986 */ /* 0x0083e8000c101904 */
[----:B0-----:R-:W2:Y:S04]  /*199b0*/  LDG.E R18, desc[UR4][R28.64+0x5f0] ;  /* 0x0005f0041c127981 */ /* 0x001ea8000c1e1900 */
[----:B-1----:R-:W3:Y:S04]  /*199c0*/  LDG.E R5, desc[UR4][R28.64+0x5f4] ;  /* 0x0005f4041c057981 */ /* 0x002ee8000c1e1900 */
[----:B------:R0:W-:Y:S04]  /*199d0*/  STG.E desc[UR4][R28.64+0x180], R19 ;  /* 0x000180131c007986 */ /* 0x0001e8000c101904 */
[----:B----4-:R1:W-:Y:S04]  /*199e0*/  STG.E desc[UR4][R28.64+0x198], R7 ;  /* 0x000198071c007986 */ /* 0x0103e8000c101904 */
[----:B0-----:R-:W4:Y:S04]  /*199f0*/  LDG.E R19, desc[UR4][R28.64+0x5f8] ;  /* 0x0005f8041c137981 */ /* 0x001f28000c1e1900 */
[----:B-1----:R-:W4:Y:S04]  /*19a00*/  LDG.E R7, desc[UR4][R28.64+0x5fc] ;  /* 0x0005fc041c077981 */ /* 0x002f28000c1e1900 */
[----:B-----5:R0:W-:Y:S04]  /*19a10*/  STG.E desc[UR4][R28.64+0x1a0], R9 ;  /* 0x0001a0091c007986 */ /* 0x0201e8000c101904 */
[----:B------:R-:W-:Y:S04]  /*19a20*/  STG.E desc[UR4][R28.64+0x184], R2 ;  /* 0x000184021c007986 */ /* 0x000fe8000c101904 */
[----:B------:R1:W-:Y:S04]  /*19a30*/  STG.E desc[UR4][R28.64+0x188], R3 ;  /* 0x000188031c007986 */ /* 0x0003e8000c101904 */
[----:B0-----:R-:W5:Y:S04]  /*19a40*/  LDG.E R9, desc[UR4][R28.64+0x600] ;  /* 0x000600041c097981 */ /* 0x001f68000c1e1900 */
[----:B------:R0:W-:Y:S04]  /*19a50*/  STG.E desc[UR4][R28.64+0x18c], R4 ;  /* 0x00018c041c007986 */ /* 0x0001e8000c101904 */
[----:B-1----:R-:W5:Y:S04]  /*19a60*/  LDL.64 R2, [R1+0x50] ;  /* 0x0000500001027983 */ /* 0x002f680000100a00 */
[----:B------:R1:W-:Y:S04]  /*19a70*/  STG.E desc[UR4][R28.64+0x1b0], R13 ;  /* 0x0001b00d1c007986 */ /* 0x0003e8000c101904 */
[----:B0-----:R-:W5:Y:S04]  /*19a80*/  LDG.E R4, desc[UR4][R28.64+0x604] ;  /* 0x000604041c047981 */ /* 0x001f68000c1e1900 */
[----:B------:R0:W-:Y:S04]  /*19a90*/  STG.E desc[UR4][R28.64+0x1a8], R11 ;  /* 0x0001a80b1c007986 */ /* 0x0001e8000c101904 */
[----:B-1----:R-:W5:Y:S04]  /*19aa0*/  LDG.E R13, desc[UR4][R28.64+0x60c] ;  /* 0x00060c041c0d7981 */ /* 0x002f68000c1e1900 */
[----:B------:R1:W-:Y:S04]  /*19ab0*/  STG.E desc[UR4][R28.64+0x1c0], R17 ;  /* 0x0001c0111c007986 */ /* 0x0003e8000c101904 */
[----:B0-----:R-:W5:Y:S01]  /*19ac0*/  LDG.E R11, desc[UR4][R28.64+0x608] ;  /* 0x000608041c0b7981 */ /* 0x001f62000c1e1900 */
[----:B------:R-:W-:-:S03]  /*19ad0*/  ISETP.NE.AND P2, PT, R21, R20, PT ;  /* 0x000000141500720c */ /* 0x000fc60003f45270 */
[----:B------:R0:W-:Y:S04]  /*19ae0*/  STG.E desc[UR4][R28.64+0x1b8], R15 ;  /* 0x0001b80f1c007986 */ /* 0x0001e8000c101904 */
[----:B-1----:R-:W5:Y:S04]  /*19af0*/  LDG.E R17, desc[UR4][R28.64+0x624] ;  /* 0x000624041c117981 */ /* 0x002f68000c1e1900 */
[----:B------:R-:W5:Y:S04]  /*19b00*/  LDG.E R21, desc[UR4][R28.64+0x614] ;  /* 0x000614041c157981 */ /* 0x000f68000c1e1900 */
[----:B0-----:R-:W5:Y:S04]  /*19b10*/  LDG.E R15, desc[UR4][R28.64+0x628] ;  /* 0x000628041c0f7981 */ /* 0x001f68000c1e1900 */
[----:B------:R0:W-:Y:S01]  /*19b20*/  STG.E desc[UR4][R28.64+0x194], R6 ;  /* 0x000194061c007986 */ /* 0x0001e2000c101904 */
[----:B------:R-:W-:-:S03]  /*19b30*/  ISETP.NE.AND P1, PT, R25, R20, PT ;  /* 0x000000141900720c */ /* 0x000fc60003f25270 */
[----:B------:R1:W-:Y:S04]  /*19b40*/  STG.E desc[UR4][R28.64+0x19c], R8 ;  /* 0x00019c081c007986 */ /* 0x0003e8000c101904 */
[----:B------:R1:W-:Y:S04]  /*19b50*/  STG.E desc[UR4][R28.64+0x1a4], R10 ;  /* 0x0001a40a1c007986 */ /* 0x0003e8000c101904 */
[----:B0-----:R-:W5:Y:S04]  /*19b60*/  LDG.E R6, desc[UR4][R28.64+0x610] ;  /* 0x000610041c067981 */ /* 0x001f68000c1e1900 */
[----:B-1----:R-:W5:Y:S04]  /*19b70*/  LDG.E R8, desc[UR4][R28.64+0x618] ;  /* 0x000618041c087981 */ /* 0x002f68000c1e1900 */
[----:B------:R-:W5:Y:S04]  /*19b80*/  LDG.E R25, desc[UR4][R28.64+0x61c] ;  /* 0x00061c041c197981 */ /* 0x000f68000c1e1900 */
[----:B------:R-:W5:Y:S04]  /*19b90*/  LDG.E R10, desc[UR4][R28.64+0x620] ;  /* 0x000620041c0a7981 */ /* 0x000f68000c1e1900 */
[----:B------:R0:W-:Y:S01]  /*19ba0*/  STG.E desc[UR4][R28.64+0x1ac], R12 ;  /* 0x0001ac0c1c007986 */ /* 0x0001e2000c101904 */
[----:B------:R-:W-:-:S02]  /*19bb0*/  ISETP.NE.AND P3, PT, R27, R20, PT ;  /* 0x000000141b00720c */ /* 0x000fc40003f65270 */
[-C--:B------:R-:W-:Y:S01]  /*19bc0*/  ISETP.NE.AND P4, PT, R31, R20.reuse, PT ;  /* 0x000000141f00720c */ /* 0x080fe20003f85270 */
[----:B------:R-:W5:Y:S01]  /*19bd0*/  LDG.E R27, desc[UR4][R28.64+0x62c] ;  /* 0x00062c041c1b7981 */ /* 0x000f62000c1e1900 */
[-C--:B------:R-:W-:Y:S02]  /*19be0*/  ISETP.NE.AND P5, PT, R33, R20.reuse, PT ;  /* 0x000000142100720c */ /* 0x080fe40003fa5270 */
[----:B------:R-:W-:Y:S01]  /*19bf0*/  ISETP.NE.AND P6, PT, R35, R20, PT ;  /* 0x000000142300720c */ /* 0x000fe20003fc5270 */
[----:B------:R-:W5:Y:S01]  /*19c00*/  LDG.E R31, desc[UR4][R28.64+0x630] ;  /* 0x000630041c1f7981 */ /* 0x000f62000c1e1900 */
[----:B0-----:R-:W-:-:S03]  /*19c10*/  SEL R12, RZ, 0x1, P1 ;  /* 0x00000001ff0c7807 */ /* 0x001fc60000800000 */
[----:B------:R-:W5:Y:S01]  /*19c20*/  LDG.E R33, desc[UR4][R28.64+0x634] ;  /* 0x000634041c217981 */ /* 0x000f62000c1e1900 */
[----:B------:R-:W-:-:S04]  /*19c30*/  SEL R12, R12, 0x2, P2 ;  /* 0x000000020c0c7807 */ /* 0x000fc80001000000 */
[----:B------:R-:W-:-:S04]  /*19c40*/  SEL R12, R12, 0x3, P3 ;  /* 0x000000030c0c7807 */ /* 0x000fc80001800000 */
[----:B------:R-:W-:-:S04]  /*19c50*/  SEL R12, R12, 0x4, P4 ;  /* 0x000000040c0c7807 */ /* 0x000fc80002000000 */
[----:B------:R-:W-:Y:S02]  /*19c60*/  SEL R12, R12, 0x5, P5 ;  /* 0x000000050c0c7807 */ /* 0x000fe40002800000 */
[----:B------:R-:W-:Y:S02]  /*19c70*/  ISETP.NE.AND P0, PT, R37, R20, PT ;  /* 0x000000142500720c */ /* 0x000fe40003f05270 */
[----:B------:R-:W-:-:S04]  /*19c80*/  SEL R12, R12, 0x6, P6 ;  /* 0x000000060c0c7807 */ /* 0x000fc80003000000 */
[----:B------:R-:W-:Y:S02]  /*19c90*/  SEL R12, R12, 0x7, P0 ;  /* 0x000000070c0c7807 */ /* 0x000fe40000000000 */
[-C--:B--2---:R-:W-:Y:S02]  /*19ca0*/  ISETP.NE.AND P1, PT, R18, R20.reuse, PT ;  /* 0x000000141200720c */ /* 0x084fe40003f25270 */
[----:B---3--:R-:W-:Y:S02]  /*19cb0*/  ISETP.NE.AND P0, PT, R5, R20, PT ;  /* 0x000000140500720c */ /* 0x008fe40003f05270 */
[----:B------:R-:W-:-:S04]  /*19cc0*/  SEL R12, R12, 0x8, P1 ;  /* 0x000000080c0c7807 */ /* 0x000fc80000800000 */
[----:B------:R-:W-:Y:S02]  /*19cd0*/  SEL R12, R12, 0x9, P0 ;  /* 0x000000090c0c7807 */ /* 0x000fe40000000000 */
[-C--:B----4-:R-:W-:Y:S02]  /*19ce0*/  ISETP.NE.AND P1, PT, R19, R20.reuse, PT ;  /* 0x000000141300720c */ /* 0x090fe40003f25270 */
[----:B------:R-:W2:Y:S01]  /*19cf0*/  LDG.E R19, desc[UR4][R28.64+0x63c] ;  /* 0x00063c041c137981 */ /* 0x000ea2000c1e1900 */
[----:B------:R-:W-:Y:S02]  /*19d00*/  ISETP.NE.AND P3, PT, R7, R20, PT ;  /* 0x000000140700720c */ /* 0x000fe40003f65270 */
[----:B------:R-:W-:-:S04]  /*19d10*/  SEL R12, R12, 0xa, P1 ;  /* 0x0000000a0c0c7807 */ /* 0x000fc80000800000 */
[----:B------:R-:W-:Y:S02]  /*19d20*/  SEL R12, R12, 0xb, P3 ;  /* 0x0000000b0c0c7807 */ /* 0x000fe40001800000 */
[-C--:B-----5:R-:W-:Y:S01]  /*19d30*/  ISETP.NE.AND P5, PT, R9, R20.reuse, PT ;  /* 0x000000140900720c */ /* 0x0a0fe20003fa5270 */
[----:B------:R0:W-:Y:S01]  /*19d40*/  STG.E desc[UR4][R28.64+0x1c4], R2 ;  /* 0x0001c4021c007986 */ /* 0x0001e2000c101904 */
[----:B------:R-:W-:-:S03]  /*19d50*/  ISETP.NE.AND P6, PT, R4, R20, PT ;  /* 0x000000140400720c */ /* 0x000fc60003fc5270 */
[----:B------:R-:W3:Y:S01]  /*19d60*/  LDL.64 R4, [R1+0x60] ;  /* 0x0000600001047983 */ /* 0x000ee20000100a00 */
[----:B0-----:R-:W-:Y:S02]  /*19d70*/  SEL R2, R12, 0xc, P5 ;  /* 0x0000000c0c027807 */ /* 0x001fe40002800000 */
[-C--:B------:R-:W-:Y:S02]  /*19d80*/  ISETP.NE.AND P1, PT, R13, R20.reuse, PT ;  /* 0x000000140d00720c */ /* 0x080fe40003f25270 */
[----:B------:R-:W4:Y:S01]  /*19d90*/  LDG.E R13, desc[UR4][R28.64+0x638] ;  /* 0x000638041c0d7981 */ /* 0x000f22000c1e1900 */
[----:B------:R-:W-:Y:S02]  /*19da0*/  SEL R2, R2, 0xd, P6 ;  /* 0x0000000d02027807 */ /* 0x000fe40003000000 */
[----:B------:R-:W-:-:S04]  /*19db0*/  ISETP.NE.AND P0, PT, R11, R20, PT ;  /* 0x000000140b00720c */ /* 0x000fc80003f05270 */
[----:B------:R-:W-:Y:S02]  /*19dc0*/  SEL R2, R2, 0xe, P0 ;  /* 0x0000000e02027807 */ /* 0x000fe40000000000 */
[-C--:B------:R-:W-:Y:S02]  /*19dd0*/  ISETP.NE.AND P0, PT, R17, R20.reuse, PT ;  /* 0x000000141100720c */ /* 0x080fe40003f05270 */
[----:B------:R-:W5:Y:S01]  /*19de0*/  LDG.E R17, desc[UR4][R28.64+0x640] ;  /* 0x000640041c117981 */ /* 0x000f62000c1e1900 */
[----:B------:R-:W-:Y:S02]  /*19df0*/  SEL R2, R2, 0xf, P1 ;  /* 0x0000000f02027807 */ /* 0x000fe40000800000 */
[-C--:B------:R-:W-:Y:S02]  /*19e00*/  ISETP.NE.AND P3, PT, R21, R20.reuse, PT ;  /* 0x000000141500720c */ /* 0x080fe40003f65270 */
[----:B------:R-:W3:Y:S01]  /*19e10*/  LDG.E R21, desc[UR4][R28.64+0x648] ;  /* 0x000648041c157981 */ /* 0x000ee2000c1e1900 */
[----:B------:R-:W-:-:S03]  /*19e20*/  ISETP.NE.AND P1, PT, R15, R20, PT ;  /* 0x000000140f00720c */ /* 0x000fc60003f25270 */
[----:B------:R-:W3:Y:S04]  /*19e30*/  LDG.E R15, desc[UR4][R28.64+0x644] ;  /* 0x000644041c0f7981 */ /* 0x000ee8000c1e1900 */
[----:B------:R0:W-:Y:S01]  /*19e40*/  STG.E desc[UR4][R28.64+0x1c8], R3 ;  /* 0x0001c8031c007986 */ /* 0x0001e2000c101904 */
[----:B------:R-:W-:-:S03]  /*19e50*/  ISETP.NE.AND P2, PT, R6, R20, PT ;  /* 0x000000140600720c */ /* 0x000fc60003f45270 */
[----:B------:R-:W3:Y:S01]  /*19e60*/  LDL.64 R6, [R1+0x68] ;  /* 0x0000680001067983 */ /* 0x000ee20000100a00 */
[-C--:B------:R-:W-:Y:S02]  /*19e70*/  ISETP.NE.AND P4, PT, R8, R20.reuse, PT ;  /* 0x000000140800720c */ /* 0x080fe40003f85270 */
[----:B------:R-:W-:Y:S01]  /*19e80*/  SEL R12, R2, 0x10, P2 ;  /* 0x00000010020c7807 */ /* 0x000fe20001000000 */
[----:B------:R-:W3:Y:S01]  /*19e90*/  LDL.64 R8, [R1+0x58] ;  /* 0x0000580001087983 */ /* 0x000ee20000100a00 */
[----:B------:R-:W-:-:S03]  /*19ea0*/  ISETP.NE.AND P5, PT, R25, R20, PT ;  /* 0x000000141900720c */ /* 0x000fc60003fa5270 */
[----:B0-----:R-:W3:Y:S01]  /*19eb0*/  LDL.64 R2, [R1] ;  /* 0x0000000001027983 */ /* 0x001ee20000100a00 */
[----:B------:R-:W-:-:S03]  /*19ec0*/  ISETP.NE.AND P6, PT, R10, R20, PT ;  /* 0x000000140a00720c */ /* 0x000fc60003fc5270 */
[----:B------:R-:W3:Y:S04]  /*19ed0*/  LDL.64 R10, [R1+0x70] ;  /* 0x00007000010a7983 */ /* 0x000ee80000100a00 */
[----:B------:R-:W3:Y:S01]  /*19ee0*/  LDL R25, [R1+0x78] ;  /* 0x0000780001197983 */ /* 0x000ee20000100800 */
        /* <DEDUP_REMOVED lines=10> */
[----:B------:R-:W-:-:S04]  /*19f90*/  SEL R12, R12, 0x18, P0 ;  /* 0x000000180c0c7807 */ /* 0x000fc80000000000 */
[----:B------:R-:W-:Y:S01]  /*19fa0*/  SEL R12, R12, 0x19, P1 ;  /* 0x000000190c0c7807 */ /* 0x000fe20000800000 */
[----:B------:R-:W-:Y:S04]  /*19fb0*/  STG.E desc[UR4][R28.64+0x1b4], R14 ;  /* 0x0001b40e1c007986 */ /* 0x000fe8000c101904 */
[----:B------:R-:W-:Y:S01]  /*19fc0*/  STG.E desc[UR4][R28.64+0x1bc], R16 ;  /* 0x0001bc101c007986 */ /* 0x000fe2000c101904 */
[----:B------:R-:W-:Y:S01]  /*19fd0*/  BSSY.RECONVERGENT B0, `(.L_x_443) ;  /* 0x0000086000007945 */ /* 0x000fe20003800200 */
[-C--:B--2---:R-:W-:Y:S02]  /*19fe0*/  ISETP.NE.AND P1, PT, R19, R20.reuse, PT ;  /* 0x000000141300720c */ /* 0x084fe40003f25270 */
[----:B----4-:R-:W-:-:S04]  /*19ff0*/  ISETP.NE.AND P0, PT, R13, R20, PT ;  /* 0x000000140d00720c */ /* 0x010fc80003f05270 */
[----:B------:R-:W-:-:S04]  /*1a000*/  SEL R12, R12, 0x1a, P0 ;  /* 0x0000001a0c0c7807 */ /* 0x000fc80000000000 */
[----:B------:R-:W-:Y:S02]  /*1a010*/  SEL R12, R12, 0x1b, P1 ;  /* 0x0000001b0c0c7807 */ /* 0x000fe40000800000 */
[----:B-----5:R-:W-:-:S04]  /*1a020*/  ISETP.NE.AND P0, PT, R17, R20, PT ;  /* 0x000000141100720c */ /* 0x020fc80003f05270 */
[----:B------:R-:W-:Y:S02]  /*1a030*/  SEL R12, R12, 0x1c, P0 ;  /* 0x0000001c0c0c7807 */ /* 0x000fe40000000000 */
[-C--:B---3--:R-:W-:Y:S02]  /*1a040*/  ISETP.NE.AND P0, PT, R21, R20.reuse, PT ;  /* 0x000000141500720c */ /* 0x088fe40003f05270 */
[----:B------:R-:W-:Y:S01]  /*1a050*/  ISETP.NE.AND P1, PT, R15, R20, PT ;  /* 0x000000140f00720c */ /* 0x000fe20003f25270 */
[----:B------:R0:W-:Y:S03]  /*1a060*/  STG.E desc[UR4][R28.64+0x1d4], R4 ;  /* 0x0001d4041c007986 */ /* 0x0001e6000c101904 */
[----:B------:R-:W-:Y:S01]  /*1a070*/  SEL R20, R12, 0x1d, P1 ;  /* 0x0000001d0c147807 */ /* 0x000fe20000800000 */
[----:B------:R1:W-:Y:S03]  /*1a080*/  STG.E desc[UR4][R28.64+0x1d8], R5 ;  /* 0x0001d8051c007986 */ /* 0x0003e6000c101904 */
[----:B0-----:R-:W-:-:S05]  /*1a090*/  SEL R4, R20, 0x1e, P0 ;  /* 0x0000001e14047807 */ /* 0x001fca0000000000 */
[----:B-1----:R-:W-:Y:S01]  /*1a0a0*/  VIADD R5, R4, 0xffffffe4 ;  /* 0xffffffe404057836 */ /* 0x002fe20000000000 */
[----:B------:R-:W-:Y:S04]  /*1a0b0*/  STG.E desc[UR4][R28.64+0x1cc], R8 ;  /* 0x0001cc081c007986 */ /* 0x000fe8000c101904 */
[----:B------:R-:W-:Y:S04]  /*1a0c0*/  STG.E desc[UR4][R28.64+0x1d0], R9 ;  /* 0x0001d0091c007986 */ /* 0x000fe8000c101904 */
[----:B------:R-:W-:Y:S04]  /*1a0d0*/  STG.E desc[UR4][R28.64+0x1e4], R10 ;  /* 0x0001e40a1c007986 */ /* 0x000fe8000c101904 */
[----:B------:R-:W-:Y:S04]  /*1a0e0*/  STG.E desc[UR4][R28.64+0x1e8], R11 ;  /* 0x0001e80b1c007986 */ /* 0x000fe8000c101904 */
[----:B------:R-:W-:Y:S04]  /*1a0f0*/  STG.E desc[UR4][R28.64+0x1ec], R25 ;  /* 0x0001ec191c007986 */ /* 0x000fe8000c101904 */
[----:B------:R-:W-:Y:S01]  /*1a100*/  STG.E desc[UR4][R28.64+0x174], R2 ;  /* 0x000174021c007986 */ /* 0x000fe2000c101904 */
[----:B------:R-:W-:-:S02]  /*1a110*/  ISETP.GE.U32.AND P0, PT, R5, 0x3, PT ;  /* 0x000000030500780c */ /* 0x000fc40003f06070 */
[----:B------:R-:W-:Y:S01]  /*1a120*/  IADD3 R5, PT, PT, -R4, 0x1f, RZ ;  /* 0x0000001f04057810 */ /* 0x000fe20007ffe1ff */
[----:B------:R0:W-:Y:S04]  /*1a130*/  STG.E desc[UR4][R28.64+0x1dc], R6 ;  /* 0x0001dc061c007986 */ /* 0x0001e8000c101904 */
[----:B------:R1:W-:Y:S04]  /*1a140*/  STG.E desc[UR4][R28.64+0x1e0], R7 ;  /* 0x0001e0071c007986 */ /* 0x0003e8000c101904 */
[----:B------:R2:W-:Y:S01]  /*1a150*/  STG.E desc[UR4][R28.64+0x178], R3 ;  /* 0x000178031c007986 */ /* 0x0005e2000c101904 */
[----:B0-----:R-:W-:-:S02]  /*1a160*/  IMAD.MOV.U32 R6, RZ, RZ, RZ ;  /* 0x000000ffff067224 */ /* 0x001fc400078e00ff */
[----:B-1----:R-:W-:Y:S01]  /*1a170*/  IMAD.MOV.U32 R7, RZ, RZ, R4 ;  /* 0x000000ffff077224 */ /* 0x002fe200078e0004 */
[----:B--2---:R-:W-:Y:S01]  /*1a180*/  LOP3.LUT R3, R5, 0x3, RZ, 0xc0, !PT ;  /* 0x0000000305037812 */ /* 0x004fe200078ec0ff */
[----:B------:R-:W-:Y:S06]  /*1a190*/  @!P0 BRA `(.L_x_444) ;  /* 0x0000000400a48947 */ /* 0x000fec0003800000 */
        /* <DEDUP_REMOVED lines=13> */
.L_x_450:
        /* <DEDUP_REMOVED lines=10> */
[C---:B------:R-:W-:Y:S01]  /*1a310*/  IMAD.IADD R31, R20.reuse, 0x1, R21 ;  /* 0x00000001141f7824 */ /* 0x040fe200078e0215 */
[----:B------:R-:W-:Y:S01]  /*1a320*/  IADD3 R27, PT, PT, R20, R24, RZ ;  /* 0x00000018141b7210 */ /* 0x000fe20007ffe0ff */
        /* <DEDUP_REMOVED lines=25> */
[----:B------:R0:W-:Y:S04]  /*1a4c0*/  STL.64 [R21], R16 ;  /* 0x0000001015007387 */ /* 0x0001e80000100a00 */
[----:B--2---:R0:W-:Y:S04]  /*1a4d0*/  STL.64 [R21+0x8], R8 ;  /* 0x0000080815007387 */ /* 0x0041e80000100a00 */
[----:B------:R0:W-:Y:S04]  /*1a4e0*/  STL.64 [R24], R18 ;  /* 0x0000001218007387 */ /* 0x0001e80000100a00 */
[----:B---3--:R0:W-:Y:S01]  /*1a4f0*/  STL.64 [R24+0x8], R10 ;  /* 0x0000080a18007387 */ /* 0x0081e20000100a00 */
[----:B------:R-:W-:Y:S05]  /*1a500*/  @!P1 BRA `(.L_x_450) ;  /* 0xfffffffc00589947 */ /* 0x000fea000383ffff */
[----:B------:R-:W-:Y:S05]  /*1a510*/  BSYNC.RECONVERGENT B4 ;  /* 0x0000000000047941 */ /* 0x000fea0003800200 */
.L_x_449:
[----:B------:R-:W-:-:S07]  /*1a520*/  IMAD.IADD R7, R20, 0x1, R5 ;  /* 0x0000000114077824 */ /* 0x000fce00078e0205 */
.L_x_448:
[----:B------:R-:W-:Y:S05]  /*1a530*/  BSYNC.RECONVERGENT B3 ;  /* 0x0000000000037941 */ /* 0x000fea0003800200 */
.L_x_447:
[----:B0-----:R-:W-:Y:S01]  /*1a540*/  IMAD.IADD R8, R6, 0x1, -R5 ;  /* 0x0000000106087824 */ /* 0x001fe200078e0a05 */
        /* <DEDUP_REMOVED lines=11> */
[----:B------:R-:W3:Y:S04]  /*1a600*/  LDG.E R11, desc[UR4][R18.64+0x5dc] ;  /* 0x0005dc04120b7981 */ /* 0x000ee8000c1e1900 */
[----:B------:R-:W4:Y:S04]  /*1a610*/  LDG.E R12, desc[UR4][R16.64+0x5d0] ;  /* 0x0005d004100c7981 */ /* 0x000f28000c1e1900 */
[----:B------:R-:W4:Y:S04]  /*1a620*/  LDG.E R13, desc[UR4][R16.64+0x5d4] ;  /* 0x0005d404100d7981 */ /* 0x000f28000c1e1900 */
[----:B------:R-:W5:Y:S04]  /*1a630*/  LDG.E R14, desc[UR4][R16.64+0x5d8] ;  /* 0x0005d804100e7981 */ /* 0x000f68000c1e1900 */
[----:B------:R-:W5:Y:S01]  /*1a640*/  LDG.E R15, desc[UR4][R16.64+0x5dc] ;  /* 0x0005dc04100f7981 */ /* 0x000f62000c1e1900 */
[----:B------:R-:W-:Y:S01]  /*1a650*/  IMAD R21, R5, 0x4, R1 ;  /* 0x0000000405157824 */ /* 0x000fe200078e0201 */
[----:B------:R-:W-:Y:S01]  /*1a660*/  LEA R24, R7, R1, 0x2 ;  /* 0x0000000107187211 */ /* 0x000fe200078e10ff */
[----:B------:R-:W-:Y:S01]  /*1a670*/  VIADD R5, R5, 0x8 ;  /* 0x0000000805057836 */ /* 0x000fe20000000000 */
[----:B------:R-:W-:-:S03]  /*1a680*/  PLOP3.LUT P0, PT, PT, PT, PT, 0x8, 0x80 ;  /* 0x000000000080781c */ /* 0x000fc60003f0e170 */
[----:B------:R-:W-:Y:S01]  /*1a690*/  IMAD.IADD R7, R20, 0x1, R5 ;  /* 0x0000000114077824 */ /* 0x000fe200078e0205 */
[----:B--2---:R0:W-:Y:S04]  /*1a6a0*/  STL.64 [R21], R8 ;  /* 0x0000000815007387 */ /* 0x0041e80000100a00 */
[----:B---3--:R0:W-:Y:S04]  /*1a6b0*/  STL.64 [R21+0x8], R10 ;  /* 0x0000080a15007387 */ /* 0x0081e80000100a00 */
[----:B----4-:R0:W-:Y:S04]  /*1a6c0*/  STL.64 [R24], R12 ;  /* 0x0000000c18007387 */ /* 0x0101e80000100a00 */
[----:B-----5:R0:W-:Y:S02]  /*1a6d0*/  STL.64 [R24+0x8], R14 ;  /* 0x0000080e18007387 */ /* 0x0201e40000100a00 */
.L_x_452:
[----:B------:R-:W-:Y:S05]  /*1a6e0*/  BSYNC.RECONVERGENT B3 ;  /* 0x0000000000037941 */ /* 0x000fea0003800200 */
.L_x_451:
[----:B------:R-:W-:-:S13]  /*1a6f0*/  ISETP.NE.OR P0, PT, R5, R6, P0 ;  /* 0x000000060500720c */ /* 0x000fda0000705670 */
[----:B------:R-:W-:Y:S05]  /*1a700*/  @!P0 BREAK.RELIABLE B2 ;  /* 0x0000000000028942 */ /* 0x000fea0003800100 */
[----:B------:R-:W-:Y:S05]  /*1a710*/  @!P0 BRA `(.L_x_444) ;  /* 0x0000000000448947 */ /* 0x000fea0003800000 */
.L_x_446:
[----:B------:R-:W-:Y:S05]  /*1a720*/  BSYNC.RELIABLE B2 ;  /* 0x0000000000027941 */ /* 0x000fea0003800100 */
.L_x_445:
[----:B------:R-:W-:Y:S01]  /*1a730*/  BSSY.RECONVERGENT B2, `(.L_x_453) ;  /* 0x000000e000027945 */ /* 0x000fe20003800200 */
.L_x_454:
        /* <DEDUP_REMOVED lines=14> */
.L_x_453:
[----:B-1----:R-:W-:-:S07]  /*1a820*/  IMAD.MOV.U32 R7, RZ, RZ, R14 ;  /* 0x000000ffff077224 */ /* 0x002fce00078e000e */
.L_x_444:
[----:B------:R-:W-:Y:S05]  /*1a830*/  BSYNC.RECONVERGENT B0 ;  /* 0x0000000000007941 */ /* 0x000fea0003800200 */
.L_x_443:
[----:B------:R-:W-:Y:S01]  /*1a840*/  ISETP.NE.AND P0, PT, R3, RZ, PT ;  /* 0x000000ff0300720c */ /* 0x000fe20003f05270 */
[----:B------:R-:W-:Y:S01]  /*1a850*/  BSSY.RECONVERGENT B0, `(.L_x_455) ;  /* 0x0000012000007945 */ /* 0x000fe20003800200 */
[----:B------:R-:W-:Y:S01]  /*1a860*/  ISETP.NE.AND P1, PT, R4, RZ, PT ;  /* 0x000000ff0400720c */ /* 0x000fe20003f25270 */
[----:B0-----:R-:W-:-:S10]  /*1a870*/  IMAD.MOV.U32 R10, RZ, RZ, R6 ;  /* 0x000000ffff0a7224 */ /* 0x001fd400078e0006 */
[----:B------:R-:W-:Y:S05]  /*1a880*/  @!P0 BRA `(.L_x_456) ;  /* 0x0000000000388947 */ /* 0x000fea0003800000 */
[----:B------:R-:W-:-:S05]  /*1a890*/  IMAD.WIDE R8, R7, 0x4, R28 ;  /* 0x0000000407087825 */ /* 0x000fca00078e021c */
[----:B------:R-:W2:Y:S01]  /*1a8a0*/  LDG.E R5, desc[UR4][R8.64+0x5d0] ;  /* 0x0005d00408057981 */ /* 0x000ea2000c1e1900 */
[C---:B------:R-:W-:Y:S01]  /*1a8b0*/  IMAD R12, R6.reuse, 0x4, R1 ;  /* 0x00000004060c7824 */ /* 0x040fe200078e0201 */
[----:B------:R-:W-:Y:S02]  /*1a8c0*/  ISETP.NE.AND P0, PT, R3, 0x1, PT ;  /* 0x000000010300780c */ /* 0x000fe40003f05270 */
[----:B------:R-:W-:Y:S02]  /*1a8d0*/  IADD3 R10, PT, PT, R6, 0x1, RZ ;  /* 0x00000001060a7810 */ /* 0x000fe40007ffe0ff */
        /* <DEDUP_REMOVED lines=9> */
.L_x_456:
[----:B------:R-:W-:Y:S05]  /*1a970*/  BSYNC.RECONVERGENT B0 ;  /* 0x0000000000007941 */ /* 0x000fea0003800200 */
.L_x_455:
[----:B------:R-:W-:Y:S04]  /*1a980*/  BSSY.RECONVERGENT B0, `(.L_x_457) ;  /* 0x0000084000007945 */ /* 0x000fe80003800200 */
[----:B------:R-:W-:Y:S05]  /*1a990*/  @!P1 BRA `(.L_x_458) ;  /* 0x0000000800089947 */ /* 0x000fea0003800000 */
[C---:B------:R-:W-:Y:S01]  /*1a9a0*/  ISETP.GE.U32.AND P0, PT, R4.reuse, 0x4, PT ;  /* 0x000000040400780c */ /* 0x040fe20003f06070 */
[----:B------:R-:W-:Y:S01]  /*1a9b0*/  BSSY.RECONVERGENT B2, `(.L_x_459) ;  /* 0x0000073000027945 */ /* 0x000fe20003800200 */
[----:B------:R-:W-:Y:S01]  /*1a9c0*/  LOP3.LUT R21, R4, 0x3, RZ, 0xc0, !PT ;  /* 0x0000000304157812 */ /* 0x000fe200078ec0ff */
[----:B-1----:R-:W-:-:S10]  /*1a9d0*/  IMAD.MOV.U32 R3, RZ, RZ, RZ ;  /* 0x000000ffff037224 */ /* 0x002fd400078e00ff */
[----:B------:R-:W-:Y:S05]  /*1a9e0*/  @!P0 BRA `(.L_x_460) ;  /* 0x0000000400bc8947 */ /* 0x000fea0003800000 */
[----:B------:R-:W-:Y:S01]  /*1a9f0*/  LOP3.LUT R3, R4, 0x7ffffffc, RZ, 0xc0, !PT ;  /* 0x7ffffffc04037812 */ /* 0x000fe200078ec0ff */
[----:B------:R-:W-:Y:S01]  /*1aa00*/  BSSY.RELIABLE B3, `(.L_x_461) ;  /* 0x000005f000037945 */ /* 0x000fe20003800100 */
[----:B0-----:R-:W-:Y:S02]  /*1aa10*/  IMAD.MOV.U32 R12, RZ, RZ, RZ ;  /* 0x000000ffff0c7224 */ /* 0x001fe400078e00ff */
        /* <DEDUP_REMOVED lines=9> */
.L_x_465:
[----:B------:R-:W-:-:S04]  /*1aab0*/  IMAD.WIDE.U32 R8, R12, 0x4, R28 ;  /* 0x000000040c087825 */ /* 0x000fc800078e001c */
[C---:B0-----:R-:W-:Y:S01]  /*1aac0*/  VIADD R7, R12.reuse, 0x4 ;  /* 0x000000040c077836 */ /* 0x041fe20000000000 */
[----:B------:R-:W2:Y:S01]  /*1aad0*/  LDG.E R19, desc[UR4][R8.64+0x5d0] ;  /* 0x0005d00408137981 */ /* 0x000ea2000c1e1900 */
[----:B------:R-:W-:-:S03]  /*1aae0*/  VIADD R5, R12, 0x8 ;  /* 0x000000080c057836 */ /* 0x000fc60000000000 */
[----:B------:R-:W3:Y:S04]  /*1aaf0*/  LDG.E R18, desc[UR4][R8.64+0x5d4] ;  /* 0x0005d40408127981 */ /* 0x000ee8000c1e1900 */
[----:B------:R-:W4:Y:S04]  /*1ab00*/  LDG.E R13, desc[UR4][R8.64+0x5d8] ;  /* 0x0005d804080d7981 */ /* 0x000f28000c1e1900 */
[----:B------:R0:W5:Y:S01]  /*1ab10*/  LDG.E R17, desc[UR4][R8.64+0x5dc] ;  /* 0x0005dc0408117981 */ /* 0x000162000c1e1900 */
[----:B------:R-:W-:-:S04]  /*1ab20*/  IMAD.WIDE.U32 R6, R7, 0x4, R28 ;  /* 0x0000000407067825 */ /* 0x000fc800078e001c */
[----:B------:R-:W-:Y:S01]  /*1ab30*/  IMAD.WIDE.U32 R4, R5, 0x4, R28 ;  /* 0x0000000405047825 */ /* 0x000fe200078e001c */
[----:B------:R-:W5:Y:S01]  /*1ab40*/  LDG.E R16, desc[UR4][R6.64+0x5d0] ;  /* 0x0005d00406107981 */ /* 0x000f62000c1e1900 */
[----:B0-----:R-:W-:-:S03]  /*1ab50*/  IADD3 R9, PT, PT, R12, 0xc, RZ ;  /* 0x0000000c0c097810 */ /* 0x001fc60007ffe0ff */
[----:B------:R-:W5:Y:S02]  /*1ab60*/  LDG.E R14, desc[UR4][R6.64+0x5d4] ;  /* 0x0005d404060e7981 */ /* 0x000f64000c1e1900 */
[----:B------:R-:W-:Y:S02]  /*1ab70*/  IMAD.WIDE.U32 R8, R9, 0x4, R28 ;  /* 0x0000000409087825 */ /* 0x000fe400078e001c */
[----:B------:R-:W5:Y:S04]  /*1ab80*/  LDG.E R15, desc[UR4][R6.64+0x5d8] ;  /* 0x0005d804060f7981 */ /* 0x000f68000c1e1900 */
        /* <DEDUP_REMOVED lines=11> */
[----:B0-----:R-:W-:Y:S02]  /*1ac40*/  IMAD R5, R34, 0x4, R1 ;  /* 0x0000000422057824 */ /* 0x001fe400078e0201 */
[----:B------:R-:W-:-:S05]  /*1ac50*/  VIADD R12, R12, 0x10 ;  /* 0x000000100c0c7836 */ /* 0x000fca0000000000 */
[----:B------:R-:W-:Y:S01]  /*1ac60*/  ISETP.GE.AND P1, PT, R12, R11, PT ;  /* 0x0000000b0c00720c */ /* 0x000fe20003f26270 */
[----:B--2---:R-:W-:Y:S04]  /*1ac70*/  STL [R32], R19 ;  /* 0x0000001320007387 */ /* 0x004fe80000100800 */
[----:B---3--:R0:W-:Y:S04]  /*1ac80*/  STL [R32+0x4], R18 ;  /* 0x0000041220007387 */ /* 0x0081e80000100800 */
[----:B----4-:R-:W-:Y:S04]  /*1ac90*/  STL [R32+0x8], R13 ;  /* 0x0000080d20007387 */ /* 0x010fe80000100800 */
[----:B-----5:R1:W-:Y:S01]  /*1aca0*/  STL [R32+0xc], R17 ;  /* 0x00000c1120007387 */ /* 0x0203e20000100800 */
[----:B0-----:R-:W-:-:S04]  /*1acb0*/  VIADD R18, R10, 0x8 ;  /* 0x000000080a127836 */ /* 0x001fc80000000000 */
[--C-:B------:R-:W-:Y:S02]  /*1acc0*/  IMAD R18, R18, 0x4, R1.reuse ;  /* 0x0000000412127824 */ /* 0x100fe400078e0201 */
[----:B-1----:R-:W-:Y:S01]  /*1acd0*/  VIADD R32, R10, 0xc ;  /* 0x0000000c0a207836 */ /* 0x002fe20000000000 */
[----:B------:R0:W-:Y:S03]  /*1ace0*/  STL [R5], R16 ;  /* 0x0000001005007387 */ /* 0x0001e60000100800 */
[----:B------:R-:W-:Y:S01]  /*1acf0*/  IMAD R13, R32, 0x4, R1 ;  /* 0x00000004200d7824 */ /* 0x000fe200078e0201 */
        /* <DEDUP_REMOVED lines=13> */
.L_x_464:
[----:B------:R-:W-:Y:S05]  /*1add0*/  BSYNC.RECONVERGENT B4 ;  /* 0x0000000000047941 */ /* 0x000fea0003800200 */
.L_x_463:
[----:B0-----:R-:W-:Y:S01]  /*1ade0*/  IMAD.IADD R4, R3, 0x1, -R12 ;  /* 0x0000000103047824 */ /* 0x001fe200078e0a0c */
[----:B------:R-:W-:Y:S04]  /*1adf0*/  BSSY.RECONVERGENT B4, `(.L_x_466) ;  /* 0x000001c000047945 */ /* 0x000fe80003800200 */
[----:B------:R-:W-:-:S13]  /*1ae00*/  ISETP.GT.AND P1, PT, R4, 0x4, PT ;  /* 0x000000040400780c */ /* 0x000fda0003f24270 */
[----:B------:R-:W-:Y:S05]  /*1ae10*/  @!P1 BRA `(.L_x_467) ;  /* 0x0000000000649947 */ /* 0x000fea0003800000 */
[C---:B------:R-:W-:Y:S01]  /*1ae20*/  IADD3 R5, PT, PT, R12.reuse, 0x4, RZ ;  /* 0x000000040c057810 */ /* 0x040fe20007ffe0ff */
[----:B------:R-:W-:-:S04]  /*1ae30*/  IMAD.WIDE.U32 R6, R12, 0x4, R28 ;  /* 0x000000040c067825 */ /* 0x000fc800078e001c */
        /* <DEDUP_REMOVED lines=23> */
.L_x_467:
[----:B------:R-:W-:Y:S05]  /*1afb0*/  BSYNC.RECONVERGENT B4 ;  /* 0x0000000000047941 */ /* 0x000fea0003800200 */
.L_x_466:
[----:B------:R-:W-:-:S13]  /*1afc0*/  ISETP.NE.OR P0, PT, R12, R3, P0 ;  /* 0x000000030c00720c */ /* 0x000fda0000705670 */
[----:B------:R-:W-:Y:S05]  /*1afd0*/  @!P0 BREAK.RELIABLE B3 ;  /* 0x0000000000038942 */ /* 0x000fea0003800100 */
[----:B------:R-:W-:Y:S05]  /*1afe0*/  @!P0 BRA `(.L_x_460) ;  /* 0x00000000003c8947 */ /* 0x000fea0003800000 */
.L_x_462:
[----:B------:R-:W-:Y:S05]  /*1aff0*/  BSYNC.RELIABLE B3 ;  /* 0x0000000000037941 */ /* 0x000fea0003800100 */
.L_x_461:
[----:B------:R-:W-:-:S05]  /*1b000*/  IMAD.WIDE.U32 R4, R12, 0x4, R28 ;  /* 0x000000040c047825 */ /* 0x000fca00078e001c */
[----:B-1----:R-:W2:Y:S04]  /*1b010*/  LDG.E R6, desc[UR4][R4.64+0x5d0] ;  /* 0x0005d00404067981 */ /* 0x002ea8000c1e1900 */
[----:B------:R-:W3:Y:S04]  /*1b020*/  LDG.E R7, desc[UR4][R4.64+0x5d4] ;  /* 0x0005d40404077981 */ /* 0x000ee8000c1e1900 */
[----:B0-----:R-:W4:Y:S04]  /*1b030*/  LDG.E R8, desc[UR4][R4.64+0x5d8] ;  /* 0x0005d80404087981 */ /* 0x001f28000c1e1900 */
        /* <DEDUP_REMOVED lines=10> */
.L_x_460:
[----:B------:R-:W-:Y:S05]  /*1b0e0*/  BSYNC.RECONVERGENT B2 ;  /* 0x0000000000027941 */ /* 0x000fea0003800200 */
.L_x_459:
[----:B------:R-:W-:-:S13]  /*1b0f0*/  ISETP.NE.AND P0, PT, R21, RZ, PT ;  /* 0x000000ff1500720c */ /* 0x000fda0003f05270 */
[----:B------:R-:W-:Y:S05]  /*1b100*/  @!P0 BRA `(.L_x_458) ;  /* 0x00000000002c8947 */ /* 0x000fea0003800000 */
[----:B0-----:R-:W-:-:S05]  /*1b110*/  IMAD.WIDE.U32 R4, R3, 0x4, R28 ;  /* 0x0000000403047825 */ /* 0x001fca00078e001c */
[----:B------:R-:W2:Y:S01]  /*1b120*/  LDG.E R3, desc[UR4][R4.64+0x5d0] ;  /* 0x0005d00404037981 */ /* 0x000ea2000c1e1900 */
[----:B------:R-:W-:Y:S01]  /*1b130*/  IMAD R10, R10, 0x4, R1 ;  /* 0x000000040a0a7824 */ /* 0x000fe200078e0201 */
[----:B------:R-:W-:-:S04]  /*1b140*/  ISETP.NE.AND P0, PT, R21, 0x1, PT ;  /* 0x000000011500780c */ /* 0x000fc80003f05270 */
[----:B--2---:R2:W-:Y:S09]  /*1b150*/  STL [R10], R3 ;  /* 0x000000030a007387 */ /* 0x0045f20000100800 */
[----:B------:R-:W-:Y:S05]  /*1b160*/  @!P0 BRA `(.L_x_458) ;  /* 0x0000000000148947 */ /* 0x000fea0003800000 */
[----:B------:R-:W-:Y:S01]  /*1b170*/  ISETP.NE.AND P0, PT, R21, 0x2, PT ;  /* 0x000000021500780c */ /* 0x000fe20003f05270 */
[----:B--2---:R-:W2:-:S12]  /*1b180*/  LDG.E R3, desc[UR4][R4.64+0x5d4] ;  /* 0x0005d40404037981 */ /* 0x004e98000c1e1900 */
[----:B-1----:R-:W3:Y:S04]  /*1b190*/  @P0 LDG.E R7, desc[UR4][R4.64+0x5d8] ;  /* 0x0005d80404070981 */ /* 0x002ee8000c1e1900 */
[----:B--2---:R4:W-:Y:S04]  /*1b1a0*/  STL [R10+0x4], R3 ;  /* 0x000004030a007387 */ /* 0x0049e80000100800 */
[----:B---3--:R4:W-:Y:S02]  /*1b1b0*/  @P0 STL [R10+0x8], R7 ;  /* 0x000008070a000387 */ /* 0x0089e40000100800 */
.L_x_458:
[----:B------:R-:W-:Y:S05]  /*1b1c0*/  BSYNC.RECONVERGENT B0 ;  /* 0x0000000000007941 */ /* 0x000fea0003800200 */
.L_x_457:
[----:B01----:R-:W3:Y:S04]  /*1b1d0*/  LDL.64 R8, [R1] ;  /* 0x0000000001087983 */ /* 0x003ee80000100a00 */
[----:B----4-:R-:W4:Y:S04]  /*1b1e0*/  LDL.64 R6, [R1+0x8] ;  /* 0x0000080001067983 */ /* 0x010f280000100a00 */
[----:B------:R-:W5:Y:S04]  /*1b1f0*/  LDL.64 R24, [R1+0x10] ;  /* 0x0000100001187983 */ /* 0x000f680000100a00 */
        /* <DEDUP_REMOVED lines=8> */
[----:B--2---:R-:W2:Y:S04]  /*1b280*/  LDL.64 R10, [R1+0x58] ;  /* 0x00005800010a7983 */ /* 0x004ea80000100a00 */
[----:B------:R-:W2:Y:S04]  /*1b290*/  LDL R33, [R1+0x78] ;  /* 0x0000780001217983 */ /* 0x000ea80000100800 */
[----:B---3--:R-:W-:Y:S04]  /*1b2a0*/  STG.E desc[UR4][R28.64+0x5d0], R8 ;  /* 0x0005d0081c007986 */ /* 0x008fe8000c101904 */
[----:B------:R0:W-:Y:S04]  /*1b2b0*/  STG.E desc[UR4][R28.64+0x5d4], R9 ;  /* 0x0005d4091c007986 */ /* 0x0001e8000c101904 */
[----:B----4-:R-:W-:Y:S04]  /*1b2c0*/  STG.E desc[UR4][R28.64+0x5d8], R6 ;  /* 0x0005d8061c007986 */ /* 0x010fe8000c101904 */
[----:B------:R1:W-:Y:S04]  /*1b2d0*/  STG.E desc[UR4][R28.64+0x5dc], R7 ;  /* 0x0005dc071c007986 */ /* 0x0003e8000c101904 */
[----:B-----5:R-:W-:Y:S04]  /*1b2e0*/  STG.E desc[UR4][R28.64+0x5e0], R24 ;  /* 0x0005e0181c007986 */ /* 0x020fe8000c101904 */
[----:B------:R3:W-:Y:S04]  /*1b2f0*/  STG.E desc[UR4][R28.64+0x5e4], R25 ;  /* 0x0005e4191c007986 */ /* 0x0007e8000c101904 */
[----:B0-----:R-:W4:Y:S04]  /*1b300*/  LDL.64 R8, [R1+0x60] ;  /* 0x0000600001087983 */ /* 0x001f280000100a00 */
[----:B-1----:R-:W5:Y:S04]  /*1b310*/  LDL.64 R6, [R1+0x68] ;  /* 0x0000680001067983 */ /* 0x002f680000100a00 */
[----:B---3--:R-:W3:Y:S04]  /*1b320*/  LDL.64 R24, [R1+0x70] ;  /* 0x0000700001187983 */ /* 0x008ee80000100a00 */
[----:B------:R-:W-:Y:S04]  /*1b330*/  STG.E desc[UR4][R28.64+0x5e8], R30 ;  /* 0x0005e81e1c007986 */ /* 0x000fe8000c101904 */
        /* <DEDUP_REMOVED lines=14> */
[----:B--2---:R-:W-:Y:S04]  /*1b420*/  STG.E desc[UR4][R28.64+0x628], R10 ;  /* 0x0006280a1c007986 */ /* 0x004fe8000c101904 */
[----:B------:R-:W-:Y:S04]  /*1b430*/  STG.E desc[UR4][R28.64+0x62c], R11 ;  /* 0x00062c0b1c007986 */ /* 0x000fe8000c101904 */
[----:B------:R-:W-:Y:S04]  /*1b440*/  STG.E desc[UR4][R28.64+0x648], R33 ;  /* 0x000648211c007986 */ /* 0x000fe8000c101904 */
[----:B------:R-:W-:Y:S01]  /*1b450*/  STL [R1+0x7c], R2 ;  /* 0x00007c0201007387 */ /* 0x000fe20000100800 */
[----:B------:R-:W-:-:S03]  /*1b460*/  IMAD.MOV.U32 R3, RZ, RZ, 0x1e ;  /* 0x0000001eff037424 */ /* 0x000fc600078e00ff */
[----:B------:R0:W-:Y:S02]  /*1b470*/  STG.E desc[UR4][R28.64+0x600], R4 ;  /* 0x000600041c007986 */ /* 0x0001e4000c101904 */
[----:B0-----:R-:W-:Y:S02]  /*1b480*/  HFMA2 R4, -RZ, RZ, 0, 0 ;  /* 0x00000000ff047431 */ /* 0x001fe400000001ff */
[----:B----4-:R0:W-:Y:S04]  /*1b490*/  STG.E desc[UR4][R28.64+0x630], R8 ;  /* 0x000630081c007986 */ /* 0x0101e8000c101904 */
[----:B------:R0:W-:Y:S04]  /*1b4a0*/  STG.E desc[UR4][R28.64+0x634], R9 ;  /* 0x000634091c007986 */ /* 0x0001e8000c101904 */
[----:B-----5:R0:W-:Y:S04]  /*1b4b0*/  STG.E desc[UR4][R28.64+0x638], R6 ;  /* 0x000638061c007986 */ /* 0x0201e8000c101904 */
[----:B------:R0:W-:Y:S04]  /*1b4c0*/  STG.E desc[UR4][R28.64+0x63c], R7 ;  /* 0x00063c071c007986 */ /* 0x0001e8000c101904 */
[----:B---3--:R0:W-:Y:S04]  /*1b4d0*/  STG.E desc[UR4][R28.64+0x640], R24 ;  /* 0x000640181c007986 */ /* 0x0081e8000c101904 */
[----:B------:R0:W-:Y:S02]  /*1b4e0*/  STG.E desc[UR4][R28.64+0x644], R25 ;  /* 0x000644191c007986 */ /* 0x0001e4000c101904 */
.L_x_541:
[----:B01----:R-:W-:Y:S01]  /*1b4f0*/  IMAD.WIDE.U32 R20, R4, 0x4, R28 ;  /* 0x0000000404147825 */ /* 0x003fe200078e001c */
[----:B0-234-:R-:W0:Y:S04]  /*1b500*/  LDC.64 R8, c[0x0][0x390] ;  /* 0x0000e400ff087b82 */ /* 0x01de280000000a00 */
[----:B------:R-:W0:Y:S04]  /*1b510*/  LDG.E R11, desc[UR4][R20.64+0x174] ;  /* 0x00017404140b7981 */ /* 0x000e28000c1e1900 */
        /* <DEDUP_REMOVED lines=13> */
[----:B------:R-:W-:-:S02]  /*1b5f0*/  IMAD.X R27, RZ, RZ, R21, P1 ;  /* 0x000000ffff1b7224 */ /* 0x000fc400008e0615 */
[----:B------:R-:W-:Y:S01]  /*1b600*/  IMAD.X R25, RZ, RZ, R21, P2 ;  /* 0x000000ffff197224 */ /* 0x000fe200010e0615 */
[C---:B------:R-:W-:Y:S02]  /*1b610*/  LOP3.LUT R13, R16.reuse, 0x7, RZ, 0xc0, !PT ;  /* 0x00000007100d7812 */ /* 0x040fe400078ec0ff */
[----:B------:R-:W-:Y:S01]  /*1b620*/  LOP3.LUT R14, R16, 0xf, RZ, 0xc0, !PT ;  /* 0x0000000f100e7812 */ /* 0x000fe200078ec0ff */
[----:B--2---:R-:W-:-:S14]  /*1b630*/  DSETP.GEU.AND P0, PT, R10, R8, PT ;  /* 0x000000080a00722a */ /* 0x004fdc0003f0e000 */
        /* <DEDUP_REMOVED lines=11> */
.L_x_472:
        /* <DEDUP_REMOVED lines=13> */
[C---:B------:R-:W-:Y:S01]  /*1b7c0*/  SEL R5, R10.reuse, R5, !P3 ;  /* 0x000000050a057207 */ /* 0x040fe20005800000 */
        /* <DEDUP_REMOVED lines=9> */
[C---:B------:R-:W-:Y:S02]  /*1b860*/  @!P5 VIADD R5, R10.reuse, 0x2 ;  /* 0x000000020a05d836 */ /* 0x040fe40000000000 */
[C---:B------:R-:W-:Y:S01]  /*1b870*/  @!P6 VIADD R5, R10.reuse, 0x3 ;  /* 0x000000030a05e836 */ /* 0x040fe20000000000 */
[C---:B------:R-:W-:Y:S02]  /*1b880*/  @!P1 IADD3 R5, PT, PT, R10.reuse, 0x4, RZ ;  /* 0x000000040a059810 */ /* 0x040fe40007ffe0ff */
        /* <DEDUP_REMOVED lines=10> */
[C---:B------:R-:W-:Y:S02]  /*1b930*/  @!P4 VIADD R5, R10.reuse, 0x7 ;  /* 0x000000070a05c836 */ /* 0x040fe40000000000 */
[C---:B------:R-:W-:Y:S02]  /*1b940*/  @!P5 VIADD R5, R10.reuse, 0x8 ;  /* 0x000000080a05d836 */ /* 0x040fe40000000000 */
[C---:B------:R-:W-:Y:S02]  /*1b950*/  @!P6 VIADD R5, R10.reuse, 0x9 ;  /* 0x000000090a05e836 */ /* 0x040fe40000000000 */
[C---:B------:R-:W-:Y:S02]  /*1b960*/  @!P1 VIADD R5, R10.reuse, 0xa ;  /* 0x0000000a0a059836 */ /* 0x040fe40000000000 */
[----:B------:R-:W-:Y:S01]  /*1b970*/  @!P2 VIADD R5, R10, 0xb ;  /* 0x0000000b0a05a836 */ /* 0x000fe20000000000 */
[----:B--2---:R-:W-:-:S02]  /*1b980*/  ISETP.NE.AND P3, PT, R15, R12, PT ;  /* 0x0000000c0f00720c */ /* 0x004fc40003f65270 */
[-C--:B---3--:R-:W-:Y:S02]  /*1b990*/  ISETP.NE.AND P4, PT, R11, R12.reuse, PT ;  /* 0x0000000c0b00720c */ /* 0x088fe40003f85270 */
[-C--:B----4-:R-:W-:Y:S02]  /*1b9a0*/  ISETP.NE.AND P1, PT, R17, R12.reuse, PT ;  /* 0x0000000c1100720c */ /* 0x090fe40003f25270 */
[----:B-----5:R-:W-:-:S07]  /*1b9b0*/  ISETP.NE.AND P2, PT, R19, R12, PT ;  /* 0x0000000c1300720c */ /* 0x020fce0003f45270 */
[C---:B------:R-:W-:Y:S02]  /*1b9c0*/  @!P3 VIADD R5, R10.reuse, 0xc ;  /* 0x0000000c0a05b836 */ /* 0x040fe40000000000 */
[C---:B------:R-:W-:Y:S02]  /*1b9d0*/  @!P4 VIADD R5, R10.reuse, 0xd ;  /* 0x0000000d0a05c836 */ /* 0x040fe40000000000 */
[C---:B------:R-:W-:Y:S02]  /*1b9e0*/  @!P1 IADD3 R5, PT, PT, R10.reuse, 0xe, RZ ;  /* 0x0000000e0a059810 */ /* 0x040fe40007ffe0ff */
[C---:B------:R-:W-:Y:S02]  /*1b9f0*/  @!P2 VIADD R5, R10.reuse, 0xf ;  /* 0x0000000f0a05a836 */ /* 0x040fe40000000000 */
[----:B------:R-:W-:-:S05]  /*1ba00*/  VIADD R10, R10, 0x10 ;  /* 0x000000100a0a7836 */ /* 0x000fca0000000000 */
[----:B------:R-:W-:-:S13]  /*1ba10*/  ISETP.NE.AND P1, PT, R10, R7, PT ;  /* 0x000000070a00720c */ /* 0x000fda0003f25270 */
[----:B------:R-:W-:Y:S05]  /*1ba20*/  @P1 BRA `(.L_x_472) ;  /* 0xfffffffc00301947 */ /* 0x000fea000383ffff */
.L_x_471:
        /* <DEDUP_REMOVED lines=15> */
[-C--:B----4-:R-:W-:Y:S02]  /*1bb20*/  ISETP.NE.AND P1, PT, R25, R12.reuse, PT ;  /* 0x0000000c1900720c */ /* 0x090fe40003f25270 */
[----:B-----5:R-:W-:-:S04]  /*1bb30*/  ISETP.NE.AND P2, PT, R15, R12, PT ;  /* 0x0000000c0f00720c */ /* 0x020fc80003f45270 */
[C---:B------:R-:W-:Y:S01]  /*1bb40*/  SEL R5, R7.reuse, R5, !P2 ;  /* 0x0000000507057207 */ /* 0x040fe20005000000 */
[----:B------:R-:W-:Y:S01]  /*1bb50*/  @!P3 VIADD R5, R7, 0x1 ;  /* 0x000000010705b836 */ /* 0x000fe20000000000 */
[----:B------:R-:W-:Y:S01]  /*1bb60*/  ISETP.NE.AND P2, PT, R11, R12, PT ;  /* 0x0000000c0b00720c */ /* 0x000fe20003f45270 */
[----:B------:R-:W-:-:S04]  /*1bb70*/  @!P4 VIADD R5, R7, 0x2 ;  /* 0x000000020705c836 */ /* 0x000fc80000000000 */
[----:B------:R-:W-:Y:S01]  /*1bb80*/  @!P1 VIADD R5, R7, 0x3 ;  /* 0x0000000307059836 */ /* 0x000fe20000000000 */
[----:B------:R-:W-:-:S07]  /*1bb90*/  ISETP.NE.AND P1, PT, R31, R12, PT ;  /* 0x0000000c1f00720c */ /* 0x000fce0003f25270 */
[----:B------:R-:W-:Y:S01]  /*1bba0*/  @!P2 VIADD R5, R7, 0x4 ;  /* 0x000000040705a836 */ /* 0x000fe20000000000 */
[-C--:B--2---:R-:W-:Y:S02]  /*1bbb0*/  ISETP.NE.AND P3, PT, R17, R12.reuse, PT ;  /* 0x0000000c1100720c */ /* 0x084fe40003f65270 */
[----:B---3--:R-:W-:-:S11]  /*1bbc0*/  ISETP.NE.AND P4, PT, R19, R12, PT ;  /* 0x0000000c1300720c */ /* 0x008fd60003f85270 */
[C---:B------:R-:W-:Y:S02]  /*1bbd0*/  @!P3 VIADD R5, R7.reuse, 0x5 ;  /* 0x000000050705b836 */ /* 0x040fe40000000000 */
[C---:B------:R-:W-:Y:S02]  /*1bbe0*/  @!P4 VIADD R5, R7.reuse, 0x6 ;  /* 0x000000060705c836 */ /* 0x040fe40000000000 */
[C---:B------:R-:W-:Y:S01]  /*1bbf0*/  @!P1 VIADD R5, R7.reuse, 0x7 ;  /* 0x0000000707059836 */ /* 0x040fe20000000000 */
[----:B------:R-:W-:-:S07]  /*1bc00*/  IADD3 R7, PT, PT, R7, 0x8, RZ ;  /* 0x0000000807077810 */ /* 0x000fce0007ffe0ff */
.L_x_473:
        /* <DEDUP_REMOVED lines=19> */
.L_x_474:
        /* <DEDUP_REMOVED lines=10> */
[----:B------:R-:W-:Y:S01]  /*1bde0*/  VIADD R10, R7, 0x1 ;  /* 0x00000001070a7836 */ /* 0x000fe20000000000 */
[----:B--2---:R-:W-:-:S04]  /*1bdf0*/  ISETP.NE.AND P0, PT, R11, R12, PT ;  /* 0x0000000c0b00720c */ /* 0x004fc80003f05270 */
[----:B------:R-:W-:Y:S02]  /*1be00*/  SEL R5, R10, R5, !P0 ;  /* 0x000000050a057207 */ /* 0x000fe40004000000 */
[----:B---3--:R-:W-:Y:S01]  /*1be10*/  @P1 ISETP.NE.AND P2, PT, R13, R12, PT ;  /* 0x0000000c0d00120c */ /* 0x008fe20003f45270 */
[----:B------:R-:W-:-:S05]  /*1be20*/  @P1 VIADD R12, R7, 0x2 ;  /* 0x00000002070c1836 */ /* 0x000fca0000000000 */
[----:B------:R-:W-:-:S07]  /*1be30*/  @P1 SEL R5, R12, R5, !P2 ;  /* 0x000000050c051207 */ /* 0x000fce0005000000 */
.L_x_470:
[----:B------:R-:W-:Y:S01]  /*1be40*/  IADD3 R8, PT, PT, -R4, 0x1e, RZ ;  /* 0x0000001e04087810 */ /* 0x000fe20007ffe1ff */
[----:B------:R-:W-:Y:S01]  /*1be50*/  BSSY.RECONVERGENT B4, `(.L_x_475) ;  /* 0x0000086000047945 */ /* 0x000fe20003800200 */
[----:B0-----:R-:W-:Y:S02]  /*1be60*/  IMAD.MOV.U32 R12, RZ, RZ, RZ ;  /* 0x000000ffff0c7224 */ /* 0x001fe400078e00ff */
[----:B------:R-:W-:-:S13]  /*1be70*/  ISETP.GE.AND P0, PT, R5, R8, PT ;  /* 0x000000080500720c */ /* 0x000fda0003f06270 */
[----:B------:R-:W-:Y:S05]  /*1be80*/  @P0 BRA `(.L_x_476) ;  /* 0x0000000800080947 */ /* 0x000fea0003800000 */
[--C-:B------:R-:W-:Y:S01]  /*1be90*/  IADD3 R7, PT, PT, R4, -0x1b, R5.reuse ;  /* 0xffffffe504077810 */ /* 0x100fe20007ffe005 */
[----:B------:R-:W-:Y:S01]  /*1bea0*/  IMAD.IADD R8, R3, 0x1, -R5 ;  /* 0x0000000103087824 */ /* 0x000fe200078e0a05 */
[----:B------:R-:W-:Y:S01]  /*1beb0*/  BSSY.RECONVERGENT B3, `(.L_x_477) ;  /* 0x000006e000037945 */ /* 0x000fe20003800200 */
[----:B------:R-:W-:Y:S01]  /*1bec0*/  IMAD.MOV.U32 R17, RZ, RZ, RZ ;  /* 0x000000ffff117224 */ /* 0x000fe200078e00ff */
[----:B------:R-:W-:Y:S02]  /*1bed0*/  ISETP.GE.U32.AND P0, PT, R7, 0x3, PT ;  /* 0x000000030700780c */ /* 0x000fe40003f06070 */
[----:B------:R-:W-:Y:S02]  /*1bee0*/  MOV R9, R5 ;  /* 0x0000000500097202 */ /* 0x000fe40000000f00 */
[----:B------:R-:W-:-:S09]  /*1bef0*/  LOP3.LUT R7, R8, 0x3, RZ, 0xc0, !PT ;  /* 0x0000000308077812 */ /* 0x000fd200078ec0ff */
        /* <DEDUP_REMOVED lines=14> */
.L_x_484:
[----:B------:R-:W-:-:S04]  /*1bfe0*/  IMAD.IADD R31, R5, 0x1, R18 ;  /* 0x00000001051f7824 */ /* 0x000fc800078e0212 */
[----:B------:R-:W-:-:S04]  /*1bff0*/  IMAD.WIDE R30, R31, 0x4, R26 ;  /* 0x000000041f1e7825 */ /* 0x000fc800078e021a */
[----:B0-----:R-:W-:Y:S01]  /*1c000*/  VIADD R32, R18, 0x4 ;  /* 0x0000000412207836 */ /* 0x001fe20000000000 */
[----:B------:R-:W2:Y:S04]  /*1c010*/  LDG.E R8, desc[UR4][R30.64+0x4] ;  /* 0x000004041e087981 */ /* 0x000ea8000c1e1900 */
[----:B------:R-:W2:Y:S04]  /*1c020*/  LDG.E R9, desc[UR4][R30.64+0x8] ;  /* 0x000008041e097981 */ /* 0x000ea8000c1e1900 */
[----:B------:R-:W3:Y:S04]  /*1c030*/  LDG.E R10, desc[UR4][R30.64+0xc] ;  /* 0x00000c041e0a7981 */ /* 0x000ee8000c1e1900 */
[----:B------:R0:W3:Y:S01]  /*1c040*/  LDG.E R11, desc[UR4][R30.64+0x10] ;  /* 0x000010041e0b7981 */ /* 0x0000e2000c1e1900 */
[----:B------:R-:W-:-:S02]  /*1c050*/  IMAD.IADD R25, R5, 0x1, R32 ;  /* 0x0000000105197824 */ /* 0x000fc400078e0220 */
[----:B------:R-:W-:Y:S02]  /*1c060*/  IMAD R33, R18, 0x4, R1 ;  /* 0x0000000412217824 */ /* 0x000fe400078e0201 */
[----:B------:R-:W-:-:S05]  /*1c070*/  IMAD.WIDE R24, R25, 0x4, R26 ;  /* 0x0000000419187825 */ /* 0x000fca00078e021a */
[----:B------:R-:W4:Y:S04]  /*1c080*/  LDG.E R12, desc[UR4][R24.64+0x4] ;  /* 0x00000404180c7981 */ /* 0x000f28000c1e1900 */
[----:B------:R-:W4:Y:S04]  /*1c090*/  LDG.E R13, desc[UR4][R24.64+0x8] ;  /* 0x00000804180d7981 */ /* 0x000f28000c1e1900 */
[----:B------:R-:W5:Y:S04]  /*1c0a0*/  LDG.E R14, desc[UR4][R24.64+0xc] ;  /* 0x00000c04180e7981 */ /* 0x000f68000c1e1900 */
[----:B------:R1:W5:Y:S01]  /*1c0b0*/  LDG.E R15, desc[UR4][R24.64+0x10] ;  /* 0x00001004180f7981 */ /* 0x000362000c1e1900 */
[----:B------:R-:W-:-:S02]  /*1c0c0*/  IMAD R34, R32, 0x4, R1 ;  /* 0x0000000420227824 */ /* 0x000fc400078e0201 */
[----:B------:R-:W-:-:S05]  /*1c0d0*/  VIADD R32, R18, 0x8 ;  /* 0x0000000812207836 */ /* 0x000fca0000000000 */
[----:B0-----:R-:W-:-:S05]  /*1c0e0*/  IADD3 R31, PT, PT, R5, R32, RZ ;  /* 0x00000020051f7210 */ /* 0x001fca0007ffe0ff */
[----:B------:R-:W-:Y:S01]  /*1c0f0*/  IMAD.WIDE R30, R31, 0x4, R26 ;  /* 0x000000041f1e7825 */ /* 0x000fe200078e021a */
[----:B--2---:R0:W-:Y:S04]  /*1c100*/  STL.64 [R33], R8 ;  /* 0x0000000821007387 */ /* 0x0041e80000100a00 */
[----:B---3--:R2:W-:Y:S04]  /*1c110*/  STL.64 [R33+0x8], R10 ;  /* 0x0000080a21007387 */ /* 0x0085e80000100a00 */
[----:B0-----:R-:W3:Y:S04]  /*1c120*/  LDG.E R8, desc[UR4][R30.64+0x4] ;  /* 0x000004041e087981 */ /* 0x001ee8000c1e1900 */
[----:B------:R-:W3:Y:S01]  /*1c130*/  LDG.E R9, desc[UR4][R30.64+0x8] ;  /* 0x000008041e097981 */ /* 0x000ee2000c1e1900 */
[----:B--2---:R-:W-:-:S03]  /*1c140*/  IMAD R33, R32, 0x4, R1 ;  /* 0x0000000420217824 */ /* 0x004fc600078e0201 */
[----:B------:R-:W2:Y:S01]  /*1c150*/  LDG.E R10, desc[UR4][R30.64+0xc] ;  /* 0x00000c041e0a7981 */ /* 0x000ea2000c1e1900 */
[----:B------:R-:W-:-:S03]  /*1c160*/  VIADD R32, R18, 0xc ;  /* 0x0000000c12207836 */ /* 0x000fc60000000000 */
[----:B------:R-:W2:Y:S01]  /*1c170*/  LDG.E R11, desc[UR4][R30.64+0x10] ;  /* 0x000010041e0b7981 */ /* 0x000ea2000c1e1900 */
[----:B-1----:R-:W-:-:S04]  /*1c180*/  IMAD.IADD R25, R5, 0x1, R32 ;  /* 0x0000000105197824 */ /* 0x002fc800078e0220 */
[----:B------:R-:W-:Y:S01]  /*1c190*/  IMAD.WIDE R24, R25, 0x4, R26 ;  /* 0x0000000419187825 */ /* 0x000fe200078e021a */
[----:B----4-:R0:W-:Y:S04]  /*1c1a0*/  STL.64 [R34], R12 ;  /* 0x0000000c22007387 */ /* 0x0101e80000100a00 */
[----:B-----5:R1:W-:Y:S04]  /*1c1b0*/  STL.64 [R34+0x8], R14 ;  /* 0x0000080e22007387 */ /* 0x0203e80000100a00 */
[----:B0-----:R-:W4:Y:S04]  /*1c1c0*/  LDG.E R12, desc[UR4][R24.64+0x4] ;  /* 0x00000404180c7981 */ /* 0x001f28000c1e1900 */
[----:B------:R-:W4:Y:S04]  /*1c1d0*/  LDG.E R13, desc[UR4][R24.64+0x8] ;  /* 0x00000804180d7981 */ /* 0x000f28000c1e1900 */
[----:B-1----:R-:W5:Y:S04]  /*1c1e0*/  LDG.E R14, desc[UR4][R24.64+0xc] ;  /* 0x00000c04180e7981 */ /* 0x002f68000c1e1900 */
[----:B------:R-:W5:Y:S01]  /*1c1f0*/  LDG.E R15, desc[UR4][R24.64+0x10] ;  /* 0x00001004180f7981 */ /* 0x000f62000c1e1900 */
[----:B------:R-:W-:-:S02]  /*1c200*/  IMAD R32, R32, 0x4, R1 ;  /* 0x0000000420207824 */ /* 0x000fc400078e0201 */
[----:B------:R-:W-:-:S05]  /*1c210*/  VIADD R18, R18, 0x10 ;  /* 0x0000001012127836 */ /* 0x000fca0000000000 */
[----:B------:R-:W-:Y:S01]  /*1c220*/  ISETP.GE.AND P1, PT, R18, R19, PT ;  /* 0x000000131200720c */ /* 0x000fe20003f26270 */
[----:B---3--:R0:W-:Y:S04]  /*1c230*/  STL.64 [R33], R8 ;  /* 0x0000000821007387 */ /* 0x0081e80000100a00 */
[----:B--2---:R0:W-:Y:S04]  /*1c240*/  STL.64 [R33+0x8], R10 ;  /* 0x0000080a21007387 */ /* 0x0041e80000100a00 */
[----:B----4-:R0:W-:Y:S04]  /*1c250*/  STL.64 [R32], R12 ;  /* 0x0000000c20007387 */ /* 0x0101e80000100a00 */
[----:B-----5:R0:W-:Y:S01]  /*1c260*/  STL.64 [R32+0x8], R14 ;  /* 0x0000080e20007387 */ /* 0x0201e20000100a00 */
[----:B------:R-:W-:Y:S05]  /*1c270*/  @!P1 BRA `(.L_x_484) ;  /* 0xfffffffc00589947 */ /* 0x000fea000383ffff */
[----:B------:R-:W-:Y:S05]  /*1c280*/  BSYNC.RECONVERGENT B6 ;  /* 0x0000000000067941 */ /* 0x000fea0003800200 */
.L_x_483:
[----:B0-----:R-:W-:-:S07]  /*1c290*/  IMAD.IADD R9, R5, 0x1, R18 ;  /* 0x0000000105097824 */ /* 0x001fce00078e0212 */
.L_x_482:
[----:B------:R-:W-:Y:S05]  /*1c2a0*/  BSYNC.RECONVERGENT B5 ;  /* 0x0000000000057941 */ /* 0x000fea0003800200 */
.L_x_481:
        /* <DEDUP_REMOVED lines=26> */
.L_x_486:
[----:B------:R-:W-:Y:S05]  /*1c450*/  BSYNC.RECONVERGENT B5 ;  /* 0x0000000000057941 */ /* 0x000fea0003800200 */
.L_x_485:
[----:B------:R-:W-:-:S13]  /*1c460*/  ISETP.NE.OR P0, PT, R18, R17, P0 ;  /* 0x000000111200720c */ /* 0x000fda0000705670 */
[----:B------:R-:W-:Y:S05]  /*1c470*/  @!P0 BREAK.RELIABLE B2 ;  /* 0x0000000000028942 */ /* 0x000fea0003800100 */
[----:B------:R-:W-:Y:S05]  /*1c480*/  @!P0 BRA `(.L_x_478) ;  /* 0x0000000000408947 */ /* 0x000fea0003800000 */
.L_x_480:
[----:B------:R-:W-:Y:S05]  /*1c490*/  BSYNC.RELIABLE B2 ;  /* 0x0000000000027941 */ /* 0x000fea0003800100 */
.L_x_479:
[----:B------:R-:W-:Y:S01]  /*1c4a0*/  BSSY.RECONVERGENT B2, `(.L_x_487) ;  /* 0x000000d000027945 */ /* 0x000fe20003800200 */
.L_x_488:
        /* <DEDUP_REMOVED lines=13> */
.L_x_487:
[----:B0-----:R-:W-:-:S07]  /*1c580*/  IMAD.IADD R9, R5, 0x1, R18 ;  /* 0x0000000105097824 */ /* 0x001fce00078e0212 */
.L_x_478:
[----:B------:R-:W-:Y:S05]  /*1c590*/  BSYNC.RECONVERGENT B3 ;  /* 0x0000000000037941 */ /* 0x000fea0003800200 */
.L_x_477:
        /* <DEDUP_REMOVED lines=17> */
.L_x_476:
[----:B------:R-:W-:Y:S05]  /*1c6b0*/  BSYNC.RECONVERGENT B4 ;  /* 0x0000000000047941 */ /* 0x000fea0003800200 */
.L_x_475:
        /* <DEDUP_REMOVED lines=20> */
.L_x_497:
[----:B01----:R-:W-:-:S05]  /*1c800*/  IMAD.WIDE.U32 R10, R14, 0x4, R26 ;  /* 0x000000040e0a7825 */ /* 0x003fca00078e001a */
        /* <DEDUP_REMOVED lines=11> */
[----:B--2---:R1:W-:Y:S02]  /*1c8c0*/  STL [R18], R17 ;  /* 0x0000001112007387 */ /* 0x0043e40000100800 */
[----:B-1----:R-:W-:-:S02]  /*1c8d0*/  IMAD R17, R30, 0x4, R1 ;  /* 0x000000041e117824 */ /* 0x002fc400078e0201 */
[----:B------:R1:W2:Y:S01]  /*1c8e0*/  LDG.E R30, desc[UR4][R8.64+0xc] ;  /* 0x00000c04081e7981 */ /* 0x0002a2000c1e1900 */
[----:B0-----:R-:W-:-:S03]  /*1c8f0*/  VIADD R11, R14, 0x8 ;  /* 0x000000080e0b7836 */ /* 0x001fc60000000000 */
[----:B---3--:R0:W-:Y:S01]  /*1c900*/  STL [R18+0x4], R25 ;  /* 0x0000041912007387 */ /* 0x0081e20000100800 */
[----:B------:R-:W-:-:S03]  /*1c910*/  IMAD.WIDE.U32 R10, R11, 0x4, R26 ;  /* 0x000000040b0a7825 */ /* 0x000fc600078e001a */
[----:B----4-:R-:W-:Y:S01]  /*1c920*/  STL [R18+0x8], R19 ;  /* 0x0000081312007387 */ /* 0x010fe20000100800 */
[----:B-1----:R-:W-:-:S03]  /*1c930*/  VIADD R9, R14, 0xc ;  /* 0x0000000c0e097836 */ /* 0x002fc60000000000 */
[----:B-----5:R1:W-:Y:S01]  /*1c940*/  STL [R18+0xc], R31 ;  /* 0x00000c1f12007387 */ /* 0x0203e20000100800 */
[----:B------:R-:W-:-:S03]  /*1c950*/  IMAD.WIDE.U32 R8, R9, 0x4, R26 ;  /* 0x0000000409087825 */ /* 0x000fc600078e001a */
[----:B------:R3:W-:Y:S04]  /*1c960*/  STL [R17], R24 ;  /* 0x0000001811007387 */ /* 0x0007e80000100800 */
[----:B------:R4:W-:Y:S04]  /*1c970*/  STL [R17+0x4], R32 ;  /* 0x0000042011007387 */ /* 0x0009e80000100800 */
[----:B------:R-:W-:Y:S04]  /*1c980*/  STL [R17+0xc], R34 ;  /* 0x00000c2211007387 */ /* 0x000fe80000100800 */
[----:B0-----:R-:W5:Y:S04]  /*1c990*/  LDG.E R25, desc[UR4][R10.64+0x4] ;  /* 0x000004040a197981 */ /* 0x001f68000c1e1900 */
[----:B-1----:R-:W5:Y:S04]  /*1c9a0*/  LDG.E R31, desc[UR4][R10.64+0x8] ;  /* 0x000008040a1f7981 */ /* 0x002f68000c1e1900 */
[----:B------:R-:W5:Y:S04]  /*1c9b0*/  LDG.E R19, desc[UR4][R10.64+0xc] ;  /* 0x00000c040a137981 */ /* 0x000f68000c1e1900 */
[----:B------:R-:W5:Y:S04]  /*1c9c0*/  LDG.E R33, desc[UR4][R10.64+0x10] ;  /* 0x000010040a217981 */ /* 0x000f68000c1e1900 */
[----:B---3--:R-:W3:Y:S04]  /*1c9d0*/  LDG.E R24, desc[UR4][R8.64+0x4] ;  /* 0x0000040408187981 */ /* 0x008ee8000c1e1900 */
        /* <DEDUP_REMOVED lines=11> */
[----:B------:R1:W-:Y:S04]  /*1ca90*/  STL [R18+0x8], R19 ;  /* 0x0000081312007387 */ /* 0x0003e80000100800 */
[----:B------:R1:W-:Y:S04]  /*1caa0*/  STL [R18+0xc], R33 ;  /* 0x00000c2112007387 */ /* 0x0003e80000100800 */
[----:B---3--:R1:W-:Y:S04]  /*1cab0*/  STL [R17], R24 ;  /* 0x0000001811007387 */ /* 0x0083e80000100800 */
[----:B----4-:R1:W-:Y:S04]  /*1cac0*/  STL [R17+0xc], R32 ;  /* 0x00000c2011007387 */ /* 0x0103e80000100800 */
[----:B------:R1:W-:Y:S01]  /*1cad0*/  STL [R17+0x8], R10 ;  /* 0x0000080a11007387 */ /* 0x0003e20000100800 */
[----:B------:R-:W-:Y:S01]  /*1cae0*/  ISETP.GE.AND P1, PT, R14, R15, PT ;  /* 0x0000000f0e00720c */ /* 0x000fe20003f26270 */
[----:B------:R-:W-:-:S02]  /*1caf0*/  VIADD R12, R12, 0x10 ;  /* 0x000000100c0c7836 */ /* 0x000fc40000000000 */
[----:B--2---:R1:W-:Y:S10]  /*1cb00*/  STL [R17+0x4], R30 ;  /* 0x0000041e11007387 */ /* 0x0043f40000100800 */
[----:B------:R-:W-:Y:S05]  /*1cb10*/  @!P1 BRA `(.L_x_497) ;  /* 0xfffffffc00389947 */ /* 0x000fea000383ffff */
.L_x_496:
[----:B------:R-:W-:Y:S05]  /*1cb20*/  BSYNC.RECONVERGENT B5 ;  /* 0x0000000000057941 */ /* 0x000fea0003800200 */
.L_x_495:
[----:B------:R-:W-:Y:S01]  /*1cb30*/  IADD3 R8, PT, PT, R13, -R14, RZ ;  /* 0x8000000e0d087210 */ /* 0x000fe20007ffe0ff */
[----:B------:R-:W-:Y:S03]  /*1cb40*/  BSSY.RECONVERGENT B5, `(.L_x_498) ;  /* 0x000001c000057945 */ /* 0x000fe60003800200 */
[----:B------:R-:W-:-:S13]  /*1cb50*/  ISETP.GT.AND P1, PT, R8, 0x4, PT ;  /* 0x000000040800780c */ /* 0x000fda0003f24270 */
[----:B------:R-:W-:Y:S05]  /*1cb60*/  @!P1 BRA `(.L_x_499) ;  /* 0x0000000000649947 */ /* 0x000fea0003800000 */
[C---:B0-----:R-:W-:Y:S02]  /*1cb70*/  VIADD R11, R14.reuse, 0x4 ;  /* 0x000000040e0b7836 */ /* 0x041fe40000000000 */
[----:B------:R-:W-:-:S04]  /*1cb80*/  IMAD.WIDE.U32 R8, R14, 0x4, R26 ;  /* 0x000000040e087825 */ /* 0x000fc800078e001a */
[----:B-1----:R-:W-:Y:S01]  /*1cb90*/  IMAD.WIDE.U32 R10, R11, 0x4, R26 ;  /* 0x000000040b0a7825 */ /* 0x002fe200078e001a */
        /* <DEDUP_REMOVED lines=9> */
[----:B0-----:R-:W-:-:S04]  /*1cc30*/  VIADD R8, R12, 0x4 ;  /* 0x000000040c087836 */ /* 0x001fc80000000000 */
        /* <DEDUP_REMOVED lines=12> */
.L_x_499:
[----:B------:R-:W-:Y:S05]  /*1cd00*/  BSYNC.RECONVERGENT B5 ;  /* 0x0000000000057941 */ /* 0x000fea0003800200 */
.L_x_498:
[----:B------:R-:W-:-:S13]  /*1cd10*/  ISETP.NE.OR P0, PT, R14, R13, P0 ;  /* 0x0000000d0e00720c */ /* 0x000fda0000705670 */
[----:B------:R-:W-:Y:S05]  /*1cd20*/  @!P0 BREAK.RELIABLE B4 ;  /* 0x0000000000048942 */ /* 0x000fea0003800100 */
[----:B------:R-:W-:Y:S05]  /*1cd30*/  @!P0 BRA `(.L_x_492) ;  /* 0x00000000003c8947 */ /* 0x000fea0003800000 */
.L_x_494:
[----:B------:R-:W-:Y:S05]  /*1cd40*/  BSYNC.RELIABLE B4 ;  /* 0x0000000000047941 */ /* 0x000fea0003800100 */
.L_x_493:
[----:B--2---:R-:W-:-:S05]  /*1cd50*/  IMAD.WIDE.U32 R8, R14, 0x4, R26 ;  /* 0x000000040e087825 */ /* 0x004fca00078e001a */
[----:B01----:R-:W2:Y:S04]  /*1cd60*/  LDG.E R10, desc[UR4][R8.64+0x4] ;  /* 0x00000404080a7981 */ /* 0x003ea8000c1e1900 */
        /* <DEDUP_REMOVED lines=12> */
.L_x_492:
[----:B------:R-:W-:Y:S05]  /*1ce30*/  BSYNC.RECONVERGENT B3 ;  /* 0x0000000000037941 */ /* 0x000fea0003800200 */
.L_x_491:
[----:B------:R-:W-:-:S13]  /*1ce40*/  ISETP.NE.AND P0, PT, R7, RZ, PT ;  /* 0x000000ff0700720c */ /* 0x000fda0003f05270 */
[----:B------:R-:W-:Y:S05]  /*1ce50*/  @!P0 BRA `(.L_x_490) ;  /* 0x00000000002c8947 */ /* 0x000fea0003800000 */
[----:B------:R-:W-:-:S05]  /*1ce60*/  IMAD.WIDE.U32 R26, R13, 0x4, R26 ;  /* 0x000000040d1a7825 */ /* 0x000fca00078e001a */
[----:B------:R-:W3:Y:S01]  /*1ce70*/  LDG.E R8, desc[UR4][R26.64+0x4] ;  /* 0x000004041a087981 */ /* 0x000ee2000c1e1900 */
[----:B--2---:R-:W-:Y:S02]  /*1ce80*/  LEA R9, R12, R1, 0x2 ;  /* 0x000000010c097211 */ /* 0x004fe400078e10ff */
[----:B------:R-:W-:-:S03]  /*1ce90*/  ISETP.NE.AND P0, PT, R7, 0x1, PT ;  /* 0x000000010700780c */ /* 0x000fc60003f05270 */
[----:B---3--:R3:W-:Y:S10]  /*1cea0*/  STL [R9], R8 ;  /* 0x0000000809007387 */ /* 0x0087f40000100800 */
[----:B------:R-:W-:Y:S05]  /*1ceb0*/  @!P0 BRA `(.L_x_490) ;  /* 0x0000000000148947 */ /* 0x000fea0003800000 */
[----:B------:R-:W-:Y:S01]  /*1cec0*/  ISETP.NE.AND P0, PT, R7, 0x2, PT ;  /* 0x000000020700780c */ /* 0x000fe20003f05270 */
[----:B---3--:R-:W2:-:S12]  /*1ced0*/  LDG.E R8, desc[UR4][R26.64+0x8] ;  /* 0x000008041a087981 */ /* 0x008e98000c1e1900 */
[----:B01----:R-:W3:Y:S04]  /*1cee0*/  @P0 LDG.E R10, desc[UR4][R26.64+0xc] ;  /* 0x00000c041a0a0981 */ /* 0x003ee8000c1e1900 */
[----:B--2---:R4:W-:Y:S04]  /*1cef0*/  STL [R9+0x4], R8 ;  /* 0x0000040809007387 */ /* 0x0049e80000100800 */
[----:B---3--:R4:W-:Y:S02]  /*1cf00*/  @P0 STL [R9+0x8], R10 ;  /* 0x0000080a09000387 */ /* 0x0089e40000100800 */
.L_x_490:
[----:B------:R-:W-:Y:S05]  /*1cf10*/  BSYNC.RECONVERGENT B2 ;  /* 0x0000000000027941 */ /* 0x000fea0003800200 */
.L_x_489:
[----:B------:R-:W-:-:S13]  /*1cf20*/  ISETP.NE.AND P0, PT, R4, 0x1e, PT ;  /* 0x0000001e0400780c */ /* 0x000fda0003f05270 */
[----:B------:R-:W-:Y:S05]  /*1cf30*/  @!P0 BRA `(.L_x_500) ;  /* 0x0000002400608947 */ /* 0x000fea0003800000 */
[----:B------:R-:W-:Y:S01]  /*1cf40*/  ISETP.GE.U32.AND P0, PT, R3, 0x4, PT ;  /* 0x000000040300780c */ /* 0x000fe20003f06070 */
[----:B-12---:R-:W-:Y:S01]  /*1cf50*/  IMAD.MOV.U32 R24, RZ, RZ, RZ ;  /* 0x000000ffff187224 */ /* 0x006fe200078e00ff */
[----:B------:R-:W-:-:S11]  /*1cf60*/  LOP3.LUT R7, R16, 0x3, RZ, 0xc0, !PT ;  /* 0x0000000310077812 */ /* 0x000fd600078ec0ff */
[----:B------:R-:W-:Y:S05]  /*1cf70*/  @!P0 BRA `(.L_x_501) ;  /* 0x00000004004c8947 */ /* 0x000fea0003800000 */
[----:B------:R-:W-:Y:S01]  /*1cf80*/  LOP3.LUT R24, R16, 0xfffffffc, RZ, 0xc0, !PT ;  /* 0xfffffffc10187812 */ /* 0x000fe200078ec0ff */
[----:B------:R-:W-:-:S03]  /*1cf90*/  IMAD.MOV.U32 R25, RZ, RZ, RZ ;  /* 0x000000ffff197224 */ /* 0x000fc600078e00ff */
[----:B------:R-:W-:-:S13]  /*1cfa0*/  ISETP.GT.AND P0, PT, R24, RZ, PT ;  /* 0x000000ff1800720c */ /* 0x000fda0003f04270 */
[----:B------:R-:W-:Y:S05]  /*1cfb0*/  @!P0 BRA `(.L_x_502) ;  /* 0x0000000400108947 */ /* 0x000fea0003800000 */
[----:B---34-:R-:W-:Y:S01]  /*1cfc0*/  IMAD.IADD R8, R24, 0x1, -R25 ;  /* 0x0000000118087824 */ /* 0x018fe200078e0a19 */
[----:B------:R-:W-:-:S04]  /*1cfd0*/  PLOP3.LUT P0, PT, PT, PT, PT, 0x80, 0x8 ;  /* 0x000000000008781c */ /* 0x000fc80003f0f070 */
[----:B------:R-:W-:-:S13]  /*1cfe0*/  ISETP.GT.AND P1, PT, R8, 0xc, PT ;  /* 0x0000000c0800780c */ /* 0x000fda0003f24270 */
[----:B------:R-:W-:Y:S05]  /*1cff0*/  @!P1 BRA `(.L_x_503) ;  /* 0x0000000000a09947 */ /* 0x000fea0003800000 */
[----:B------:R-:W-:Y:S01]  /*1d000*/  PLOP3.LUT P0, PT, PT, PT, PT, 0x8, 0x80 ;  /* 0x000000000080781c */ /* 0x000fe20003f0e170 */
[----:B------:R-:W-:-:S12]  /*1d010*/  VIADD R26, R24, 0xfffffff4 ;  /* 0xfffffff4181a7836 */ /* 0x000fd80000000000 */
.L_x_504:
[C---:B-1----:R-:W-:Y:S02]  /*1d020*/  IMAD R16, R25.reuse, 0x4, R1 ;  /* 0x0000000419107824 */ /* 0x042fe400078e0201 */
[----:B------:R-:W-:-:S03]  /*1d030*/  VIADD R32, R25, 0x4 ;  /* 0x0000000419207836 */ /* 0x000fc60000000000 */
[----:B------:R-:W2:Y:S04]  /*1d040*/  LDL.64 R8, [R16] ;  /* 0x0000000010087983 */ /* 0x000ea80000100a00 */
[----:B0-----:R-:W3:Y:S01]  /*1d050*/  LDL.64 R10, [R16+0x8] ;  /* 0x00000800100a7983 */ /* 0x001ee20000100a00 */
        /* <DEDUP_REMOVED lines=34> */
.L_x_503:
[----:B-1----:R-:W-:-:S05]  /*1d280*/  IMAD.IADD R8, R24, 0x1, -R25 ;  /* 0x0000000118087824 */ /* 0x002fca00078e0a19 */
[----:B------:R-:W-:-:S13]  /*1d290*/  ISETP.GT.AND P1, PT, R8, 0x4, PT ;  /* 0x000000040800780c */ /* 0x000fda0003f24270 */
[----:B------:R-:W-:Y:S05]  /*1d2a0*/  @!P1 BRA `(.L_x_505) ;  /* 0x00000000004c9947 */ /* 0x000fea0003800000 */
[C---:B0-----:R-:W-:Y:S02]  /*1d2b0*/  VIADD R18, R25.reuse, 0x4 ;  /* 0x0000000419127836 */ /* 0x041fe40000000000 */
        /* <DEDUP_REMOVED lines=18> */
.L_x_505:
[----:B------:R-:W-:-:S13]  /*1d3e0*/  ISETP.NE.OR P0, PT, R25, R24, P0 ;  /* 0x000000181900720c */ /* 0x000fda0000705670 */
[----:B------:R-:W-:Y:S05]  /*1d3f0*/  @!P0 BRA `(.L_x_501) ;  /* 0x00000000002c8947 */ /* 0x000fea0003800000 */
.L_x_502:
[----:B-1----:R-:W-:-:S05]  /*1d400*/  IMAD R14, R25, 0x4, R1 ;  /* 0x00000004190e7824 */ /* 0x002fca00078e0201 */
[----:B--234-:R-:W2:Y:S04]  /*1d410*/  LDL.64 R8, [R14] ;  /* 0x000000000e087983 */ /* 0x01cea80000100a00 */
[----:B0-----:R-:W3:Y:S01]  /*1d420*/  LDL.64 R10, [R14+0x8] ;  /* 0x000008000e0a7983 */ /* 0x001ee20000100a00 */
        /* <DEDUP_REMOVED lines=8> */
.L_x_501:
[----:B------:R-:W-:-:S13]  /*1d4b0*/  ISETP.NE.AND P0, PT, R7, RZ, PT ;  /* 0x000000ff0700720c */ /* 0x000fda0003f05270 */
[----:B------:R-:W-:Y:S05]  /*1d4c0*/  @!P0 BRA `(.L_x_500) ;  /* 0x0000001c00fc8947 */ /* 0x000fea0003800000 */
[----:B012-4-:R-:W-:-:S05]  /*1d4d0*/  LEA R10, R24, R1, 0x2 ;  /* 0x00000001180a7211 */ /* 0x017fca00078e10ff */
[----:B---3--:R-:W2:Y:S01]  /*1d4e0*/  LDL.64 R8, [R10] ;  /* 0x000000000a087983 */ /* 0x008ea20000100a00 */
        /* <DEDUP_REMOVED lines=10> */
.L_x_469:
        /* <DEDUP_REMOVED lines=10> */
.L_x_508:
        /* <DEDUP_REMOVED lines=35> */
[C---:B------:R-:W-:Y:S01]  /*1d860*/  @!P3 VIADD R6, R15.reuse, 0x6 ;  /* 0x000000060f06b836 */ /* 0x040fe20000000000 */
[C---:B------:R-:W-:Y:S01]  /*1d870*/  @!P4 IADD3 R6, PT, PT, R15.reuse, 0x7, RZ ;  /* 0x000000070f06c810 */ /* 0x040fe20007ffe0ff */
[----:B------:R-:W-:-:S03]  /*1d880*/  @!P5 VIADD R6, R15, 0x8 ;  /* 0x000000080f06d836 */ /* 0x000fc60000000000 */
[C---:B------:R-:W-:Y:S02]  /*1d890*/  @!P6 VIADD R6, R15.reuse, 0x9 ;  /* 0x000000090f06e836 */ /* 0x040fe40000000000 */
[C---:B------:R-:W-:Y:S02]  /*1d8a0*/  @!P1 VIADD R6, R15.reuse, 0xa ;  /* 0x0000000a0f069836 */ /* 0x040fe40000000000 */
[----:B------:R-:W-:Y:S01]  /*1d8b0*/  @!P2 VIADD R6, R15, 0xb ;  /* 0x0000000b0f06a836 */ /* 0x000fe20000000000 */
[-C--:B--2---:R-:W-:Y:S02]  /*1d8c0*/  ISETP.NE.AND P3, PT, R12, R7.reuse, PT ;  /* 0x000000070c00720c */ /* 0x084fe40003f65270 */
[-C--:B---3--:R-:W-:Y:S02]  /*1d8d0*/  ISETP.NE.AND P4, PT, R10, R7.reuse, PT ;  /* 0x000000070a00720c */ /* 0x088fe40003f85270 */
[-C--:B----4-:R-:W-:Y:S02]  /*1d8e0*/  ISETP.NE.AND P1, PT, R18, R7.reuse, PT ;  /* 0x000000071200720c */ /* 0x090fe40003f25270 */
[----:B-----5:R-:W-:-:S07]  /*1d8f0*/  ISETP.NE.AND P2, PT, R26, R7, PT ;  /* 0x000000071a00720c */ /* 0x020fce0003f45270 */
[C---:B------:R-:W-:Y:S02]  /*1d900*/  @!P3 VIADD R6, R15.reuse, 0xc ;  /* 0x0000000c0f06b836 */ /* 0x040fe40000000000 */
[C---:B------:R-:W-:Y:S02]  /*1d910*/  @!P4 VIADD R6, R15.reuse, 0xd ;  /* 0x0000000d0f06c836 */ /* 0x040fe40000000000 */
[C---:B------:R-:W-:Y:S02]  /*1d920*/  @!P1 VIADD R6, R15.reuse, 0xe ;  /* 0x0000000e0f069836 */ /* 0x040fe40000000000 */
[C---:B------:R-:W-:Y:S02]  /*1d930*/  @!P2 VIADD R6, R15.reuse, 0xf ;  /* 0x0000000f0f06a836 */ /* 0x040fe40000000000 */
[----:B------:R-:W-:-:S05]  /*1d940*/  VIADD R15, R15, 0x10 ;  /* 0x000000100f0f7836 */ /* 0x000fca0000000000 */
[----:B------:R-:W-:-:S13]  /*1d950*/  ISETP.NE.AND P1, PT, R15, R11, PT ;  /* 0x0000000b0f00720c */ /* 0x000fda0003f25270 */
[----:B------:R-:W-:Y:S05]  /*1d960*/  @P1 BRA `(.L_x_508) ;  /* 0xfffffffc00301947 */ /* 0x000fea000383ffff */
.L_x_507:
        /* <DEDUP_REMOVED lines=17> */
[C---:B------:R-:W-:Y:S02]  /*1da80*/  SEL R6, R11.reuse, R6, !P2 ;  /* 0x000000060b067207 */ /* 0x040fe40005000000 */
[-C--:B------:R-:W-:Y:S02]  /*1da90*/  ISETP.NE.AND P2, PT, R10, R7.reuse, PT ;  /* 0x000000070a00720c */ /* 0x080fe40003f45270 */
[C---:B------:R-:W-:Y:S01]  /*1daa0*/  @!P3 IADD3 R6, PT, PT, R11.reuse, 0x1, RZ ;  /* 0x000000010b06b810 */ /* 0x040fe20007ffe0ff */
[C---:B------:R-:W-:Y:S02]  /*1dab0*/  @!P4 VIADD R6, R11.reuse, 0x2 ;  /* 0x000000020b06c836 */ /* 0x040fe40000000000 */
[----:B------:R-:W-:Y:S01]  /*1dac0*/  @!P1 VIADD R6, R11, 0x3 ;  /* 0x000000030b069836 */ /* 0x000fe20000000000 */
[----:B------:R-:W-:-:S07]  /*1dad0*/  ISETP.NE.AND P1, PT, R30, R7, PT ;  /* 0x000000071e00720c */ /* 0x000fce0003f25270 */
[----:B------:R-:W-:Y:S01]  /*1dae0*/  @!P2 VIADD R6, R11, 0x4 ;  /* 0x000000040b06a836 */ /* 0x000fe20000000000 */
[-C--:B--2---:R-:W-:Y:S02]  /*1daf0*/  ISETP.NE.AND P3, PT, R14, R7.reuse, PT ;  /* 0x000000070e00720c */ /* 0x084fe40003f65270 */
[----:B---3--:R-:W-:-:S11]  /*1db00*/  ISETP.NE.AND P4, PT, R18, R7, PT ;  /* 0x000000071200720c */ /* 0x008fd60003f85270 */
[C---:B------:R-:W-:Y:S02]  /*1db10*/  @!P3 VIADD R6, R11.reuse, 0x5 ;  /* 0x000000050b06b836 */ /* 0x040fe40000000000 */
[C---:B------:R-:W-:Y:S02]  /*1db20*/  @!P4 VIADD R6, R11.reuse, 0x6 ;  /* 0x000000060b06c836 */ /* 0x040fe40000000000 */
[C---:B------:R-:W-:Y:S02]  /*1db30*/  @!P1 VIADD R6, R11.reuse, 0x7 ;  /* 0x000000070b069836 */ /* 0x040fe40000000000 */
[----:B------:R-:W-:-:S07]  /*1db40*/  VIADD R11, R11, 0x8 ;  /* 0x000000080b0b7836 */ /* 0x000fce0000000000 */
.L_x_509:
        /* <DEDUP_REMOVED lines=19> */
.L_x_510:
        /* <DEDUP_REMOVED lines=16> */
.L_x_506:
        /* <DEDUP_REMOVED lines=26> */
.L_x_520:
[----:B------:R-:W-:-:S04]  /*1df20*/  IMAD.IADD R31, R6, 0x1, R17 ;  /* 0x00000001061f7824 */ /* 0x000fc800078e0211 */
[----:B------:R-:W-:-:S05]  /*1df30*/  IMAD.WIDE R30, R31, 0x4, R24 ;  /* 0x000000041f1e7825 */ /* 0x000fca00078e0218 */
[----:B0-----:R-:W2:Y:S01]  /*1df40*/  LDG.E R8, desc[UR4][R30.64+0x4] ;  /* 0x000004041e087981 */ /* 0x001ea2000c1e1900 */
[----:B------:R-:W-:-:S03]  /*1df50*/  VIADD R32, R17, 0x4 ;  /* 0x0000000411207836 */ /* 0x000fc60000000000 */
[----:B------:R-:W2:Y:S04]  /*1df60*/  LDG.E R9, desc[UR4][R30.64+0x8] ;  /* 0x000008041e097981 */ /* 0x000ea8000c1e1900 */
[----:B------:R-:W3:Y:S04]  /*1df70*/  LDG.E R10, desc[UR4][R30.64+0xc] ;  /* 0x00000c041e0a7981 */ /* 0x000ee8000c1e1900 */
[----:B------:R0:W3:Y:S01]  /*1df80*/  LDG.E R11, desc[UR4][R30.64+0x10] ;  /* 0x000010041e0b7981 */ /* 0x0000e2000c1e1900 */
[----:B------:R-:W-:Y:S02]  /*1df90*/  IMAD.IADD R27, R6, 0x1, R32 ;  /* 0x00000001061b7824 */ /* 0x000fe400078e0220 */
[----:B------:R-:W-:-:S02]  /*1dfa0*/  IMAD R33, R17, 0x4, R1 ;  /* 0x0000000411217824 */ /* 0x000fc400078e0201 */
[----:B------:R-:W-:-:S05]  /*1dfb0*/  IMAD.WIDE R26, R27, 0x4, R24 ;  /* 0x000000041b1a7825 */ /* 0x000fca00078e0218 */
[----:B------:R-:W4:Y:S04]  /*1dfc0*/  LDG.E R12, desc[UR4][R26.64+0x4] ;  /* 0x000004041a0c7981 */ /* 0x000f28000c1e1900 */
[----:B------:R-:W4:Y:S04]  /*1dfd0*/  LDG.E R13, desc[UR4][R26.64+0x8] ;  /* 0x000008041a0d7981 */ /* 0x000f28000c1e1900 */
[----:B------:R-:W5:Y:S04]  /*1dfe0*/  LDG.E R14, desc[UR4][R26.64+0xc] ;  /* 0x00000c041a0e7981 */ /* 0x000f68000c1e1900 */
[----:B------:R1:W5:Y:S01]  /*1dff0*/  LDG.E R15, desc[UR4][R26.64+0x10] ;  /* 0x000010041a0f7981 */ /* 0x000362000c1e1900 */
[----:B------:R-:W-:-:S02]  /*1e000*/  IMAD R34, R32, 0x4, R1 ;  /* 0x0000000420227824 */ /* 0x000fc400078e0201 */
[----:B------:R-:W-:-:S04]  /*1e010*/  VIADD R32, R17, 0x8 ;  /* 0x0000000811207836 */ /* 0x000fc80000000000 */
[----:B0-----:R-:W-:-:S04]  /*1e020*/  IMAD.IADD R31, R6, 0x1, R32 ;  /* 0x00000001061f7824 */ /* 0x001fc800078e0220 */
        /* <DEDUP_REMOVED lines=8> */
[----:B------:R-:W2:Y:S02]  /*1e0b0*/  LDG.E R11, desc[UR4][R30.64+0x10] ;  /* 0x000010041e0b7981 */ /* 0x000ea4000c1e1900 */
[----:B-1----:R-:W-:-:S05]  /*1e0c0*/  IADD3 R27, PT, PT, R6, R32, RZ ;  /* 0x00000020061b7210 */ /* 0x002fca0007ffe0ff */
        /* <DEDUP_REMOVED lines=16> */
.L_x_519:
[----:B0-----:R-:W-:-:S07]  /*1e1d0*/  IMAD.IADD R9, R6, 0x1, R17 ;  /* 0x0000000106097824 */ /* 0x001fce00078e0211 */
.L_x_518:
[----:B------:R-:W-:Y:S05]  /*1e1e0*/  BSYNC.RECONVERGENT B5 ;  /* 0x0000000000057941 */ /* 0x000fea0003800200 */
.L_x_517:
        /* <DEDUP_REMOVED lines=26> */
.L_x_522:
[----:B------:R-:W-:Y:S05]  /*1e390*/  BSYNC.RECONVERGENT B5 ;  /* 0x0000000000057941 */ /* 0x000fea0003800200 */
.L_x_521:
[----:B------:R-:W-:-:S13]  /*1e3a0*/  ISETP.NE.OR P0, PT, R17, R18, P0 ;  /* 0x000000121100720c */ /* 0x000fda0000705670 */
[----:B------:R-:W-:Y:S05]  /*1e3b0*/  @!P0 BREAK.RELIABLE B2 ;  /* 0x0000000000028942 */ /* 0x000fea0003800100 */
[----:B------:R-:W-:Y:S05]  /*1e3c0*/  @!P0 BRA `(.L_x_514) ;  /* 0x0000000000408947 */ /* 0x000fea0003800000 */
.L_x_516:
[----:B------:R-:W-:Y:S05]  /*1e3d0*/  BSYNC.RELIABLE B2 ;  /* 0x0000000000027941 */ /* 0x000fea0003800100 */
.L_x_515:
[----:B------:R-:W-:Y:S01]  /*1e3e0*/  BSSY.RECONVERGENT B2, `(.L_x_523) ;  /* 0x000000d000027945 */ /* 0x000fe20003800200 */
.L_x_524:
        /* <DEDUP_REMOVED lines=13> */
.L_x_523:
[----:B0-----:R-:W-:-:S07]  /*1e4c0*/  IMAD.IADD R9, R6, 0x1, R17 ;  /* 0x0000000106097824 */ /* 0x001fce00078e0211 */
.L_x_514:
[----:B------:R-:W-:Y:S05]  /*1e4d0*/  BSYNC.RECONVERGENT B3 ;  /* 0x0000000000037941 */ /* 0x000fea0003800200 */
.L_x_513:
        /* <DEDUP_REMOVED lines=13> */
[C---:B------:R-:W-:Y:S01]  /*1e5b0*/  VIADD R12, R18.reuse, 0x2 ;  /* 0x00000002120c7836 */ /* 0x040fe20000000000 */
[----:B------:R-:W-:Y:S02]  /*1e5c0*/  @P0 IADD3 R12, PT, PT, R18, 0x3, RZ ;  /* 0x00000003120c0810 */ /* 0x000fe40007ffe0ff */
[----:B--2---:R1:W-:Y:S04]  /*1e5d0*/  STL [R11+0x4], R10 ;  /* 0x0000040a0b007387 */ /* 0x0043e80000100800 */
[----:B---3--:R1:W-:Y:S02]  /*1e5e0*/  @P0 STL [R11+0x8], R14 ;  /* 0x0000080e0b000387 */ /* 0x0083e40000100800 */
.L_x_512:
[----:B------:R-:W-:Y:S05]  /*1e5f0*/  BSYNC.RECONVERGENT B4 ;  /* 0x0000000000047941 */ /* 0x000fea0003800200 */
.L_x_511:
        /* <DEDUP_REMOVED lines=20> */
.L_x_533:
        /* <DEDUP_REMOVED lines=36> */
[----:B------:R-:W-:-:S05]  /*1e980*/  IADD3 R18, PT, PT, R12, 0x8, RZ ;  /* 0x000000080c127810 */ /* 0x000fca0007ffe0ff */
        /* <DEDUP_REMOVED lines=13> */
.L_x_532:
[----:B------:R-:W-:Y:S05]  /*1ea60*/  BSYNC.RECONVERGENT B5 ;  /* 0x0000000000057941 */ /* 0x000fea0003800200 */
.L_x_531:
[----:B------:R-:W-:Y:S01]  /*1ea70*/  IMAD.IADD R8, R13, 0x1, -R14 ;  /* 0x000000010d087824 */ /* 0x000fe200078e0a0e */
[----:B------:R-:W-:Y:S04]  /*1ea80*/  BSSY.RECONVERGENT B5, `(.L_x_534) ;  /* 0x000001c000057945 */ /* 0x000fe80003800200 */
        /* <DEDUP_REMOVED lines=27> */
.L_x_535:
[----:B------:R-:W-:Y:S05]  /*1ec40*/  BSYNC.RECONVERGENT B5 ;  /* 0x0000000000057941 */ /* 0x000fea0003800200 */
.L_x_534:
[----:B------:R-:W-:-:S13]  /*1ec50*/  ISETP.NE.OR P0, PT, R14, R13, P0 ;  /* 0x0000000d0e00720c */ /* 0x000fda0000705670 */
[----:B------:R-:W-:Y:S05]  /*1ec60*/  @!P0 BREAK.RELIABLE B4 ;  /* 0x0000000000048942 */ /* 0x000fea0003800100 */
[----:B------:R-:W-:Y:S05]  /*1ec70*/  @!P0 BRA `(.L_x_528) ;  /* 0x00000000003c8947 */ /* 0x000fea0003800000 */
.L_x_530:
[----:B------:R-:W-:Y:S05]  /*1ec80*/  BSYNC.RELIABLE B4 ;  /* 0x0000000000047941 */ /* 0x000fea0003800100 */
.L_x_529:
        /* <DEDUP_REMOVED lines=14> */
.L_x_528:
[----:B------:R-:W-:Y:S05]  /*1ed70*/  BSYNC.RECONVERGENT B3 ;  /* 0x0000000000037941 */ /* 0x000fea0003800200 */
.L_x_527:
[----:B------:R-:W-:-:S13]  /*1ed80*/  ISETP.NE.AND P0, PT, R7, RZ, PT ;  /* 0x000000ff0700720c */ /* 0x000fda0003f05270 */
[----:B------:R-:W-:Y:S05]  /*1ed90*/  @!P0 BRA `(.L_x_526) ;  /* 0x00000000002c8947 */ /* 0x000fea0003800000 */
[----:B------:R-:W-:-:S05]  /*1eda0*/  IMAD.WIDE.U32 R24, R13, 0x4, R24 ;  /* 0x000000040d187825 */ /* 0x000fca00078e0018 */
[----:B------:R-:W3:Y:S01]  /*1edb0*/  LDG.E R8, desc[UR4][R24.64+0x4] ;  /* 0x0000040418087981 */ /* 0x000ee2000c1e1900 */
[----:B--2---:R-:W-:Y:S01]  /*1edc0*/  IMAD R9, R12, 0x4, R1 ;  /* 0x000000040c097824 */ /* 0x004fe200078e0201 */
[----:B------:R-:W-:-:S04]  /*1edd0*/  ISETP.NE.AND P0, PT, R7, 0x1, PT ;  /* 0x000000010700780c */ /* 0x000fc80003f05270 */
[----:B---3--:R3:W-:Y:S09]  /*1ede0*/  STL [R9], R8 ;  /* 0x0000000809007387 */ /* 0x0087f20000100800 */
[----:B------:R-:W-:Y:S05]  /*1edf0*/  @!P0 BRA `(.L_x_526) ;  /* 0x0000000000148947 */ /* 0x000fea0003800000 */
[----:B------:R-:W-:Y:S01]  /*1ee00*/  ISETP.NE.AND P0, PT, R7, 0x2, PT ;  /* 0x000000020700780c */ /* 0x000fe20003f05270 */
[----:B---3--:R-:W2:-:S12]  /*1ee10*/  LDG.E R8, desc[UR4][R24.64+0x8] ;  /* 0x0000080418087981 */ /* 0x008e98000c1e1900 */
[----:B01----:R-:W3:Y:S04]  /*1ee20*/  @P0 LDG.E R10, desc[UR4][R24.64+0xc] ;  /* 0x00000c04180a0981 */ /* 0x003ee8000c1e1900 */
[----:B--2---:R4:W-:Y:S04]  /*1ee30*/  STL [R9+0x4], R8 ;  /* 0x0000040809007387 */ /* 0x0049e80000100800 */
[----:B---3--:R4:W-:Y:S02]  /*1ee40*/  @P0 STL [R9+0x8], R10 ;  /* 0x0000080a09000387 */ /* 0x0089e40000100800 */
.L_x_526:
[----:B------:R-:W-:Y:S05]  /*1ee50*/  BSYNC.RECONVERGENT B2 ;  /* 0x0000000000027941 */ /* 0x000fea0003800200 */
.L_x_525:
[----:B------:R-:W-:-:S13]  /*1ee60*/  ISETP.NE.AND P0, PT, R4, 0x1e, PT ;  /* 0x0000001e0400780c */ /* 0x000fda0003f05270 */
[----:B------:R-:W-:Y:S05]  /*1ee70*/  @!P0 BRA `(.L_x_500) ;  /* 0x0000000400908947 */ /* 0x000fea0003800000 */
[----:B------:R-:W-:Y:S01]  /*1ee80*/  ISETP.GE.U32.AND P0, PT, R3, 0x4, PT ;  /* 0x000000040300780c */ /* 0x000fe20003f06070 */
[----:B------:R-:W-:Y:S01]  /*1ee90*/  IMAD.MOV.U32 R24, RZ, RZ, RZ ;  /* 0x000000ffff187224 */ /* 0x000fe200078e00ff */
[----:B------:R-:W-:-:S11]  /*1eea0*/  LOP3.LUT R7, R16, 0x3, RZ, 0xc0, !PT ;  /* 0x0000000310077812 */ /* 0x000fd600078ec0ff */
[----:B------:R-:W-:Y:S05]  /*1eeb0*/  @!P0 BRA `(.L_x_536) ;  /* 0x00000004004c8947 */ /* 0x000fea0003800000 */
[----:B------:R-:W-:Y:S01]  /*1eec0*/  LOP3.LUT R24, R16, 0xfffffffc, RZ, 0xc0, !PT ;  /* 0xfffffffc10187812 */ /* 0x000fe200078ec0ff */
[----:B------:R-:W-:-:S03]  /*1eed0*/  IMAD.MOV.U32 R25, RZ, RZ, RZ ;  /* 0x000000ffff197224 */ /* 0x000fc600078e00ff */
[----:B------:R-:W-:-:S13]  /*1eee0*/  ISETP.GT.AND P0, PT, R24, RZ, PT ;  /* 0x000000ff1800720c */ /* 0x000fda0003f04270 */
[----:B------:R-:W-:Y:S05]  /*1eef0*/  @!P0 BRA `(.L_x_537) ;  /* 0x0000000400108947 */ /* 0x000fea0003800000 */
[----:B---34-:R-:W-:Y:S02]  /*1ef00*/  IADD3 R8, PT, PT, R24, -R25, RZ ;  /* 0x8000001918087210 */ /* 0x018fe40007ffe0ff */
[----:B------:R-:W-:Y:S02]  /*1ef10*/  PLOP3.LUT P0, PT, PT, PT, PT, 0x80, 0x8 ;  /* 0x000000000008781c */ /* 0x000fe40003f0f070 */
[----:B------:R-:W-:-:S13]  /*1ef20*/  ISETP.GT.AND P1, PT, R8, 0xc, PT ;  /* 0x0000000c0800780c */ /* 0x000fda0003f24270 */
[----:B------:R-:W-:Y:S05]  /*1ef30*/  @!P1 BRA `(.L_x_538) ;  /* 0x0000000000a09947 */ /* 0x000fea0003800000 */
[----:B------:R-:W-:Y:S01]  /*1ef40*/  PLOP3.LUT P0, PT, PT, PT, PT, 0x8, 0x80 ;  /* 0x000000000080781c */ /* 0x000fe20003f0e170 */
[----:B-12---:R-:W-:-:S12]  /*1ef50*/  VIADD R26, R24, 0xfffffff4 ;  /* 0xfffffff4181a7836 */ /* 0x006fd80000000000 */
.L_x_539:
[C---:B-1----:R-:W-:Y:S02]  /*1ef60*/  IMAD R16, R25.reuse, 0x4, R1 ;  /* 0x0000000419107824 */ /* 0x042fe400078e0201 */
[----:B------:R-:W-:-:S03]  /*1ef70*/  VIADD R32, R25, 0x4 ;  /* 0x0000000419207836 */ /* 0x000fc60000000000 */
[----:B------:R-:W2:Y:S04]  /*1ef80*/  LDL.64 R8, [R16] ;  /* 0x0000000010087983 */ /* 0x000ea80000100a00 */
[----:B0-----:R-:W3:Y:S01]  /*1ef90*/  LDL.64 R10, [R16+0x8] ;  /* 0x00000800100a7983 */ /* 0x001ee20000100a00 */
[----:B------:R-:W-:Y:S02]  /*1efa0*/  IMAD R17, R32, 0x4, R1 ;  /* 0x0000000420117824 */ /* 0x000fe400078e0201 */
[C---:B------:R-:W-:Y:S02]  /*1efb0*/  VIADD R27, R25.reuse, 0x8 ;  /* 0x00000008191b7836 */ /* 0x040fe40000000000 */
[C---:B------:R-:W-:Y:S01]  /*1efc0*/  VIADD R34, R25.reuse, 0xc ;  /* 0x0000000c19227836 */ /* 0x040fe20000000000 */
[----:B------:R-:W4:Y:S01]  /*1efd0*/  LDL.64 R12, [R17] ;  /* 0x00000000110c7983 */ /* 0x000f220000100a00 */
[----:B------:R-:W-:-:S03]  /*1efe0*/  IMAD.WIDE.U32 R18, R25, 0x4, R20 ;  /* 0x0000000419127825 */ /* 0x000fc600078e0014 */
[----:B------:R-:W5:Y:S01]  /*1eff0*/  LDL.64 R14, [R17+0x8] ;  /* 0x00000800110e7983 */ /* 0x000f620000100a00 */
[C-C-:B------:R-:W-:Y:S02]  /*1f000*/  IMAD R35, R27.reuse, 0x4, R1.reuse ;  /* 0x000000041b237824 */ /* 0x140fe400078e0201 */
        /* <DEDUP_REMOVED lines=27> */
.L_x_538:
[----:B-1----:R-:W-:-:S04]  /*1f1c0*/  IADD3 R8, PT, PT, R24, -R25, RZ ;  /* 0x8000001918087210 */ /* 0x002fc80007ffe0ff */
[----:B------:R-:W-:-:S13]  /*1f1d0*/  ISETP.GT.AND P1, PT, R8, 0x4, PT ;  /* 0x000000040800780c */ /* 0x000fda0003f24270 */
[----:B------:R-:W-:Y:S05]  /*1f1e0*/  @!P1 BRA `(.L_x_540) ;  /* 0x00000000004c9947 */ /* 0x000fea0003800000 */
[C---:B0-2---:R-:W-:Y:S02]  /*1f1f0*/  VIADD R18, R25.reuse, 0x4 ;  /* 0x0000000419127836 */ /* 0x045fe40000000000 */
        /* <DEDUP_REMOVED lines=18> */
.L_x_540:
[----:B------:R-:W-:-:S13]  /*1f320*/  ISETP.NE.OR P0, PT, R25, R24, P0 ;  /* 0x000000181900720c */ /* 0x000fda0000705670 */
[----:B------:R-:W-:Y:S05]  /*1f330*/  @!P0 BRA `(.L_x_536) ;  /* 0x00000000002c8947 */ /* 0x000fea0003800000 */
.L_x_537:
[----:B-1----:R-:W-:-:S05]  /*1f340*/  IMAD R14, R25, 0x4, R1 ;  /* 0x00000004190e7824 */ /* 0x002fca00078e0201 */
[----:B0-234-:R-:W2:Y:S04]  /*1f350*/  LDL.64 R8, [R14] ;  /* 0x000000000e087983 */ /* 0x01dea80000100a00 */
        /* <DEDUP_REMOVED lines=9> */
.L_x_536:
[----:B------:R-:W-:-:S13]  /*1f3f0*/  ISETP.NE.AND P0, PT, R7, RZ, PT ;  /* 0x000000ff0700720c */ /* 0x000fda0003f05270 */
[----:B------:R-:W-:Y:S05]  /*1f400*/  @!P0 BRA `(.L_x_500) ;  /* 0x00000000002c8947 */ /* 0x000fea0003800000 */
[----:B01--4-:R-:W-:-:S05]  /*1f410*/  IMAD R10, R24, 0x4, R1 ;  /* 0x00000004180a7824 */ /* 0x013fca00078e0201 */
[----:B--23--:R-:W2:Y:S01]  /*1f420*/  LDL.64 R8, [R10] ;  /* 0x000000000a087983 */ /* 0x00cea20000100a00 */
        /* <DEDUP_REMOVED lines=9> */
.L_x_500:
[----:B------:R-:W-:Y:S05]  /*1f4c0*/  BSYNC.RECONVERGENT B0 ;  /* 0x0000000000007941 */ /* 0x000fea0003800200 */
.L_x_468:
[----:B------:R-:W-:Y:S02]  /*1f4d0*/  VIADD R4, R4, 0x1 ;  /* 0x0000000104047836 */ /* 0x000fe40000000000 */
[----:B------:R-:W-:-:S03]  /*1f4e0*/  VIADD R3, R3, 0xffffffff ;  /* 0xffffffff03037836 */ /* 0x000fc60000000000 */
[----:B------:R-:W-:-:S13]  /*1f4f0*/  ISETP.NE.AND P0, PT, R4, 0x1f, PT ;  /* 0x0000001f0400780c */ /* 0x000fda0003f05270 */
[----:B------:R-:W-:Y:S05]  /*1f500*/  @P0 BRA `(.L_x_541) ;  /* 0xffffffbc00f80947 */ /* 0x000fea000383ffff */
[----:B-12---:R-:W2:Y:S01]  /*1f510*/  LDL.64 R24, [R1+0x80] ;  /* 0x0000800001187983 */ /* 0x006ea20000100a00 */
[----:B------:R-:W1:Y:S03]  /*1f520*/  LDCU.64 UR6, c[0x0][0x380] ;  /* 0x00007000ff0677ac */ /* 0x000e660008000a00 */
[----:B0-----:R-:W5:Y:S04]  /*1f530*/  LDL.64 R14, [R1+0x88] ;  /* 0x00008800010e7983 */ /* 0x001f680000100a00 */
[----:B------:R-:W5:Y:S04]  /*1f540*/  LDL.64 R20, [R1+0x90] ;  /* 0x0000900001147983 */ /* 0x000f680000100a00 */
[----:B------:R-:W5:Y:S01]  /*1f550*/  LDL.64 R16, [R1+0x98] ;  /* 0x0000980001107983 */ /* 0x000f620000100a00 */
[----:B------:R-:W0:Y:S01]  /*1f560*/  S2R R3, SR_CTAID.X ;  /* 0x0000000000037919 */ /* 0x000e220000002500 */
[----:B---34-:R-:W0:Y:S01]  /*1f570*/  S2R R8, SR_TID.X ;  /* 0x0000000000087919 */ /* 0x018e220000002100 */
[----:B-1----:R-:W-:Y:S01]  /*1f580*/  MOV R30, UR6 ;  /* 0x00000006001e7c02 */ /* 0x002fe20008000f00 */
[----:B------:R-:W-:Y:S01]  /*1f590*/  IMAD.U32 R31, RZ, RZ, UR7 ;  /* 0x00000007ff1f7e24 */ /* 0x000fe2000f8e00ff */
[----:B------:R-:W3:Y:S04]  /*1f5a0*/  LDL.64 R6, [R1+0xa0] ;  /* 0x0000a00001067983 */ /* 0x000ee80000100a00 */
[----:B------:R-:W4:Y:S04]  /*1f5b0*/  LDL.64 R4, [R1+0xa8] ;  /* 0x0000a80001047983 */ /* 0x000f280000100a00 */
[----:B------:R-:W4:Y:S04]  /*1f5c0*/  LDL.64 R18, [R1+0xb8] ;  /* 0x0000b80001127983 */ /* 0x000f280000100a00 */
[----:B------:R-:W4:Y:S04]  /*1f5d0*/  LDL.64 R12, [R1+0xc0] ;  /* 0x0000c000010c7983 */ /* 0x000f280000100a00 */
[----:B------:R-:W4:Y:S01]  /*1f5e0*/  LDL.64 R10, [R1+0xc8] ;  /* 0x0000c800010a7983 */ /* 0x000f220000100a00 */
[----:B0-----:R-:W-:-:S03]  /*1f5f0*/  IMAD R3, R3, 0x5, R8 ;  /* 0x0000000503037824 */ /* 0x001fc600078e0208 */
[----:B------:R-:W4:Y:S01]  /*1f600*/  LDL.64 R8, [R1+0xd0] ;  /* 0x0000d00001087983 */ /* 0x000f220000100a00 */
[----:B------:R-:W-:-:S04]  /*1f610*/  IMAD R3, R3, 0x14, RZ ;  /* 0x0000001403037824 */ /* 0x000fc800078e02ff */
[----:B------:R-:W-:-:S05]  /*1f620*/  IMAD.WIDE R26, R3, 0x7c, R30 ;  /* 0x0000007c031a7825 */ /* 0x000fca00078e021e */
[----:B------:R-:W-:Y:S04]  /*1f630*/  STG.E desc[UR4][R26.64+0x174], R2 ;  /* 0x000174021a007986 */ /* 0x000fe8000c101904 */
[----:B------:R0:W-:Y:S04]  /*1f640*/  STG.E desc[UR4][R26.64+0x610], R2 ;  /* 0x000610021a007986 */ /* 0x0001e8000c101904 */
[----:B0-----:R-:W4:Y:S04]  /*1f650*/  LDL.64 R2, [R1+0xd8] ;  /* 0x0000d80001027983 */ /* 0x001f280000100a00 */
[----:B--2---:R-:W-:Y:S04]  /*1f660*/  STG.E desc[UR4][R26.64+0x178], R24 ;  /* 0x000178181a007986 */ /* 0x004fe8000c101904 */
[----:B------:R-:W-:Y:S04]  /*1f670*/  STG.E desc[UR4][R26.64+0x614], R24 ;  /* 0x000614181a007986 */ /* 0x000fe8000c101904 */
[----:B------:R-:W-:Y:S04]  /*1f680*/  STG.E desc[UR4][R26.64+0x17c], R25 ;  /* 0x00017c191a007986 */ /* 0x000fe8000c101904 */
[----:B------:R-:W-:Y:S04]  /*1f690*/  STG.E desc[UR4][R26.64+0x618], R25 ;  /* 0x000618191a007986 */ /* 0x000fe8000c101904 */
[----:B-----5:R-:W-:Y:S04]  /*1f6a0*/  STG.E desc[UR4][R26.64+0x180], R14 ;  /* 0x0001800e1a007986 */ /* 0x020fe8000c101904 */
[----:B------:R-:W-:Y:S04]  /*1f6b0*/  STG.E desc[UR4][R26.64+0x61c], R14 ;  /* 0x00061c0e1a007986 */ /* 0x000fe8000c101904 */
[----:B------:R-:W-:Y:S04]  /*1f6c0*/  STG.E desc[UR4][R26.64+0x184], R15 ;  /* 0x0001840f1a007986 */ /* 0x000fe8000c101904 */
[----:B------:R0:W-:Y:S04]  /*1f6d0*/  STG.E desc[UR4][R26.64+0x620], R15 ;  /* 0x0006200f1a007986 */ /* 0x0001e8000c101904 */
[----:B------:R-:W-:Y:S04]  /*1f6e0*/  STG.E desc[UR4][R26.64+0x188], R20 ;  /* 0x000188141a007986 */ /* 0x000fe8000c101904 */
[----:B------:R-:W-:Y:S04]  /*1f6f0*/  STG.E desc[UR4][R26.64+0x624], R20 ;  /* 0x000624141a007986 */ /* 0x000fe8000c101904 */
[----:B------:R-:W-:Y:S04]  /*1f700*/  STG.E desc[UR4][R26.64+0x18c], R21 ;  /* 0x00018c151a007986 */ /* 0x000fe8000c101904 */
[----:B------:R1:W-:Y:S04]  /*1f710*/  STG.E desc[UR4][R26.64+0x628], R21 ;  /* 0x000628151a007986 */ /* 0x0003e8000c101904 */
[----:B------:R-:W-:Y:S04]  /*1f720*/  STG.E desc[UR4][R26.64+0x190], R16 ;  /* 0x000190101a007986 */ /* 0x000fe8000c101904 */
[----:B------:R-:W-:Y:S04]  /*1f730*/  STG.E desc[UR4][R26.64+0x62c], R16 ;  /* 0x00062c101a007986 */ /* 0x000fe8000c101904 */
[----:B------:R-:W-:Y:S04]  /*1f740*/  STG.E desc[UR4][R26.64+0x194], R17 ;  /* 0x000194111a007986 */ /* 0x000fe8000c101904 */
[----:B------:R2:W-:Y:S04]  /*1f750*/  STG.E desc[UR4][R26.64+0x630], R17 ;  /* 0x000630111a007986 */ /* 0x0005e8000c101904 */
[----:B0-----:R-:W5:Y:S04]  /*1f760*/  LDL.64 R14, [R1+0xe0] ;  /* 0x0000e000010e7983 */ /* 0x001f680000100a00 */
[----:B------:R-:W5:Y:S04]  /*1f770*/  LDL.64 R24, [R1+0xe8] ;  /* 0x0000e80001187983 */ /* 0x000f680000100a00 */
[----:B-1----:R-:W5:Y:S04]  /*1f780*/  LDL.64 R20, [R1+0xf0] ;  /* 0x0000f00001147983 */ /* 0x002f680000100a00 */
[----:B--2---:R-:W2:Y:S04]  /*1f790*/  LDL.64 R16, [R1+0xb0] ;  /* 0x0000b00001107983 */ /* 0x004ea80000100a00 */
[----:B---3--:R0:W-:Y:S04]  /*1f7a0*/  STG.E desc[UR4][R26.64+0x198], R6 ;  /* 0x000198061a007986 */ /* 0x0081e8000c101904 */
[----:B------:R0:W-:Y:S04]  /*1f7b0*/  STG.E desc[UR4][R26.64+0x634], R6 ;  /* 0x000634061a007986 */ /* 0x0001e8000c101904 */
[----:B------:R0:W-:Y:S04]  /*1f7c0*/  STG.E desc[UR4][R26.64+0x19c], R7 ;  /* 0x00019c071a007986 */ /* 0x0001e8000c101904 */
[----:B------:R0:W-:Y:S04]  /*1f7d0*/  STG.E desc[UR4][R26.64+0x638], R7 ;  /* 0x000638071a007986 */ /* 0x0001e8000c101904 */
[----:B----4-:R0:W-:Y:S04]  /*1f7e0*/  STG.E desc[UR4][R26.64+0x1a0], R4 ;  /* 0x0001a0041a007986 */ /* 0x0101e8000c101904 */
        /* <DEDUP_REMOVED lines=23> */
[----:B-----5:R0:W-:Y:S04]  /*1f960*/  STG.E desc[UR4][R26.64+0x1d8], R14 ;  /* 0x0001d80e1a007986 */ /* 0x0201e8000c101904 */
        /* <DEDUP_REMOVED lines=11> */
[----:B--2---:R0:W-:Y:S04]  /*1fa20*/  STG.E desc[UR4][R26.64+0x1a8], R16 ;  /* 0x0001a8101a007986 */ /* 0x0041e8000c101904 */
[----:B------:R0:W-:Y:S04]  /*1fa30*/  STG.E desc[UR4][R26.64+0x644], R16 ;  /* 0x000644101a007986 */ /* 0x0001e8000c101904 */
[----:B------:R0:W-:Y:S04]  /*1fa40*/  STG.E desc[UR4][R26.64+0x1ac], R17 ;  /* 0x0001ac111a007986 */ /* 0x0001e8000c101904 */
[----:B------:R0:W-:Y:S02]  /*1fa50*/  STG.E desc[UR4][R26.64+0x648], R17 ;  /* 0x000648111a007986 */ /* 0x0001e4000c101904 */
.L_x_418:
[----:B------:R-:W-:Y:S05]  /*1fa60*/  BSYNC.RECONVERGENT B1 ;  /* 0x0000000000017941 */ /* 0x000fea0003800200 */
.L_x_417:
[----:B------:R-:W-:Y:S05]  /*1fa70*/  WARPSYNC.ALL ;  /* 0x0000000000007948 */ /* 0x000fea0003800000 */
[----:B0-----:R-:W-:Y:S01]  /*1fa80*/  SHF.R.U32.HI R3, RZ, 0x2, R0 ;  /* 0x00000002ff037819 */ /* 0x001fe20000011600 */
[----:B------:R-:W-:Y:S01]  /*1fa90*/  IMAD.SHL.U32 R5, R22, 0x10, RZ ;  /* 0x0000001016057824 */ /* 0x000fe200078e00ff */
[----:B------:R-:W0:Y:S01]  /*1faa0*/  S2R R26, SR_CTAID.X ;  /* 0x00000000001a7919 */ /* 0x000e220000002500 */
[----:B------:R-:W-:Y:S01]  /*1fab0*/  IMAD.MOV.U32 R6, RZ, RZ, 0x2f800000 ;  /* 0x2f800000ff067424 */ /* 0x000fe200078e00ff */
[----:B------:R-:W-:Y:S01]  /*1fac0*/  LOP3.LUT R3, R3, R0, RZ, 0x3c, !PT ;  /* 0x0000000003037212 */ /* 0x000fe200078e3cff */
[----:B------:R-:W-:Y:S01]  /*1fad0*/  UMOV UR6, 0x9999999a ;  /* 0x9999999a00067882 */ /* 0x000fe20000000000 */
[----:B------:R-:W-:Y:S01]  /*1fae0*/  UMOV UR7, 0x3fe99999 ;  /* 0x3fe9999900077882 */ /* 0x000fe20000000000 */
[----:B------:R-:W-:Y:S02]  /*1faf0*/  BSSY.RECONVERGENT B1, `(.L_x_542) ;  /* 0x00007a0000017945 */ /* 0x000fe40003800200 */
[----:B------:R-:W-:-:S05]  /*1fb00*/  IMAD.SHL.U32 R0, R3, 0x2, RZ ;  /* 0x0000000203007824 */ /* 0x000fca00078e00ff */
[----:B------:R-:W-:Y:S02]  /*1fb10*/  LOP3.LUT R0, R22, R5, R0, 0x96, !PT ;  /* 0x0000000516007212 */ /* 0x000fe400078e9600 */
[----:B------:R-:W0:Y:S02]  /*1fb20*/  S2R R5, SR_TID.X ;  /* 0x0000000000057919 */ /* 0x000e240000002100 */
[----:B------:R-:W-:-:S04]  /*1fb30*/  LOP3.LUT R0, R0, R3, RZ, 0x3c, !PT ;  /* 0x0000000300007212 */ /* 0x000fc800078e3cff */
[----:B------:R-:W-:-:S04]  /*1fb40*/  IADD3 R0, PT, PT, R23, 0x1ba6d9, R0 ;  /* 0x001ba6d917007810 */ /* 0x000fc80007ffe000 */
[----:B------:R-:W-:-:S05]  /*1fb50*/  I2FP.F32.U32 R3, R0 ;  /* 0x0000000000037245 */ /* 0x000fca0000201000 */
[----:B------:R-:W-:-:S06]  /*1fb60*/  FFMA R3, R3, R6, 1.1641532182693481445e-10 ;  /* 0x2f00000003037423 */ /* 0x000fcc0000000006 */
[----:B------:R-:W1:Y:S01]  /*1fb70*/  F2F.F64.F32 R2, R3 ;  /* 0x0000000300027310 */ /* 0x000e620000201800 */
[----:B0-----:R-:W-:Y:S01]  /*1fb80*/  IMAD R26, R26, 0x5, R5 ;  /* 0x000000051a1a7824 */ /* 0x001fe200078e0205 */
[----:B-1----:R-:W-:-:S04]  /*1fb90*/  DSETP.GEU.AND P0, PT, R2, UR6, PT ;  /* 0x0000000602007e2a */ /* 0x002fc8000bf0e000 */
[----:B------:R-:W-:Y:S01]  /*1fba0*/  SHF.R.S32.HI R0, RZ, 0x1f, R26 ;  /* 0x0000001fff007819 */ /* 0x000fe2000001141a */
[----:B------:R-:W-:-:S09]  /*1fbb0*/  IMAD R27, R26, 0x14, RZ ;  /* 0x000000141a1b7824 */ /* 0x000fd200078e02ff */
[----:B------:R-:W-:Y:S05]  /*1fbc0*/  @P0 BRA `(.L_x_543) ;  /* 0x0000007800480947 */ /* 0x000fea0003800000 */
[----:B------:R-:W-:Y:S01]  /*1fbd0*/  CS2R R2, SR_CLOCKLO ;  /* 0x0000000000027805 */ /* 0x000fe20000015000 */
[----:B------:R-:W-:-:S05]  /*1fbe0*/  IMAD.WIDE R32, R27, 0x7c, R30 ;  /* 0x0000007c1b207825 */ /* 0x000fca00078e021e */
[----:B------:R-:W2:Y:S04]  /*1fbf0*/  LDG.E R35, desc[UR4][R32.64+0x1f4] ;  /* 0x0001f40420237981 */ /* 0x000ea8000c1e1900 */
[----:B------:R-:W3:Y:S01]  /*1fc00*/  LDG.E R37, desc[UR4][R32.64+0x1f8] ;  /* 0x0001f80420257981 */ /* 0x000ee2000c1e1900 */
[----:B------:R-:W-:-:S03]  /*1fc10*/  IADD3 R8, P0, PT, R26, R2, RZ ;  /* 0x000000021a087210 */ /* 0x000fc60007f1e0ff */
[----:B------:R-:W4:Y:S01]  /*1fc20*/  LDG.E R15, desc[UR4][R32.64+0x200] ;  /* 0x00020004200f7981 */ /* 0x000f22000c1e1900 */
[----:B------:R-:W-:-:S03]  /*1fc30*/  LOP3.LUT R8, R8, 0xaad26b49, RZ, 0x3c, !PT ;  /* 0xaad26b4908087812 */ /* 0x000fc600078e3cff */
[----:B------:R-:W5:Y:S02]  /*1fc40*/  LDG.E R5, desc[UR4][R32.64+0x204] ;  /* 0x0002040420057981 */ /* 0x000f64000c1e1900 */
[----:B------:R-:W-:Y:S02]  /*1fc50*/  IMAD R8, R8, 0x4182bed5, RZ ;  /* 0x4182bed508087824 */ /* 0x000fe400078e02ff */
[----:B------:R-:W5:Y:S02]  /*1fc60*/  LDG.E R7, desc[UR4][R32.64+0x208] ;  /* 0x0002080420077981 */ /* 0x000f64000c1e1900 */
[----:B------:R-:W-:Y:S02]  /*1fc70*/  VIADD R2, R8, 0x75bcd15 ;  /* 0x075bcd1508027836 */ /* 0x000fe40000000000 */
[----:B------:R-:W5:Y:S03]  /*1fc80*/  LDG.E R9, desc[UR4][R32.64+0x20c] ;  /* 0x00020c0420097981 */ /* 0x000f66000c1e1900 */
[----:B------:R-:W-:Y:S01]  /*1fc90*/  SHF.R.U32.HI R13, RZ, 0x2, R2 ;  /* 0x00000002ff0d7819 */ /* 0x000fe20000011602 */
[----:B------:R-:W5:Y:S04]  /*1fca0*/  LDG.E R4, desc[UR4][R32.64+0x1fc] ;  /* 0x0001fc0420047981 */ /* 0x000f68000c1e1900 */
[----:B------:R-:W5:Y:S01]  /*1fcb0*/  LDG.E R11, desc[UR4][R32.64+0x210] ;  /* 0x00021004200b7981 */ /* 0x000f62000c1e1900 */
[----:B------:R-:W-:-:S03]  /*1fcc0*/  LOP3.LUT R2, R13, R2, RZ, 0x3c, !PT ;  /* 0x000000020d027212 */ /* 0x000fc600078e3cff */
[----:B------:R-:W5:Y:S01]  /*1fcd0*/  LDG.E R13, desc[UR4][R32.64+0x214] ;  /* 0x00021404200d7981 */ /* 0x000f62000c1e1900 */
[----:B------:R-:W-:-:S03]  /*1fce0*/  VIADD R10, R8, 0x583f19 ;  /* 0x00583f19080a7836 */ /* 0x000fc60000000000 */
[----:B------:R-:W5:Y:S01]  /*1fcf0*/  LDG.E R23, desc[UR4][R32.64+0x218] ;  /* 0x0002180420177981 */ /* 0x000f62000c1e1900 */
[----:B------:R-:W-:Y:S02]  /*1fd00*/  IMAD.X R14, R3, 0x1, R0, P0 ;  /* 0x00000001030e7824 */ /* 0x000fe400000e0600 */
[----:B------:R-:W-:Y:S01]  /*1fd10*/  IMAD.SHL.U32 R3, R10, 0x10, RZ ;  /* 0x000000100a037824 */ /* 0x000fe200078e00ff */
[----:B------:R-:W5:Y:S01]  /*1fd20*/  LDG.E R21, desc[UR4][R32.64+0x21c] ;  /* 0x00021c0420157981 */ /* 0x000f62000c1e1900 */
[----:B------:R-:W-:-:S03]  /*1fd30*/  IMAD.SHL.U32 R12, R2, 0x2, RZ ;  /* 0x00000002020c7824 */ /* 0x000fc600078e00ff */
[----:B------:R-:W5:Y:S02]  /*1fd40*/  LDG.E R19, desc[UR4][R32.64+0x220] ;  /* 0x0002200420137981 */ /* 0x000f64000c1e1900 */
[----:B------:R-:W-:Y:S02]  /*1fd50*/  LOP3.LUT R25, R10, R3, R12, 0x96, !PT ;  /* 0x000000030a197212 */ /* 0x000fe400078e960c */
[----:B------:R-:W-:Y:S01]  /*1fd60*/  LOP3.LUT R3, R14, 0xf7dcefdd, RZ, 0x3c, !PT ;  /* 0xf7dcefdd0e037812 */ /* 0x000fe200078e3cff */
[----:B------:R-:W5:Y:S04]  /*1fd70*/  LDG.E R17, desc[UR4][R32.64+0x224] ;  /* 0x0002240420117981 */ /* 0x000f68000c1e1900 */
[----:B------:R-:W-:Y:S01]  /*1fd80*/  IMAD R8, R3, -0x658354e5, R8 ;  /* 0x9a7cab1b03087824 */ /* 0x000fe200078e0208 */
[----:B------:R-:W5:Y:S04]  /*1fd90*/  LDG.E R29, desc[UR4][R32.64+0x230] ;  /* 0x00023004201d7981 */ /* 0x000f68000c1e1900 */
[----:B------:R-:W5:Y:S01]  /*1fda0*/  LDG.E R3, desc[UR4][R32.64+0x228] ;  /* 0x0002280420037981 */ /* 0x000f62000c1e1900 */
[----:B------:R-:W-:-:S03]  /*1fdb0*/  LOP3.LUT R25, R25, R2, RZ, 0x3c, !PT ;  /* 0x0000000219197212 */ /* 0x000fc600078e3cff */
[----:B------:R-:W5:Y:S01]  /*1fdc0*/  LDG.E R2, desc[UR4][R32.64+0x23c] ;  /* 0x00023c0420027981 */ /* 0x000f62000c1e1900 */
[----:B------:R-:W-:-:S04]  /*1fdd0*/  IADD3 R8, PT, PT, R8, 0x6a788e, R25 ;  /* 0x006a788e08087810 */ /* 0x000fc80007ffe019 */
[----:B------:R-:W-:-:S05]  /*1fde0*/  I2FP.F32.U32 R25, R8 ;  /* 0x0000000800197245 */ /* 0x000fca0000201000 */
        /* <DEDUP_REMOVED lines=46> */
[----:B------:R-:W-:Y:S02]  /*200d0*/  ISETP.NE.AND P1, PT, R29, R20, PT ;  /* 0x000000141d00720c */ /* 0x000fe40003f25270 */
[----:B------:R-:W-:-:S04]  /*200e0*/  SEL R4, R4, 0xf, P0 ;  /* 0x0000000f04047807 */ /* 0x000fc80000000000 */
[----:B------:R-:W-:Y:S01]  /*200f0*/  SEL R4, R4, 0x10, P1 ;  /* 0x0000001004047807 */ /* 0x000fe20000800000 */
[----:B------:R-:W-:Y:S01]  /*20100*/  BSSY.RECONVERGENT B0, `(.L_x_544) ;  /* 0x000008c000007945 */ /* 0x000fe20003800200 */
[----:B------:R-:W-:Y:S01]  /*20110*/  IMAD.MOV.U32 R18, RZ, RZ, RZ ;  /* 0x000000ffff127224 */ /* 0x000fe200078e00ff */
        /* <DEDUP_REMOVED lines=25> */
[----:B------:R-:W-:Y:S02]  /*202b0*/  ISETP.NE.AND P1, PT, R3, R20, PT ;  /* 0x000000140300720c */ /* 0x000fe40003f25270 */
[----:B------:R-:W-:-:S04]  /*202c0*/  SEL R2, R2, 0x1d, P0 ;  /* 0x0000001d02027807 */ /* 0x000fc80000000000 */
[----:B------:R-:W-:-:S04]  /*202d0*/  SEL R3, R2, 0x1e, P1 ;  /* 0x0000001e02037807 */ /* 0x000fc80000800000 */
[----:B------:R-:W-:-:S04]  /*202e0*/  IADD3 R4, PT, PT, R3, -0x1c, RZ ;  /* 0xffffffe403047810 */ /* 0x000fc80007ffe0ff */
[----:B------:R-:W-:Y:S02]  /*202f0*/  ISETP.GE.U32.AND P0, PT, R4, 0x3, PT ;  /* 0x000000030400780c */ /* 0x000fe40003f06070 */
[----:B------:R-:W-:Y:S01]  /*20300*/  IADD3 R5, PT, PT, -R3, 0x1f, RZ ;  /* 0x0000001f03057810 */ /* 0x000fe20007ffe1ff */
        /* <DEDUP_REMOVED lines=16> */
.L_x_551:
[----:B------:R-:W-:Y:S02]  /*20410*/  IMAD.IADD R25, R2, 0x1, R5 ;  /* 0x0000000102197824 */ /* 0x000fe400078e0205 */
[----:B0-----:R-:W-:Y:S02]  /*20420*/  VIADD R16, R5, 0x4 ;  /* 0x0000000405107836 */ /* 0x001fe40000000000 */
[----:B------:R-:W-:Y:S01]  /*20430*/  IMAD.WIDE R24, R25, 0x4, R32 ;  /* 0x0000000419187825 */ /* 0x000fe200078e0220 */
[----:B------:R-:W-:-:S03]  /*20440*/  IADD3 R21, PT, PT, R5, 0x8, RZ ;  /* 0x0000000805157810 */ /* 0x000fc60007ffe0ff */
[----:B------:R-:W-:Y:S01]  /*20450*/  VIADD R22, R5, 0xc ;  /* 0x0000000c05167836 */ /* 0x000fe20000000000 */
[----:B------:R-:W2:Y:S01]  /*20460*/  LDG.E R6, desc[UR4][R24.64+0x1f0] ;  /* 0x0001f00418067981 */ /* 0x000ea2000c1e1900 */
[----:B------:R-:W-:-:S03]  /*20470*/  IMAD.IADD R15, R2, 0x1, R16 ;  /* 0x00000001020f7824 */ /* 0x000fc600078e0210 */
[----:B------:R-:W2:Y:S04]  /*20480*/  LDG.E R7, desc[UR4][R24.64+0x1f4] ;  /* 0x0001f40418077981 */ /* 0x000ea8000c1e1900 */
[----:B------:R-:W3:Y:S04]  /*20490*/  LDG.E R8, desc[UR4][R24.64+0x1f8] ;  /* 0x0001f80418087981 */ /* 0x000ee8000c1e1900 */
[----:B------:R0:W3:Y:S01]  /*204a0*/  LDG.E R9, desc[UR4][R24.64+0x1fc] ;  /* 0x0001fc0418097981 */ /* 0x0000e2000c1e1900 */
[----:B------:R-:W-:Y:S02]  /*204b0*/  IMAD.IADD R29, R2, 0x1, R21 ;  /* 0x00000001021d7824 */ /* 0x000fe400078e0215 */
[----:B------:R-:W-:-:S04]  /*204c0*/  IMAD.WIDE R14, R15, 0x4, R32 ;  /* 0x000000040f0e7825 */ /* 0x000fc800078e0220 */
[----:B------:R-:W-:Y:S01]  /*204d0*/  IMAD R17, R5, 0x4, R1 ;  /* 0x0000000405117824 */ /* 0x000fe200078e0201 */
[----:B------:R-:W4:Y:S01]  /*204e0*/  LDG.E R10, desc[UR4][R14.64+0x1f0] ;  /* 0x0001f0040e0a7981 */ /* 0x000f22000c1e1900 */
[----:B0-----:R-:W-:Y:S02]  /*204f0*/  IMAD.IADD R25, R2, 0x1, R22 ;  /* 0x0000000102197824 */ /* 0x001fe400078e0216 */
[--C-:B------:R-:W-:Y:S01]  /*20500*/  IMAD.WIDE R28, R29, 0x4, R32.reuse ;  /* 0x000000041d1c7825 */ /* 0x100fe200078e0220 */
[----:B------:R-:W4:Y:S03]  /*20510*/  LDG.E R11, desc[UR4][R14.64+0x1f4] ;  /* 0x0001f4040e0b7981 */ /* 0x000f26000c1e1900 */
[----:B------:R-:W-:Y:S01]  /*20520*/  IMAD.WIDE R24, R25, 0x4, R32 ;  /* 0x0000000419187825 */ /* 0x000fe200078e0220 */
[----:B------:R-:W5:Y:S03]  /*20530*/  LDG.E R12, desc[UR4][R14.64+0x1f8] ;  /* 0x0001f8040e0c7981 */ /* 0x000f66000c1e1900 */
[--C-:B------:R-:W-:Y:S01]  /*20540*/  IMAD R23, R16, 0x4, R1.reuse ;  /* 0x0000000410177824 */ /* 0x100fe200078e0201 */
        /* <DEDUP_REMOVED lines=9> */
[----:B------:R-:W3:Y:S04]  /*205e0*/  LDG.E R9, desc[UR4][R28.64+0x1fc] ;  /* 0x0001fc041c097981 */ /* 0x000ee8000c1e1900 */
        /* <DEDUP_REMOVED lines=13> */
.L_x_550:
[----:B0-----:R-:W-:-:S07]  /*206c0*/  IMAD.IADD R17, R2, 0x1, R5 ;  /* 0x0000000102117824 */ /* 0x001fce00078e0205 */
.L_x_549:
[----:B------:R-:W-:Y:S05]  /*206d0*/  BSYNC.RECONVERGENT B3 ;  /* 0x0000000000037941 */ /* 0x000fea0003800200 */
.L_x_548:
[----:B------:R-:W-:Y:S01]  /*206e0*/  IMAD.IADD R6, R18, 0x1, -R5 ;  /* 0x0000000112067824 */ /* 0x000fe200078e0a05 */
[----:B------:R-:W-:Y:S04]  /*206f0*/  BSSY.RECONVERGENT B3, `(.L_x_552) ;  /* 0x0000019000037945 */ /* 0x000fe80003800200 */
[----:B------:R-:W-:-:S13]  /*20700*/  ISETP.GT.AND P1, PT, R6, 0x4, PT ;  /* 0x000000040600780c */ /* 0x000fda0003f24270 */
[----:B------:R-:W-:Y:S05]  /*20710*/  @!P1 BRA `(.L_x_553) ;  /* 0x0000000000589947 */ /* 0x000fea0003800000 */
[----:B------:R-:W-:Y:S01]  /*20720*/  VIADD R19, R5, 0x4 ;  /* 0x0000000405137836 */ /* 0x000fe20000000000 */
[----:B------:R-:W-:-:S03]  /*20730*/  IADD3 R17, PT, PT, R2, R5, RZ ;  /* 0x0000000502117210 */ /* 0x000fc60007ffe0ff */
        /* <DEDUP_REMOVED lines=20> */
.L_x_553:
[----:B------:R-:W-:Y:S05]  /*20880*/  BSYNC.RECONVERGENT B3 ;  /* 0x0000000000037941 */ /* 0x000fea0003800200 */
.L_x_552:
[----:B------:R-:W-:-:S13]  /*20890*/  ISETP.NE.OR P0, PT, R5, R18, P0 ;  /* 0x000000120500720c */ /* 0x000fda0000705670 */
[----:B------:R-:W-:Y:S05]  /*208a0*/  @!P0 BREAK.RELIABLE B2 ;  /* 0x0000000000028942 */ /* 0x000fea0003800100 */
[----:B------:R-:W-:Y:S05]  /*208b0*/  @!P0 BRA `(.L_x_545) ;  /* 0x0000000000408947 */ /* 0x000fea0003800000 */
.L_x_547:
[----:B------:R-:W-:Y:S05]  /*208c0*/  BSYNC.RELIABLE B2 ;  /* 0x0000000000027941 */ /* 0x000fea0003800100 */
.L_x_546:
[----:B------:R-:W-:Y:S01]  /*208d0*/  BSSY.RECONVERGENT B2, `(.L_x_545) ;  /* 0x000000e000027945 */ /* 0x000fe20003800200 */
.L_x_554:
[----:B0-----:R-:W-:-:S04]  /*208e0*/  IMAD.IADD R11, R2, 0x1, R5 ;  /* 0x00000001020b7824 */ /* 0x001fc800078e0205 */
[----:B------:R-:W-:-:S05]  /*208f0*/  IMAD.WIDE R10, R11, 0x4, R32 ;  /* 0x000000040b0a7825 */ /* 0x000fca00078e0220 */
[----:B-1----:R-:W2:Y:S04]  /*20900*/  LDG.E R6, desc[UR4][R10.64+0x1f0] ;  /* 0x0001f0040a067981 */ /* 0x002ea8000c1e1900 */
[----:B------:R-:W2:Y:S04]  /*20910*/  LDG.E R7, desc[UR4][R10.64+0x1f4] ;  /* 0x0001f4040a077981 */ /* 0x000ea8000c1e1900 */
[----:B------:R-:W3:Y:S04]  /*20920*/  LDG.E R8, desc[UR4][R10.64+0x1f8] ;  /* 0x0001f8040a087981 */ /* 0x000ee8000c1e1900 */
[----:B------:R-:W3:Y:S01]  /*20930*/  LDG.E R9, desc[UR4][R10.64+0x1fc] ;  /* 0x0001fc040a097981 */ /* 0x000ee2000c1e1900 */
[----:B------:R-:W-:-:S02]  /*20940*/  IMAD R12, R5, 0x4, R1 ;  /* 0x00000004050c7824 */ /* 0x000fc400078e0201 */
[----:B------:R-:W-:-:S05]  /*20950*/  VIADD R5, R5, 0x4 ;  /* 0x0000000405057836 */ /* 0x000fca0000000000 */
[----:B------:R-:W-:Y:S02]  /*20960*/  ISETP.NE.AND P0, PT, R5, R18, PT ;  /* 0x000000120500720c */ /* 0x000fe40003f05270 */
[----:B------:R-:W-:Y:S01]  /*20970*/  IADD3 R17, PT, PT, R2, R5, RZ ;  /* 0x0000000502117210 */ /* 0x000fe20007ffe0ff */
[----:B--2---:R1:W-:Y:S04]  /*20980*/  STL.64 [R12], R6 ;  /* 0x000000060c007387 */ /* 0x0043e80000100a00 */
[----:B---3--:R1:W-:Y:S06]  /*20990*/  STL.64 [R12+0x8], R8 ;  /* 0x000008080c007387 */ /* 0x0083ec0000100a00 */
[----:B------:R-:W-:Y:S05]  /*209a0*/  @P0 BRA `(.L_x_554) ;  /* 0xfffffffc00cc0947 */ /* 0x000fea000383ffff */
[----:B------:R-:W-:Y:S05]  /*209b0*/  BSYNC.RECONVERGENT B2 ;  /* 0x0000000000027941 */ /* 0x000fea0003800200 */
.L_x_545:
[----:B------:R-:W-:Y:S05]  /*209c0*/  BSYNC.RECONVERGENT B0 ;  /* 0x0000000000007941 */ /* 0x000fea0003800200 */
.L_x_544:
[----:B------:R-:W-:Y:S01]  /*209d0*/  ISETP.NE.AND P0, PT, R4, RZ, PT ;  /* 0x000000ff0400720c */ /* 0x000fe20003f05270 */
[----:B------:R-:W-:Y:S01]  /*209e0*/  BSSY.RECONVERGENT B0, `(.L_x_555) ;  /* 0x0000012000007945 */ /* 0x000fe20003800200 */
[----:B------:R-:W-:Y:S01]  /*209f0*/  ISETP.NE.AND P1, PT, R3, RZ, PT ;  /* 0x000000ff0300720c */ /* 0x000fe20003f25270 */
[----:B01----:R-:W-:-:S10]  /*20a00*/  IMAD.MOV.U32 R6, RZ, RZ, R18 ;  /* 0x000000ffff067224 */ /* 0x003fd400078e0012 */
        /* <DEDUP_REMOVED lines=15> */
.L_x_556:
[----:B------:R-:W-:Y:S05]  /*20b00*/  BSYNC.RECONVERGENT B0 ;  /* 0x0000000000007941 */ /* 0x000fea0003800200 */
.L_x_555:
        /* <DEDUP_REMOVED lines=12> */
[----:B01----:R-:W-:Y:S01]  /*20bd0*/  IMAD.IADD R2, R7, 0x1, -R8 ;  /* 0x0000000107027824 */ /* 0x003fe200078e0a08 */
[----:B------:R-:W-:Y:S01]  /*20be0*/  BSSY.RECONVERGENT B4, `(.L_x_563) ;  /* 0x0000038000047945 */ /* 0x000fe20003800200 */
[----:B------:R-:W-:-:S03]  /*20bf0*/  PLOP3.LUT P0, PT, PT, PT, PT, 0x80, 0x8 ;  /* 0x000000000008781c */ /* 0x000fc60003f0f070 */
[----:B------:R-:W-:-:S13]  /*20c00*/  ISETP.GT.AND P1, PT, R2, 0xc, PT ;  /* 0x0000000c0200780c */ /* 0x000fda0003f24270 */
[----:B------:R-:W-:Y:S05]  /*20c10*/  @!P1 BRA `(.L_x_564) ;  /* 0x0000000000d09947 */ /* 0x000fea0003800000 */
[----:B------:R-:W-:Y:S01]  /*20c20*/  PLOP3.LUT P0, PT, PT, PT, PT, 0x8, 0x80 ;  /* 0x000000000080781c */ /* 0x000fe20003f0e170 */
[----:B------:R-:W-:-:S12]  /*20c30*/  VIADD R9, R7, 0xfffffff4 ;  /* 0xfffffff407097836 */ /* 0x000fd80000000000 */
.L_x_565:
[----:B0-----:R-:W-:-:S05]  /*20c40*/  IMAD.WIDE.U32 R4, R8, 0x4, R32 ;  /* 0x0000000408047825 */ /* 0x001fca00078e0020 */
[----:B------:R-:W2:Y:S04]  /*20c50*/  LDG.E R21, desc[UR4][R4.64+0x1f0] ;  /* 0x0001f00404157981 */ /* 0x000ea8000c1e1900 */
[----:B------:R-:W3:Y:S04]  /*20c60*/  LDG.E R23, desc[UR4][R4.64+0x1f4] ;  /* 0x0001f40404177981 */ /* 0x000ee8000c1e1900 */
[----:B------:R-:W4:Y:S04]  /*20c70*/  LDG.E R18, desc[UR4][R4.64+0x1f8] ;  /* 0x0001f80404127981 */ /* 0x000f28000c1e1900 */
[----:B------:R0:W5:Y:S01]  /*20c80*/  LDG.E R25, desc[UR4][R4.64+0x1fc] ;  /* 0x0001fc0404197981 */ /* 0x000162000c1e1900 */
[C---:B------:R-:W-:Y:S01]  /*20c90*/  IADD3 R3, PT, PT, R8.reuse, 0x4, RZ ;  /* 0x0000000408037810 */ /* 0x040fe20007ffe0ff */
[----:B------:R-:W-:-:S02]  /*20ca0*/  VIADD R15, R8, 0x8 ;  /* 0x00000008080f7836 */ /* 0x000fc40000000000 */
[----:B------:R-:W-:Y:S02]  /*20cb0*/  VIADD R29, R8, 0xc ;  /* 0x0000000c081d7836 */ /* 0x000fe40000000000 */
[----:B------:R-:W-:-:S04]  /*20cc0*/  IMAD.WIDE.U32 R2, R3, 0x4, R32 ;  /* 0x0000000403027825 */ /* 0x000fc800078e0020 */
[----:B------:R-:W-:Y:S01]  /*20cd0*/  IMAD R22, R6, 0x4, R1 ;  /* 0x0000000406167824 */ /* 0x000fe200078e0201 */
[----:B------:R-:W5:Y:S01]  /*20ce0*/  LDG.E R11, desc[UR4][R2.64+0x1f0] ;  /* 0x0001f004020b7981 */ /* 0x000f62000c1e1900 */
[----:B0-----:R-:W-:-:S03]  /*20cf0*/  IMAD.WIDE.U32 R4, R15, 0x4, R32 ;  /* 0x000000040f047825 */ /* 0x001fc600078e0020 */
[----:B------:R-:W5:Y:S04]  /*20d00*/  LDG.E R12, desc[UR4][R2.64+0x1f4] ;  /* 0x0001f404020c7981 */ /* 0x000f68000c1e1900 */
[----:B------:R-:W5:Y:S04]  /*20d10*/  LDG.E R10, desc[UR4][R2.64+0x1f8] ;  /* 0x0001f804020a7981 */ /* 0x000f68000c1e1900 */
[----:B------:R0:W5:Y:S01]  /*20d20*/  LDG.E R13, desc[UR4][R2.64+0x1fc] ;  /* 0x0001fc04020d7981 */ /* 0x000162000c1e1900 */
[----:B------:R-:W-:-:S03]  /*20d30*/  VIADD R24, R6, 0x4 ;  /* 0x0000000406187836 */ /* 0x000fc60000000000 */
[----:B------:R-:W5:Y:S04]  /*20d40*/  LDG.E R14, desc[UR4][R4.64+0x1f0] ;  /* 0x0001f004040e7981 */ /* 0x000f68000c1e1900 */
[----:B------:R-:W5:Y:S01]  /*20d50*/  LDG.E R16, desc[UR4][R4.64+0x1f4] ;  /* 0x0001f40404107981 */ /* 0x000f62000c1e1900 */
[----:B0-----:R-:W-:-:S03]  /*20d60*/  IMAD.WIDE.U32 R2, R29, 0x4, R32 ;  /* 0x000000041d027825 */ /* 0x001fc600078e0020 */
[----:B------:R-:W5:Y:S04]  /*20d70*/  LDG.E R15, desc[UR4][R4.64+0x1f8] ;  /* 0x0001f804040f7981 */ /* 0x000f68000c1e1900 */
[----:B------:R0:W5:Y:S04]  /*20d80*/  LDG.E R19, desc[UR4][R4.64+0x1fc] ;  /* 0x0001fc0404137981 */ /* 0x000168000c1e1900 */
[----:B------:R-:W5:Y:S04]  /*20d90*/  LDG.E R28, desc[UR4][R2.64+0x1fc] ;  /* 0x0001fc04021c7981 */ /* 0x000f68000c1e1900 */
[----:B--2---:R-:W-:Y:S04]  /*20da0*/  STL [R22], R21 ;  /* 0x0000001516007387 */ /* 0x004fe80000100800 */
[----:B---3--:R1:W-:Y:S04]  /*20db0*/  STL [R22+0x4], R23 ;  /* 0x0000041716007387 */ /* 0x0083e80000100800 */
[----:B----4-:R2:W-:Y:S04]  /*20dc0*/  STL [R22+0x8], R18 ;  /* 0x0000081216007387 */ /* 0x0105e80000100800 */
[----:B-----5:R3:W-:Y:S04]  /*20dd0*/  STL [R22+0xc], R25 ;  /* 0x00000c1916007387 */ /* 0x0207e80000100800 */
[----:B-1----:R-:W4:Y:S04]  /*20de0*/  LDG.E R23, desc[UR4][R2.64+0x1f0] ;  /* 0x0001f00402177981 */ /* 0x002f28000c1e1900 */
[----:B--2---:R-:W2:Y:S04]  /*20df0*/  LDG.E R18, desc[UR4][R2.64+0x1f8] ;  /* 0x0001f80402127981 */ /* 0x004ea8000c1e1900 */
[----:B---3--:R-:W3:Y:S01]  /*20e00*/  LDG.E R22, desc[UR4][R2.64+0x1f4] ;  /* 0x0001f40402167981 */ /* 0x008ee2000c1e1900 */
[----:B------:R-:W-:-:S02]  /*20e10*/  IMAD R21, R24, 0x4, R1 ;  /* 0x0000000418157824 */ /* 0x000fc400078e0201 */
[C---:B------:R-:W-:Y:S02]  /*20e20*/  VIADD R24, R6.reuse, 0x8 ;  /* 0x0000000806187836 */ /* 0x040fe40000000000 */
[----:B0-----:R-:W-:Y:S02]  /*20e30*/  VIADD R4, R6, 0xc ;  /* 0x0000000c06047836 */ /* 0x001fe40000000000 */
[--C-:B------:R-:W-:Y:S02]  /*20e40*/  IMAD R24, R24, 0x4, R1.reuse ;  /* 0x0000000418187824 */ /* 0x100fe400078e0201 */
[----:B------:R-:W-:Y:S01]  /*20e50*/  IMAD R5, R4, 0x4, R1 ;  /* 0x0000000404057824 */ /* 0x000fe200078e0201 */
[----:B------:R0:W-:Y:S01]  /*20e60*/  STL [R21], R11 ;  /* 0x0000000b15007387 */ /* 0x0001e20000100800 */
[----:B------:R-:W-:-:S03]  /*20e70*/  IADD3 R8, PT, PT, R8, 0x10, RZ ;  /* 0x0000001008087810 */ /* 0x000fc60007ffe0ff */
[----:B------:R0:W-:Y:S04]  /*20e80*/  STL [R21+0x4], R12 ;  /* 0x0000040c15007387 */ /* 0x0001e80000100800 */
[----:B------:R0:W-:Y:S04]  /*20e90*/  STL [R21+0x8], R10 ;  /* 0x0000080a15007387 */ /* 0x0001e80000100800 */
[----:B------:R0:W-:Y:S04]  /*20ea0*/  STL [R21+0xc], R13 ;  /* 0x00000c0d15007387 */ /* 0x0001e80000100800 */
[----:B------:R0:W-:Y:S04]  /*20eb0*/  STL [R24], R14 ;  /* 0x0000000e18007387 */ /* 0x0001e80000100800 */
[----:B------:R0:W-:Y:S04]  /*20ec0*/  STL [R24+0x4], R16 ;  /* 0x0000041018007387 */ /* 0x0001e80000100800 */
[----:B------:R0:W-:Y:S04]  /*20ed0*/  STL [R24+0x8], R15 ;  /* 0x0000080f18007387 */ /* 0x0001e80000100800 */
[----:B------:R0:W-:Y:S04]  /*20ee0*/  STL [R24+0xc], R19 ;  /* 0x00000c1318007387 */ /* 0x0001e80000100800 */
[----:B------:R0:W-:Y:S01]  /*20ef0*/  STL [R5+0xc], R28 ;  /* 0x00000c1c05007387 */ /* 0x0001e20000100800 */
[----:B------:R-:W-:Y:S01]  /*20f00*/  ISETP.GE.AND P1, PT, R8, R9, PT ;  /* 0x000000090800720c */ /* 0x000fe20003f26270 */
[----:B------:R-:W-:-:S02]  /*20f10*/  VIADD R6, R6, 0x10 ;  /* 0x0000001006067836 */ /* 0x000fc40000000000 */
[----:B----4-:R0:W-:Y:S04]  /*20f20*/  STL [R5], R23 ;  /* 0x0000001705007387 */ /* 0x0101e80000100800 */
[----:B--2---:R0:W-:Y:S04]  /*20f30*/  STL [R5+0x8], R18 ;  /* 0x0000081205007387 */ /* 0x0041e80000100800 */
[----:B---3--:R0:W-:Y:S02]  /*20f40*/  STL [R5+0x4], R22 ;  /* 0x0000041605007387 */ /* 0x0081e40000100800 */
[----:B------:R-:W-:Y:S05]  /*20f50*/  @!P1 BRA `(.L_x_565) ;  /* 0xfffffffc00389947 */ /* 0x000fea000383ffff */
.L_x_564:
[----:B------:R-:W-:Y:S05]  /*20f60*/  BSYNC.RECONVERGENT B4 ;  /* 0x0000000000047941 */ /* 0x000fea0003800200 */
.L_x_563:
[----:B------:R-:W-:Y:S01]  /*20f70*/  IMAD.IADD R2, R7, 0x1, -R8 ;  /* 0x0000000107027824 */ /* 0x000fe200078e0a08 */
[----:B------:R-:W-:Y:S04]  /*20f80*/  BSSY.RECONVERGENT B4, `(.L_x_566) ;  /* 0x000001c000047945 */ /* 0x000fe80003800200 */
[----:B------:R-:W-:-:S13]  /*20f90*/  ISETP.GT.AND P1, PT, R2, 0x4, PT ;  /* 0x000000040200780c */ /* 0x000fda0003f24270 */
[----:B------:R-:W-:Y:S05]  /*20fa0*/  @!P1 BRA `(.L_x_567) ;  /* 0x0000000000649947 */ /* 0x000fea0003800000 */
[C---:B0-----:R-:W-:Y:S02]  /*20fb0*/  VIADD R5, R8.reuse, 0x4 ;  /* 0x0000000408057836 */ /* 0x041fe40000000000 */
        /* <DEDUP_REMOVED lines=24> */
.L_x_567:
[----:B------:R-:W-:Y:S05]  /*21140*/  BSYNC.RECONVERGENT B4 ;  /* 0x0000000000047941 */ /* 0x000fea0003800200 */
.L_x_566:
[----:B------:R-:W-:-:S13]  /*21150*/  ISETP.NE.OR P0, PT, R8, R7, P0 ;  /* 0x000000070800720c */ /* 0x000fda0000705670 */
[----:B------:R-:W-:Y:S05]  /*21160*/  @!P0 BREAK.RELIABLE B3 ;  /* 0x0000000000038942 */ /* 0x000fea0003800100 */
[----:B------:R-:W-:Y:S05]  /*21170*/  @!P0 BRA `(.L_x_560) ;  /* 0x00000000003c8947 */ /* 0x000fea0003800000 */
.L_x_562:
[----:B------:R-:W-:Y:S05]  /*21180*/  BSYNC.RELIABLE B3 ;  /* 0x0000000000037941 */ /* 0x000fea0003800100 */
.L_x_561:
[----:B01----:R-:W-:-:S05]  /*21190*/  IMAD.WIDE.U32 R2, R8, 0x4, R32 ;  /* 0x0000000408027825 */ /* 0x003fca00078e0020 */
[----:B--2---:R-:W2:Y:S04]  /*211a0*/  LDG.E R4, desc[UR4][R2.64+0x1f0] ;  /* 0x0001f00402047981 */ /* 0x004ea8000c1e1900 */
[----:B------:R-:W3:Y:S04]  /*211b0*/  LDG.E R5, desc[UR4][R2.64+0x1f4] ;  /* 0x0001f40402057981 */ /* 0x000ee8000c1e1900 */
[----:B------:R-:W4:Y:S04]  /*211c0*/  LDG.E R9, desc[UR4][R2.64+0x1f8] ;  /* 0x0001f80402097981 */ /* 0x000f28000c1e1900 */
[----:B------:R-:W5:Y:S01]  /*211d0*/  LDG.E R10, desc[UR4][R2.64+0x1fc] ;  /* 0x0001fc04020a7981 */ /* 0x000f62000c1e1900 */
[----:B------:R-:W-:Y:S01]  /*211e0*/  IMAD R11, R6, 0x4, R1 ;  /* 0x00000004060b7824 */ /* 0x000fe200078e0201 */
[----:B------:R-:W-:Y:S01]  /*211f0*/  IADD3 R8, PT, PT, R8, 0x4, RZ ;  /* 0x0000000408087810 */ /* 0x000fe20007ffe0ff */
[----:B------:R-:W-:-:S03]  /*21200*/  VIADD R6, R6, 0x4 ;  /* 0x0000000406067836 */ /* 0x000fc60000000000 */
[----:B------:R-:W-:Y:S01]  /*21210*/  ISETP.NE.AND P0, PT, R8, R7, PT ;  /* 0x000000070800720c */ /* 0x000fe20003f05270 */
[----:B--2---:R2:W-:Y:S04]  /*21220*/  STL [R11], R4 ;  /* 0x000000040b007387 */ /* 0x0045e80000100800 */
[----:B---3--:R2:W-:Y:S04]  /*21230*/  STL [R11+0x4], R5 ;  /* 0x000004050b007387 */ /* 0x0085e80000100800 */
[----:B----4-:R2:W-:Y:S04]  /*21240*/  STL [R11+0x8], R9 ;  /* 0x000008090b007387 */ /* 0x0105e80000100800 */
[----:B-----5:R2:W-:Y:S01]  /*21250*/  STL [R11+0xc], R10 ;  /* 0x00000c0a0b007387 */ /* 0x0205e20000100800 */
[----:B------:R-:W-:Y:S05]  /*21260*/  @P0 BRA `(.L_x_561) ;  /* 0xfffffffc00c80947 */ /* 0x000fea000383ffff */
.L_x_560:
[----:B------:R-:W-:Y:S05]  /*21270*/  BSYNC.RECONVERGENT B2 ;  /* 0x0000000000027941 */ /* 0x000fea0003800200 */
.L_x_559:
        /* <DEDUP_REMOVED lines=13> */
.L_x_558:
[----:B------:R-:W-:Y:S05]  /*21350*/  BSYNC.RECONVERGENT B0 ;  /* 0x0000000000007941 */ /* 0x000fea0003800200 */
.L_x_557:
[----:B01----:R-:W5:Y:S04]  /*21360*/  LDL.64 R18, [R1+0x8] ;  /* 0x0000080001127983 */ /* 0x003f680000100a00 */
[----:B------:R-:W5:Y:S04]  /*21370*/  LDL.64 R28, [R1+0x10] ;  /* 0x00001000011c7983 */ /* 0x000f680000100a00 */
[----:B------:R-:W5:Y:S04]  /*21380*/  LDL.64 R2, [R1+0x18] ;  /* 0x0000180001027983 */ /* 0x000f680000100a00 */
[----:B--234-:R-:W2:Y:S04]  /*21390*/  LDL.64 R4, [R1+0x20] ;  /* 0x0000200001047983 */ /* 0x01cea80000100a00 */
[----:B------:R-:W3:Y:S04]  /*213a0*/  LDG.E R25, desc[UR4][R32.64+0x650] ;  /* 0x0006500420197981 */ /* 0x000ee8000c1e1900 */
[----:B------:R-:W4:Y:S04]  /*213b0*/  LDL.64 R8, [R1+0x30] ;  /* 0x0000300001087983 */ /* 0x000f280000100a00 */
[----:B------:R-:W4:Y:S04]  /*213c0*/  LDG.E R35, desc[UR4][R32.64+0x664] ;  /* 0x0006640420237981 */ /* 0x000f28000c1e1900 */
[----:B------:R-:W4:Y:S04]  /*213d0*/  LDL.64 R10, [R1+0x38] ;  /* 0x00003800010a7983 */ /* 0x000f280000100a00 */
[----:B------:R-:W4:Y:S04]  /*213e0*/  LDL.64 R14, [R1+0x48] ;  /* 0x00004800010e7983 */ /* 0x000f280000100a00 */
[----:B------:R-:W4:Y:S04]  /*213f0*/  LDL.64 R12, [R1+0x40] ;  /* 0x00004000010c7983 */ /* 0x000f280000100a00 */
[----:B------:R-:W4:Y:S04]  /*21400*/  LDL.64 R16, [R1+0x50] ;  /* 0x0000500001107983 */ /* 0x000f280000100a00 */
[----:B------:R-:W4:Y:S04]  /*21410*/  LDL.64 R6, [R1+0x28] ;  /* 0x0000280001067983 */ /* 0x000f280000100a00 */
[----:B------:R-:W4:Y:S04]  /*21420*/  LDG.E R21, desc[UR4][R32.64+0x65c] ;  /* 0x00065c0420157981 */ /* 0x000f28000c1e1900 */
[----:B------:R-:W4:Y:S04]  /*21430*/  LDG.E R23, desc[UR4][R32.64+0x654] ;  /* 0x0006540420177981 */ /* 0x000f28000c1e1900 */
[----:B------:R-:W4:Y:S04]  /*21440*/  LDG.E R37, desc[UR4][R32.64+0x668] ;  /* 0x0006680420257981 */ /* 0x000f28000c1e1900 */
[----:B-----5:R0:W-:Y:S04]  /*21450*/  STG.E desc[UR4][R32.64+0x1fc], R19 ;  /* 0x0001fc1320007986 */ /* 0x0201e8000c101904 */
[----:B0-----:R-:W5:Y:S04]  /*21460*/  LDG.E R19, desc[UR4][R32.64+0x658] ;  /* 0x0006580420137981 */ /* 0x001f68000c1e1900 */
[----:B------:R0:W-:Y:S04]  /*21470*/  STG.E desc[UR4][R32.64+0x204], R29 ;  /* 0x0002041d20007986 */ /* 0x0001e8000c101904 */
[----:B0-----:R-:W5:Y:S04]  /*21480*/  LDG.E R29, desc[UR4][R32.64+0x660] ;  /* 0x00066004201d7981 */ /* 0x001f68000c1e1900 */
[----:B------:R0:W-:Y:S04]  /*21490*/  STG.E desc[UR4][R32.64+0x208], R2 ;  /* 0x0002080220007986 */ /* 0x0001e8000c101904 */
[----:B--2---:R1:W-:Y:S04]  /*214a0*/  STG.E desc[UR4][R32.64+0x210], R4 ;  /* 0x0002100420007986 */ /* 0x0043e8000c101904 */
[----:B0-----:R-:W2:Y:S04]  /*214b0*/  LDG.E R2, desc[UR4][R32.64+0x66c] ;  /* 0x00066c0420027981 */ /* 0x001ea8000c1e1900 */
[----:B-1----:R-:W2:Y:S04]  /*214c0*/  LDG.E R4, desc[UR4][R32.64+0x670] ;  /* 0x0006700420047981 */ /* 0x002ea8000c1e1900 */
[----:B------:R0:W-:Y:S01]  /*214d0*/  STG.E desc[UR4][R32.64+0x214], R5 ;  /* 0x0002140520007986 */ /* 0x0001e2000c101904 */
[----:B---3--:R-:W-:-:S03]  /*214e0*/  ISETP.NE.AND P5, PT, R25, R20, PT ;  /* 0x000000141900720c */ /* 0x008fc60003fa5270 */
[----:B------:R-:W3:Y:S01]  /*214f0*/  LDG.E R25, desc[UR4][R32.64+0x678] ;  /* 0x0006780420197981 */ /* 0x000ee2000c1e1900 */
[----:B----4-:R-:W-:-:S03]  /*21500*/  ISETP.NE.AND P3, PT, R35, R20, PT ;  /* 0x000000142300720c */ /* 0x010fc60003f65270 */
[----:B------:R1:W-:Y:S04]  /*21510*/  STG.E desc[UR4][R32.64+0x224], R9 ;  /* 0x0002240920007986 */ /* 0x0003e8000c101904 */
[----:B0-----:R-:W4:Y:S04]  /*21520*/  LDG.E R5, desc[UR4][R32.64+0x674] ;  /* 0x0006740420057981 */ /* 0x001f28000c1e1900 */
[----:B------:R-:W3:Y:S04]  /*21530*/  LDG.E R35, desc[UR4][R32.64+0x698] ;  /* 0x0006980420237981 */ /* 0x000ee8000c1e1900 */
[----:B-1----:R-:W3:Y:S04]  /*21540*/  LDG.E R9, desc[UR4][R32.64+0x67c] ;  /* 0x00067c0420097981 */ /* 0x002ee8000c1e1900 */
[----:B------:R0:W-:Y:S04]  /*21550*/  STG.E desc[UR4][R32.64+0x20c], R3 ;  /* 0x00020c0320007986 */ /* 0x0001e8000c101904 */
[----:B------:R1:W-:Y:S04]  /*21560*/  STG.E desc[UR4][R32.64+0x22c], R11 ;  /* 0x00022c0b20007986 */ /* 0x0003e8000c101904 */
[----:B0-----:R-:W3:Y:S04]  /*21570*/  LDG.E R3, desc[UR4][R32.64+0x680] ;  /* 0x0006800420037981 */ /* 0x001ee8000c1e1900 */
[----:B-1----:R-:W3:Y:S04]  /*21580*/  LDG.E R11, desc[UR4][R32.64+0x684] ;  /* 0x00068404200b7981 */ /* 0x002ee8000c1e1900 */
[----:B------:R0:W-:Y:S04]  /*21590*/  STG.E desc[UR4][R32.64+0x23c], R15 ;  /* 0x00023c0f20007986 */ /* 0x0001e8000c101904 */
[----:B------:R1:W-:Y:S04]  /*215a0*/  STG.E desc[UR4][R32.64+0x234], R13 ;  /* 0x0002340d20007986 */ /* 0x0003e8000c101904 */
[----:B------:R1:W-:Y:S04]  /*215b0*/  STG.E desc[UR4][R32.64+0x244], R17 ;  /* 0x0002441120007986 */ /* 0x0003e8000c101904 */
[----:B0-----:R-:W3:Y:S04]  /*215c0*/  LDG.E R15, desc[UR4][R32.64+0x688] ;  /* 0x00068804200f7981 */ /* 0x001ee8000c1e1900 */
[----:B-1----:R-:W3:Y:S04]  /*215d0*/  LDG.E R13, desc[UR4][R32.64+0x68c] ;  /* 0x00068c04200d7981 */ /* 0x002ee8000c1e1900 */
[----:B------:R-:W3:Y:S04]  /*215e0*/  LDG.E R17, desc[UR4][R32.64+0x690] ;  /* 0x0006900420117981 */ /* 0x000ee8000c1e1900 */
[----:B------:R-:W-:Y:S04]  /*215f0*/  STG.E desc[UR4][R32.64+0x218], R6 ;  /* 0x0002180620007986 */ /* 0x000fe8000c101904 */
[----:B------:R0:W-:Y:S01]  /*21600*/  STG.E desc[UR4][R32.64+0x21c], R7 ;  /* 0x00021c0720007986 */ /* 0x0001e2000c101904 */
[----:B------:R-:W-:-:S03]  /*21610*/  ISETP.NE.AND P1, PT, R21, R20, PT ;  /* 0x000000141500720c */ /* 0x000fc60003f25270 */
[----:B------:R-:W3:Y:S04]  /*21620*/  LDG.E R21, desc[UR4][R32.64+0x6ac] ;  /* 0x0006ac0420157981 */ /* 0x000ee8000c1e1900 */
[----:B0-----:R-:W3:Y:S01]  /*21630*/  LDL.64 R6, [R1+0x58] ;  /* 0x0000580001067983 */ /* 0x001ee20000100a00 */
[----:B-----5:R-:W-:-:S03]  /*21640*/  ISETP.NE.AND P0, PT, R19, R20, PT ;  /* 0x000000141300720c */ /* 0x020fc60003f05270 */
[----:B------:R-:W5:Y:S01]  /*21650*/  LDG.E R19, desc[UR4][R32.64+0x694] ;  /* 0x0006940420137981 */ /* 0x000f62000c1e1900 */
[----:B------:R-:W-:-:S03]  /*21660*/  ISETP.NE.AND P6, PT, R23, R20, PT ;  /* 0x000000141700720c */ /* 0x000fc60003fc5270 */
[----:B------:R0:W-:Y:S04]  /*21670*/  STG.E desc[UR4][R32.64+0x228], R10 ;  /* 0x0002280a20007986 */ /* 0x0001e8000c101904 */
[----:B------:R1:W-:Y:S01]  /*21680*/  STG.E desc[UR4][R32.64+0x220], R8 ;  /* 0x0002200820007986 */ /* 0x0003e2000c101904 */
[----:B------:R-:W-:-:S03]  /*21690*/  ISETP.NE.AND P4, PT, R37, R20, PT ;  /* 0x000000142500720c */ /* 0x000fc60003f85270 */
[----:B------:R-:W5:Y:S01]  /*216a0*/  LDG.E R37, desc[UR4][R32.64+0x6a0] ;  /* 0x0006a00420257981 */ /* 0x000f62000c1e1900 */
[----:B0-----:R-:W-:-:S03]  /*216b0*/  SEL R10, RZ, 0x1, P5 ;  /* 0x00000001ff0a7807 */ /* 0x001fc60002800000 */
[----:B------:R-:W5:Y:S01]  /*216c0*/  LDG.E R23, desc[UR4][R32.64+0x6a8] ;  /* 0x0006a80420177981 */ /* 0x000f62000c1e1900 */
[----:B------:R-:W-:-:S03]  /*216d0*/  SEL R10, R10, 0x2, P6 ;  /* 0x000000020a0a7807 */ /* 0x000fc60003000000 */
[----:B-1----:R-:W5:Y:S01]  /*216e0*/  LDG.E R8, desc[UR4][R32.64+0x69c] ;  /* 0x00069c0420087981 */ /* 0x002f62000c1e1900 */
[----:B------:R-:W-:Y:S02]  /*216f0*/  SEL R10, R10, 0x3, P0 ;  /* 0x000000030a0a7807 */ /* 0x000fe40000000000 */
[----:B------:R-:W-:Y:S02]  /*21700*/  ISETP.NE.AND P2, PT, R29, R20, PT ;  /* 0x000000141d00720c */ /* 0x000fe40003f45270 */
[----:B------:R-:W-:Y:S01]  /*21710*/  SEL R10, R10, 0x4, P1 ;  /* 0x000000040a0a7807 */ /* 0x000fe20000800000 */
[----:B------:R-:W5:Y:S03]  /*21720*/  LDG.E R29, desc[UR4][R32.64+0x6a4] ;  /* 0x0006a404201d7981 */ /* 0x000f66000c1e1900 */
[----:B------:R-:W-:-:S04]  /*21730*/  SEL R10, R10, 0x5, P2 ;  /* 0x000000050a0a7807 */ /* 0x000fc80001000000 */
[----:B------:R-:W-:Y:S02]  /*21740*/  SEL R10, R10, 0x6, P3 ;  /* 0x000000060a0a7807 */ /* 0x000fe40001800000 */
[-C--:B--2---:R-:W-:Y:S02]  /*21750*/  ISETP.NE.AND P5, PT, R2, R20.reuse, PT ;  /* 0x000000140200720c */ /* 0x084fe40003fa5270 */
[----:B------:R-:W-:Y:S02]  /*21760*/  SEL R10, R10, 0x7, P4 ;  /* 0x000000070a0a7807 */ /* 0x000fe40002000000 */
[----:B------:R-:W-:Y:S02]  /*21770*/  ISETP.NE.AND P6, PT, R4, R20, PT ;  /* 0x000000140400720c */ /* 0x000fe40003fc5270 */
[----:B------:R-:W-:-:S04]  /*21780*/  SEL R10, R10, 0x8, P5 ;  /* 0x000000080a0a7807 */ /* 0x000fc80002800000 */
[----:B------:R-:W-:Y:S02]  /*21790*/  SEL R10, R10, 0x9, P6 ;  /* 0x000000090a0a7807 */ /* 0x000fe40003000000 */
[-C--:B----4-:R-:W-:Y:S02]  /*217a0*/  ISETP.NE.AND P0, PT, R5, R20.reuse, PT ;  /* 0x000000140500720c */ /* 0x090fe40003f05270 */
[-C--:B---3--:R-:W-:Y:S02]  /*217b0*/  ISETP.NE.AND P1, PT, R25, R20.reuse, PT ;  /* 0x000000141900720c */ /* 0x088fe40003f25270 */
[----:B------:R-:W-:Y:S01]  /*217c0*/  SEL R10, R10, 0xa, P0 ;  /* 0x0000000a0a0a7807 */ /* 0x000fe20000000000 */
[----:B------:R-:W2:Y:S01]  /*217d0*/  LDG.E R25, desc[UR4][R32.64+0x6b0] ;  /* 0x0006b00420197981 */ /* 0x000ea2000c1e1900 */
[-C--:B------:R-:W-:Y:S02]  /*217e0*/  ISETP.NE.AND P4, PT, R35, R20.reuse, PT ;  /* 0x000000142300720c */ /* 0x080fe40003f85270 */
[----:B------:R-:W-:Y:S01]  /*217f0*/  ISETP.NE.AND P0, PT, R9, R20, PT ;  /* 0x000000140900720c */ /* 0x000fe20003f05270 */
[----:B------:R-:W3:Y:S01]  /*21800*/  LDG.E R35, desc[UR4][R32.64+0x6b4] ;  /* 0x0006b40420237981 */ /* 0x000ee2000c1e1900 */
[----:B------:R-:W-:-:S03]  /*21810*/  SEL R10, R10, 0xb, P1 ;  /* 0x0000000b0a0a7807 */ /* 0x000fc60000800000 */
[----:B------:R-:W4:Y:S01]  /*21820*/  LDG.E R9, desc[UR4][R32.64+0x6b8] ;  /* 0x0006b80420097981 */ /* 0x000f22000c1e1900 */
[----:B------:R-:W-:Y:S02]  /*21830*/  SEL R10, R10, 0xc, P0 ;  /* 0x0000000c0a0a7807 */ /* 0x000fe40000000000 */
[-C--:B------:R-:W-:Y:S02]  /*21840*/  ISETP.NE.AND P3, PT, R3, R20.reuse, PT ;  /* 0x000000140300720c */ /* 0x080fe40003f65270 */
[----:B------:R-:W4:Y:S01]  /*21850*/  LDL.64 R2, [R1+0x68] ;  /* 0x0000680001027983 */ /* 0x000f220000100a00 */
[----:B------:R-:W-:Y:S02]  /*21860*/  ISETP.NE.AND P2, PT, R11, R20, PT ;  /* 0x000000140b00720c */ /* 0x000fe40003f45270 */
[----:B------:R-:W-:Y:S01]  /*21870*/  SEL R10, R10, 0xd, P3 ;  /* 0x0000000d0a0a7807 */ /* 0x000fe20001800000 */
[----:B------:R-:W4:Y:S03]  /*21880*/  LDG.E R11, desc[UR4][R32.64+0x6bc] ;  /* 0x0006bc04200b7981 */ /* 0x000f26000c1e1900 */
[----:B------:R-:W-:-:S02]  /*21890*/  SEL R4, R10, 0xe, P2 ;  /* 0x0000000e0a047807 */ /* 0x000fc40001000000 */
[-C--:B------:R-:W-:Y:S02]  /*218a0*/  ISETP.NE.AND P6, PT, R15, R20.reuse, PT ;  /* 0x000000140f00720c */ /* 0x080fe40003fc5270 */
[----:B------:R-:W4:Y:S01]  /*218b0*/  LDG.E R15, desc[UR4][R32.64+0x6c0] ;  /* 0x0006c004200f7981 */ /* 0x000f22000c1e1900 */
[-C--:B------:R-:W-:Y:S02]  /*218c0*/  ISETP.NE.AND P5, PT, R13, R20.reuse, PT ;  /* 0x000000140d00720c */ /* 0x080fe40003fa5270 */
[----:B------:R-:W-:Y:S02]  /*218d0*/  SEL R4, R4, 0xf, P6 ;  /* 0x0000000f04047807 */ /* 0x000fe40003000000 */
[----:B------:R-:W-:Y:S02]  /*218e0*/  ISETP.NE.AND P1, PT, R17, R20, PT ;  /* 0x000000141100720c */ /* 0x000fe40003f25270 */
[----:B------:R-:W4:Y:S04]  /*218f0*/  LDG.E R17, desc[UR4][R32.64+0x6c4] ;  /* 0x0006c40420117981 */ /* 0x000f28000c1e1900 */
[----:B------:R-:W-:Y:S04]  /*21900*/  STG.E desc[UR4][R32.64+0x1f8], R18 ;  /* 0x0001f81220007986 */ /* 0x000fe8000c101904 */
[----:B------:R0:W-:Y:S04]  /*21910*/  STG.E desc[UR4][R32.64+0x230], R12 ;  /* 0x0002300c20007986 */ /* 0x0001e8000c101904 */
[----:B------:R1:W-:Y:S04]  /*21920*/  STG.E desc[UR4][R32.64+0x248], R6 ;  /* 0x0002480620007986 */ /* 0x0003e8000c101904 */
[----:B0-----:R-:W4:Y:S01]  /*21930*/  LDL.64 R12, [R1+0x60] ;  /* 0x00006000010c7983 */ /* 0x001f220000100a00 */
[----:B-1----:R-:W-:-:S03]  /*21940*/  SEL R6, R4, 0x10, P5 ;  /* 0x0000001004067807 */ /* 0x002fc60002800000 */
[----:B------:R-:W4:Y:S01]  /*21950*/  LDL.64 R4, [R1+0x70] ;  /* 0x0000700001047983 */ /* 0x000f220000100a00 */
[----:B------:R-:W-:Y:S02]  /*21960*/  SEL R6, R6, 0x11, P1 ;  /* 0x0000001106067807 */ /* 0x000fe40000800000 */
[-C--:B------:R-:W-:Y:S02]  /*21970*/  ISETP.NE.AND P1, PT, R21, R20.reuse, PT ;  /* 0x000000141500720c */ /* 0x080fe40003f25270 */
[----:B------:R-:W4:Y:S01]  /*21980*/  LDL R21, [R1+0x78] ;  /* 0x0000780001157983 */ /* 0x000f220000100800 */
[----:B-----5:R-:W-:-:S03]  /*21990*/  ISETP.NE.AND P0, PT, R19, R20, PT ;  /* 0x000000141300720c */ /* 0x020fc60003f05270 */
[----:B------:R-:W5:Y:S01]  /*219a0*/  LDL.64 R18, [R1] ;  /* 0x0000000001127983 */ /* 0x000f620000100a00 */
[----:B------:R-:W-:-:S04]  /*219b0*/  SEL R6, R6, 0x12, P0 ;  /* 0x0000001206067807 */ /* 0x000fc80000000000 */
[----:B------:R-:W-:Y:S02]  /*219c0*/  SEL R6, R6, 0x13, P4 ;  /* 0x0000001306067807 */ /* 0x000fe40002000000 */
[-C--:B------:R-:W-:Y:S02]  /*219d0*/  ISETP.NE.AND P2, PT, R37, R20.reuse, PT ;  /* 0x000000142500720c */ /* 0x080fe40003f45270 */
[----:B------:R-:W-:-:S04]  /*219e0*/  ISETP.NE.AND P3, PT, R8, R20, PT ;  /* 0x000000140800720c */ /* 0x000fc80003f65270 */
[----:B------:R-:W-:Y:S02]  /*219f0*/  SEL R6, R6, 0x14, P3 ;  /* 0x0000001406067807 */ /* 0x000fe40001800000 */
[-C--:B------:R-:W-:Y:S02]  /*21a00*/  ISETP.NE.AND P6, PT, R29, R20.reuse, PT ;  /* 0x000000141d00720c */ /* 0x080fe40003fc5270 */
[----:B------:R-:W-:Y:S02]  /*21a10*/  SEL R6, R6, 0x15, P2 ;  /* 0x0000001506067807 */ /* 0x000fe40001000000 */
[----:B------:R-:W-:Y:S02]  /*21a20*/  ISETP.NE.AND P5, PT, R23, R20, PT ;  /* 0x000000141700720c */ /* 0x000fe40003fa5270 */
[----:B------:R-:W-:-:S04]  /*21a30*/  SEL R6, R6, 0x16, P6 ;  /* 0x0000001606067807 */ /* 0x000fc80003000000 */
[----:B------:R-:W-:-:S04]  /*21a40*/  SEL R6, R6, 0x17, P5 ;  /* 0x0000001706067807 */ /* 0x000fc80002800000 */
[----:B------:R-:W-:Y:S02]  /*21a50*/  SEL R6, R6, 0x18, P1 ;  /* 0x0000001806067807 */ /* 0x000fe40000800000 */
[-C--:B--2---:R-:W-:Y:S02]  /*21a60*/  ISETP.NE.AND P0, PT, R25, R20.reuse, PT ;  /* 0x000000141900720c */ /* 0x084fe40003f05270 */
[-C--:B---3--:R-:W-:Y:S02]  /*21a70*/  ISETP.NE.AND P1, PT, R35, R20.reuse, PT ;  /* 0x000000142300720c */ /* 0x088fe40003f25270 */
[----:B------:R-:W-:Y:S02]  /*21a80*/  SEL R6, R6, 0x19, P0 ;  /* 0x0000001906067807 */ /* 0x000fe40000000000 */
[----:B----4-:R-:W-:Y:S02]  /*21a90*/  ISETP.NE.AND P0, PT, R9, R20, PT ;  /* 0x000000140900720c */ /* 0x010fe40003f05270 */
[----:B------:R-:W-:-:S04]  /*21aa0*/  SEL R6, R6, 0x1a, P1 ;  /* 0x0000001a06067807 */ /* 0x000fc80000800000 */
[----:B------:R-:W-:Y:S02]  /*21ab0*/  SEL R6, R6, 0x1b, P0 ;  /* 0x0000001b06067807 */ /* 0x000fe40000000000 */
[-C--:B------:R-:W-:Y:S01]  /*21ac0*/  ISETP.NE.AND P1, PT, R11, R20.reuse, PT ;  /* 0x000000140b00720c */ /* 0x080fe20003f25270 */
[----:B------:R0:W-:Y:S03]  /*21ad0*/  STG.E desc[UR4][R32.64+0x258], R2 ;  /* 0x0002580220007986 */ /* 0x0001e6000c101904 */
[----:B------:R-:W-:Y:S01]  /*21ae0*/  SEL R6, R6, 0x1c, P1 ;  /* 0x0000001c06067807 */ /* 0x000fe20000800000 */
[----:B------:R1:W-:Y:S01]  /*21af0*/  STG.E desc[UR4][R32.64+0x25c], R3 ;  /* 0x00025c0320007986 */ /* 0x0003e2000c101904 */
[----:B------:R-:W-:-:S04]  /*21b00*/  ISETP.NE.AND P0, PT, R15, R20, PT ;  /* 0x000000140f00720c */ /* 0x000fc80003f05270 */
[----:B0-----:R-:W-:Y:S02]  /*21b10*/  SEL R2, R6, 0x1d, P0 ;  /* 0x0000001d06027807 */ /* 0x001fe40000000000 */
[----:B------:R-:W-:-:S04]  /*21b20*/  ISETP.NE.AND P1, PT, R17, R20, PT ;  /* 0x000000141100720c */ /* 0x000fc80003f25270 */
[----:B-1----:R-:W-:Y:S01]  /*21b30*/  SEL R3, R2, 0x1e, P1 ;  /* 0x0000001e02037807 */ /* 0x002fe20000800000 */
[----:B------:R-:W-:Y:S04]  /*21b40*/  STG.E desc[UR4][R32.64+0x200], R28 ;  /* 0x0002001c20007986 */ /* 0x000fe8000c101904 */
[----:B------:R-:W-:Y:S01]  /*21b50*/  STG.E desc[UR4][R32.64+0x238], R14 ;  /* 0x0002380e20007986 */ /* 0x000fe2000c101904 */
[----:B------:R-:W-:-:S03]  /*21b60*/  VIADD R6, R3, 0xffffffe4 ;  /* 0xffffffe403067836 */ /* 0x000fc60000000000 */
[----:B------:R-:W-:Y:S04]  /*21b70*/  STG.E desc[UR4][R32.64+0x240], R16 ;  /* 0x0002401020007986 */ /* 0x000fe8000c101904 */
[----:B------:R-:W-:Y:S04]  /*21b80*/  STG.E desc[UR4][R32.64+0x24c], R7 ;  /* 0x00024c0720007986 */ /* 0x000fe8000c101904 */
[----:B------:R-:W-:Y:S04]  /*21b90*/  STG.E desc[UR4][R32.64+0x250], R12 ;  /* 0x0002500c20007986 */ /* 0x000fe8000c101904 */
[----:B------:R-:W-:Y:S01]  /*21ba0*/  STG.E desc[UR4][R32.64+0x254], R13 ;  /* 0x0002540d20007986 */ /* 0x000fe2000c101904 */
[----:B------:R-:W-:-:S03]  /*21bb0*/  ISETP.GE.U32.AND P0, PT, R6, 0x3, PT ;  /* 0x000000030600780c */ /* 0x000fc60003f06070 */
[----:B------:R-:W-:Y:S01]  /*21bc0*/  STG.E desc[UR4][R32.64+0x268], R21 ;  /* 0x0002681520007986 */ /* 0x000fe2000c101904 */
[----:B------:R-:W-:Y:S03]  /*21bd0*/  BSSY.RECONVERGENT B0, `(.L_x_568) ;  /* 0x0000072000007945 */ /* 0x000fe60003800200 */
[----:B------:R0:W-:Y:S01]  /*21be0*/  STG.E desc[UR4][R32.64+0x264], R5 ;  /* 0x0002640520007986 */ /* 0x0001e2000c101904 */
[----:B------:R-:W-:Y:S02]  /*21bf0*/  IMAD.MOV.U32 R20, RZ, RZ, RZ ;  /* 0x000000ffff147224 */ /* 0x000fe400078e00ff */
[----:B------:R-:W-:Y:S01]  /*21c00*/  IMAD.MOV.U32 R17, RZ, RZ, R3 ;  /* 0x000000ffff117224 */ /* 0x000fe200078e0003 */
[----:B------:R1:W-:Y:S01]  /*21c10*/  STG.E desc[UR4][R32.64+0x260], R4 ;  /* 0x0002600420007986 */ /* 0x0003e2000c101904 */
[----:B0-----:R-:W-:-:S04]  /*21c20*/  IADD3 R5, PT, PT, -R3, 0x1f, RZ ;  /* 0x0000001f03057810 */ /* 0x001fc80007ffe1ff */
[----:B-1----:R-:W-:Y:S01]  /*21c30*/  LOP3.LUT R4, R5, 0x3, RZ, 0xc0, !PT ;  /* 0x0000000305047812 */ /* 0x002fe200078ec0ff */
[----:B-----5:R0:W-:Y:S04]  /*21c40*/  STG.E desc[UR4][R32.64+0x1f4], R19 ;  /* 0x0001f41320007986 */ /* 0x0201e8000c101904 */
[----:B------:R0:W-:Y:S01]  /*21c50*/  STG.E desc[UR4][R32.64+0x1f0], R18 ;  /* 0x0001f01220007986 */ /* 0x0001e2000c101904 */
        /* <DEDUP_REMOVED lines=13> */
[----:B0-----:R-:W-:-:S12]  /*21d30*/  VIADD R19, R20, 0xfffffff4 ;  /* 0xfffffff414137836 */ /* 0x001fd80000000000 */
.L_x_575:
[----:B------:R-:W-:Y:S01]  /*21d40*/  IMAD.IADD R25, R2, 0x1, R5 ;  /* 0x0000000102197824 */ /* 0x000fe200078e0205 */
[----:B0-----:R-:W-:-:S03]  /*21d50*/  IADD3 R16, PT, PT, R5, 0x4, RZ ;  /* 0x0000000405107810 */ /* 0x001fc60007ffe0ff */
[----:B------:R-:W-:-:S04]  /*21d60*/  IMAD.WIDE R24, R25, 0x4, R32 ;  /* 0x0000000419187825 */ /* 0x000fc800078e0220 */
[C---:B------:R-:W-:Y:S01]  /*21d70*/  VIADD R21, R5.reuse, 0x8 ;  /* 0x0000000805157836 */ /* 0x040fe20000000000 */
[----:B------:R-:W2:Y:S01]  /*21d80*/  LDG.E R6, desc[UR4][R24.64+0x64c] ;  /* 0x00064c0418067981 */ /* 0x000ea2000c1e1900 */
[----:B------:R-:W-:Y:S02]  /*21d90*/  VIADD R22, R5, 0xc ;  /* 0x0000000c05167836 */ /* 0x000fe40000000000 */
[C---:B------:R-:W-:Y:S01]  /*21da0*/  IMAD.IADD R15, R2.reuse, 0x1, R16 ;  /* 0x00000001020f7824 */ /* 0x040fe200078e0210 */
[----:B------:R-:W2:Y:S04]  /*21db0*/  LDG.E R7, desc[UR4][R24.64+0x650] ;  /* 0x0006500418077981 */ /* 0x000ea8000c1e1900 */
[----:B------:R-:W3:Y:S04]  /*21dc0*/  LDG.E R8, desc[UR4][R24.64+0x654] ;  /* 0x0006540418087981 */ /* 0x000ee8000c1e1900 */
[----:B------:R0:W3:Y:S01]  /*21dd0*/  LDG.E R9, desc[UR4][R24.64+0x658] ;  /* 0x0006580418097981 */ /* 0x0000e2000c1e1900 */
[----:B------:R-:W-:-:S02]  /*21de0*/  IMAD.IADD R29, R2, 0x1, R21 ;  /* 0x00000001021d7824 */ /* 0x000fc400078e0215 */
        /* <DEDUP_REMOVED lines=23> */
[----:B------:R-:W-:-:S03]  /*21f60*/  IADD3 R5, PT, PT, R5, 0x10, RZ ;  /* 0x0000001005057810 */ /* 0x000fc60007ffe0ff */
[----:B-----5:R0:W-:Y:S01]  /*21f70*/  STL.64 [R23+0x8], R12 ;  /* 0x0000080c17007387 */ /* 0x0201e20000100a00 */
[----:B------:R-:W-:-:S03]  /*21f80*/  ISETP.GE.AND P1, PT, R5, R19, PT ;  /* 0x000000130500720c */ /* 0x000fc60003f26270 */
[----:B--2---:R0:W-:Y:S04]  /*21f90*/  STL.64 [R21], R6 ;  /* 0x0000000615007387 */ /* 0x0041e80000100a00 */
[----:B---3--:R0:W-:Y:S04]  /*21fa0*/  STL.64 [R21+0x8], R8 ;  /* 0x0000080815007387 */ /* 0x0081e80000100a00 */
[----:B------:R0:W-:Y:S04]  /*21fb0*/  STL.64 [R22], R14 ;  /* 0x0000000e16007387 */ /* 0x0001e80000100a00 */
[----:B------:R0:W-:Y:S01]  /*21fc0*/  STL.64 [R22+0x8], R16 ;  /* 0x0000081016007387 */ /* 0x0001e20000100a00 */
[----:B------:R-:W-:Y:S05]  /*21fd0*/  @!P1 BRA `(.L_x_575) ;  /* 0xfffffffc00589947 */ /* 0x000fea000383ffff */
[----:B------:R-:W-:Y:S05]  /*21fe0*/  BSYNC.RECONVERGENT B4 ;  /* 0x0000000000047941 */ /* 0x000fea0003800200 */
.L_x_574:
[----:B0-----:R-:W-:-:S07]  /*21ff0*/  IMAD.IADD R17, R2, 0x1, R5 ;  /* 0x0000000102117824 */ /* 0x001fce00078e0205 */
.L_x_573:
[----:B------:R-:W-:Y:S05]  /*22000*/  BSYNC.RECONVERGENT B3 ;  /* 0x0000000000037941 */ /* 0x000fea0003800200 */
.L_x_572:
[----:B------:R-:W-:Y:S01]  /*22010*/  IMAD.IADD R6, R20, 0x1, -R5 ;  /* 0x0000000114067824 */ /* 0x000fe200078e0a05 */
[----:B------:R-:W-:Y:S04]  /*22020*/  BSSY.RECONVERGENT B3, `(.L_x_576) ;  /* 0x0000019000037945 */ /* 0x000fe80003800200 */
[----:B------:R-:W-:-:S13]  /*22030*/  ISETP.GT.AND P1, PT, R6, 0x4, PT ;  /* 0x000000040600780c */ /* 0x000fda0003f24270 */
[----:B------:R-:W-:Y:S05]  /*22040*/  @!P1 BRA `(.L_x_577) ;  /* 0x0000000000589947 */ /* 0x000fea0003800000 */
        /* <DEDUP_REMOVED lines=22> */
.L_x_577:
[----:B------:R-:W-:Y:S05]  /*221b0*/  BSYNC.RECONVERGENT B3 ;  /* 0x0000000000037941 */ /* 0x000fea0003800200 */
.L_x_576:
[----:B------:R-:W-:-:S13]  /*221c0*/  ISETP.NE.OR P0, PT, R5, R20, P0 ;  /* 0x000000140500720c */ /* 0x000fda0000705670 */
[----:B------:R-:W-:Y:S05]  /*221d0*/  @!P0 BREAK.RELIABLE B2 ;  /* 0x0000000000028942 */ /* 0x000fea0003800100 */
[----:B------:R-:W-:Y:S05]  /*221e0*/  @!P0 BRA `(.L_x_569) ;  /* 0x0000000000408947 */ /* 0x000fea0003800000 */
.L_x_571:
[----:B------:R-:W-:Y:S05]  /*221f0*/  BSYNC.RELIABLE B2 ;  /* 0x0000000000027941 */ /* 0x000fea0003800100 */
.L_x_570:
[----:B------:R-:W-:Y:S01]  /*22200*/  BSSY.RECONVERGENT B2, `(.L_x_569) ;  /* 0x000000e000027945 */ /* 0x000fe20003800200 */
.L_x_578:
[----:B-1----:R-:W-:-:S05]  /*22210*/  IADD3 R11, PT, PT, R2, R5, RZ ;  /* 0x00000005020b7210 */ /* 0x002fca0007ffe0ff */
[----:B------:R-:W-:-:S05]  /*22220*/  IMAD.WIDE R10, R11, 0x4, R32 ;  /* 0x000000040b0a7825 */ /* 0x000fca00078e0220 */
[----:B--2---:R-:W2:Y:S04]  /*22230*/  LDG.E R6, desc[UR4][R10.64+0x64c] ;  /* 0x00064c040a067981 */ /* 0x004ea8000c1e1900 */
        /* <DEDUP_REMOVED lines=11> */
.L_x_569:
[----:B------:R-:W-:Y:S05]  /*222f0*/  BSYNC.RECONVERGENT B0 ;  /* 0x0000000000007941 */ /* 0x000fea0003800200 */
.L_x_568:
[----:B------:R-:W-:Y:S01]  /*22300*/  ISETP.NE.AND P0, PT, R4, RZ, PT ;  /* 0x000000ff0400720c */ /* 0x000fe20003f05270 */
[----:B------:R-:W-:Y:S01]  /*22310*/  BSSY.RECONVERGENT B0, `(.L_x_579) ;  /* 0x0000012000007945 */ /* 0x000fe20003800200 */
[----:B------:R-:W-:Y:S01]  /*22320*/  ISETP.NE.AND P1, PT, R3, RZ, PT ;  /* 0x000000ff0300720c */ /* 0x000fe20003f25270 */
[----:B-12---:R-:W-:-:S10]  /*22330*/  IMAD.MOV.U32 R6, RZ, RZ, R20 ;  /* 0x000000ffff067224 */ /* 0x006fd400078e0014 */
        /* <DEDUP_REMOVED lines=11> */
[C---:B------:R-:W-:Y:S02]  /*223f0*/  VIADD R6, R20.reuse, 0x2 ;  /* 0x0000000214067836 */ /* 0x040fe40000000000 */
[----:B------:R-:W-:Y:S01]  /*22400*/  @P0 VIADD R6, R20, 0x3 ;  /* 0x0000000314060836 */ /* 0x000fe20000000000 */
[----:B--2---:R2:W-:Y:S04]  /*22410*/  STL [R5+0x4], R2 ;  /* 0x0000040205007387 */ /* 0x0045e80000100800 */
[----:B---3--:R2:W-:Y:S02]  /*22420*/  @P0 STL [R5+0x8], R4 ;  /* 0x0000080405000387 */ /* 0x0085e40000100800 */
.L_x_580:
[----:B------:R-:W-:Y:S05]  /*22430*/  BSYNC.RECONVERGENT B0 ;  /* 0x0000000000007941 */ /* 0x000fea0003800200 */
.L_x_579:
        /* <DEDUP_REMOVED lines=12> */
[----:B-12---:R-:W-:Y:S01]  /*22500*/  IMAD.IADD R2, R7, 0x1, -R8 ;  /* 0x0000000107027824 */ /* 0x006fe200078e0a08 */
[----:B------:R-:W-:Y:S01]  /*22510*/  BSSY.RECONVERGENT B4, `(.L_x_587) ;  /* 0x0000038000047945 */ /* 0x000fe20003800200 */
[----:B------:R-:W-:-:S03]  /*22520*/  PLOP3.LUT P0, PT, PT, PT, PT, 0x80, 0x8 ;  /* 0x000000000008781c */ /* 0x000fc60003f0f070 */
[----:B------:R-:W-:-:S13]  /*22530*/  ISETP.GT.AND P1, PT, R2, 0xc, PT ;  /* 0x0000000c0200780c */ /* 0x000fda0003f24270 */
[----:B------:R-:W-:Y:S05]  /*22540*/  @!P1 BRA `(.L_x_588) ;  /* 0x0000000000d09947 */ /* 0x000fea0003800000 */
[----:B------:R-:W-:Y:S01]  /*22550*/  PLOP3.LUT P0, PT, PT, PT, PT, 0x8, 0x80 ;  /* 0x000000000080781c */ /* 0x000fe20003f0e170 */
[----:B------:R-:W-:-:S12]  /*22560*/  VIADD R9, R7, 0xfffffff4 ;  /* 0xfffffff407097836 */ /* 0x000fd80000000000 */
.L_x_589:
[----:B-1----:R-:W-:-:S05]  /*22570*/  IMAD.WIDE.U32 R4, R8, 0x4, R32 ;  /* 0x0000000408047825 */ /* 0x002fca00078e0020 */
[----:B------:R-:W2:Y:S04]  /*22580*/  LDG.E R21, desc[UR4][R4.64+0x64c] ;  /* 0x00064c0404157981 */ /* 0x000ea8000c1e1900 */
[----:B------:R-:W3:Y:S04]  /*22590*/  LDG.E R23, desc[UR4][R4.64+0x650] ;  /* 0x0006500404177981 */ /* 0x000ee8000c1e1900 */
[----:B0-----:R-:W4:Y:S04]  /*225a0*/  LDG.E R19, desc[UR4][R4.64+0x654] ;  /* 0x0006540404137981 */ /* 0x001f28000c1e1900 */
[----:B------:R0:W5:Y:S01]  /*225b0*/  LDG.E R25, desc[UR4][R4.64+0x658] ;  /* 0x0006580404197981 */ /* 0x000162000c1e1900 */
[----:B------:R-:W-:-:S02]  /*225c0*/  VIADD R3, R8, 0x4 ;  /* 0x0000000408037836 */ /* 0x000fc40000000000 */
[----:B------:R-:W-:Y:S02]  /*225d0*/  VIADD R15, R8, 0x8 ;  /* 0x00000008080f7836 */ /* 0x000fe40000000000 */
[----:B------:R-:W-:-:S04]  /*225e0*/  IMAD.WIDE.U32 R2, R3, 0x4, R32 ;  /* 0x0000000403027825 */ /* 0x000fc800078e0020 */
[----:B------:R-:W-:Y:S01]  /*225f0*/  VIADD R29, R8, 0xc ;  /* 0x0000000c081d7836 */ /* 0x000fe20000000000 */
[----:B------:R-:W5:Y:S01]  /*22600*/  LDG.E R11, desc[UR4][R2.64+0x64c] ;  /* 0x00064c04020b7981 */ /* 0x000f62000c1e1900 */
[C---:B------:R-:W-:Y:S02]  /*22610*/  IMAD R22, R6.reuse, 0x4, R1 ;  /* 0x0000000406167824 */ /* 0x040fe400078e0201 */
[----:B0-----:R-:W-:Y:S01]  /*22620*/  IMAD.WIDE.U32 R4, R15, 0x4, R32 ;  /* 0x000000040f047825 */ /* 0x001fe200078e0020 */
        /* <DEDUP_REMOVED lines=9> */
[----:B--2---:R-:W-:Y:S04]  /*226c0*/  STL [R22], R21 ;  /* 0x0000001516007387 */ /* 0x004fe80000100800 */
[----:B---3--:R1:W-:Y:S04]  /*226d0*/  STL [R22+0x4], R23 ;  /* 0x0000041716007387 */ /* 0x0083e80000100800 */
[----:B----4-:R2:W-:Y:S04]  /*226e0*/  STL [R22+0x8], R19 ;  /* 0x0000081316007387 */ /* 0x0105e80000100800 */
[----:B-----5:R3:W-:Y:S04]  /*226f0*/  STL [R22+0xc], R25 ;  /* 0x00000c1916007387 */ /* 0x0207e80000100800 */
[----:B-1----:R-:W4:Y:S04]  /*22700*/  LDG.E R23, desc[UR4][R2.64+0x64c] ;  /* 0x00064c0402177981 */ /* 0x002f28000c1e1900 */
[----:B--2---:R-:W2:Y:S04]  /*22710*/  LDG.E R19, desc[UR4][R2.64+0x654] ;  /* 0x0006540402137981 */ /* 0x004ea8000c1e1900 */
[----:B---3--:R-:W3:Y:S04]  /*22720*/  LDG.E R22, desc[UR4][R2.64+0x650] ;  /* 0x0006500402167981 */ /* 0x008ee8000c1e1900 */
[----:B------:R-:W5:Y:S01]  /*22730*/  LDG.E R25, desc[UR4][R2.64+0x658] ;  /* 0x0006580402197981 */ /* 0x000f62000c1e1900 */
[----:B------:R-:W-:Y:S01]  /*22740*/  IMAD R21, R24, 0x4, R1 ;  /* 0x0000000418157824 */ /* 0x000fe200078e0201 */
[C---:B0-----:R-:W-:Y:S01]  /*22750*/  IADD3 R4, PT, PT, R6.reuse, 0xc, RZ ;  /* 0x0000000c06047810 */ /* 0x041fe20007ffe0ff */
[----:B------:R-:W-:-:S04]  /*22760*/  VIADD R24, R6, 0x8 ;  /* 0x0000000806187836 */ /* 0x000fc80000000000 */
        /* <DEDUP_REMOVED lines=9> */
[----:B------:R1:W-:Y:S04]  /*22800*/  STL [R5+0x8], R15 ;  /* 0x0000080f05007387 */ /* 0x0003e80000100800 */
[----:B------:R1:W-:Y:S01]  /*22810*/  STL [R5+0xc], R20 ;  /* 0x00000c1405007387 */ /* 0x0003e20000100800 */
[----:B------:R-:W-:Y:S01]  /*22820*/  ISETP.GE.AND P1, PT, R8, R9, PT ;  /* 0x000000090800720c */ /* 0x000fe20003f26270 */
[----:B------:R-:W-:-:S02]  /*22830*/  VIADD R6, R6, 0x10 ;  /* 0x0000001006067836 */ /* 0x000fc40000000000 */
[----:B----4-:R1:W-:Y:S04]  /*22840*/  STL [R4], R23 ;  /* 0x0000001704007387 */ /* 0x0103e80000100800 */
[----:B--2---:R1:W-:Y:S04]  /*22850*/  STL [R4+0x8], R19 ;  /* 0x0000081304007387 */ /* 0x0043e80000100800 */
[----:B---3--:R1:W-:Y:S04]  /*22860*/  STL [R4+0x4], R22 ;  /* 0x0000041604007387 */ /* 0x0083e80000100800 */
[----:B-----5:R1:W-:Y:S01]  /*22870*/  STL [R4+0xc], R25 ;  /* 0x00000c1904007387 */ /* 0x0203e20000100800 */
[----:B------:R-:W-:Y:S05]  /*22880*/  @!P1 BRA `(.L_x_589) ;  /* 0xfffffffc00389947 */ /* 0x000fea000383ffff */
.L_x_588:
[----:B------:R-:W-:Y:S05]  /*22890*/  BSYNC.RECONVERGENT B4 ;  /* 0x0000000000047941 */ /* 0x000fea0003800200 */
.L_x_587:
[----:B------:R-:W-:Y:S01]  /*228a0*/  IMAD.IADD R2, R7, 0x1, -R8 ;  /* 0x0000000107027824 */ /* 0x000fe200078e0a08 */
[----:B------:R-:W-:Y:S04]  /*228b0*/  BSSY.RECONVERGENT B4, `(.L_x_590) ;  /* 0x000001c000047945 */ /* 0x000fe80003800200 */
[----:B------:R-:W-:-:S13]  /*228c0*/  ISETP.GT.AND P1, PT, R2, 0x4, PT ;  /* 0x000000040200780c */ /* 0x000fda0003f24270 */
[----:B------:R-:W-:Y:S05]  /*228d0*/  @!P1 BRA `(.L_x_591) ;  /* 0x0000000000649947 */ /* 0x000fea0003800000 */
[C---:B-1----:R-:W-:Y:S02]  /*228e0*/  VIADD R5, R8.reuse, 0x4 ;  /* 0x0000000408057836 */ /* 0x042fe40000000000 */
        /* <DEDUP_REMOVED lines=14> */
[----:B0-----:R-:W-:-:S02]  /*229d0*/  IMAD R19, R12, 0x4, R1 ;  /* 0x000000040c137824 */ /* 0x001fc400078e0201 */
        /* <DEDUP_REMOVED lines=9> */
.L_x_591:
[----:B------:R-:W-:Y:S05]  /*22a70*/  BSYNC.RECONVERGENT B4 ;  /* 0x0000000000047941 */ /* 0x000fea0003800200 */
.L_x_590:
[----:B------:R-:W-:-:S13]  /*22a80*/  ISETP.NE.OR P0, PT, R8, R7, P0 ;  /* 0x000000070800720c */ /* 0x000fda0000705670 */
[----:B------:R-:W-:Y:S05]  /*22a90*/  @!P0 BREAK.RELIABLE B3 ;  /* 0x0000000000038942 */ /* 0x000fea0003800100 */
[----:B------:R-:W-:Y:S05]  /*22aa0*/  @!P0 BRA `(.L_x_584) ;  /* 0x00000000003c8947 */ /* 0x000fea0003800000 */
.L_x_586:
[----:B------:R-:W-:Y:S05]  /*22ab0*/  BSYNC.RELIABLE B3 ;  /* 0x0000000000037941 */ /* 0x000fea0003800100 */
.L_x_585:
[----:B-12---:R-:W-:-:S05]  /*22ac0*/  IMAD.WIDE.U32 R2, R8, 0x4, R32 ;  /* 0x0000000408027825 */ /* 0x006fca00078e0020 */
[----:B------:R-:W2:Y:S04]  /*22ad0*/  LDG.E R4, desc[UR4][R2.64+0x64c] ;  /* 0x00064c0402047981 */ /* 0x000ea8000c1e1900 */
        /* <DEDUP_REMOVED lines=12> */
.L_x_584:
[----:B------:R-:W-:Y:S05]  /*22ba0*/  BSYNC.RECONVERGENT B2 ;  /* 0x0000000000027941 */ /* 0x000fea0003800200 */
.L_x_583:
[----:B------:R-:W-:-:S13]  /*22bb0*/  ISETP.NE.AND P0, PT, R17, RZ, PT ;  /* 0x000000ff1100720c */ /* 0x000fda0003f05270 */
[----:B------:R-:W-:Y:S05]  /*22bc0*/  @!P0 BRA `(.L_x_582) ;  /* 0x00000000002c8947 */ /* 0x000fea0003800000 */
[----:B-12---:R-:W-:-:S05]  /*22bd0*/  IMAD.WIDE.U32 R2, R7, 0x4, R32 ;  /* 0x0000000407027825 */ /* 0x006fca00078e0020 */
[----:B------:R-:W2:Y:S01]  /*22be0*/  LDG.E R4, desc[UR4][R2.64+0x64c] ;  /* 0x00064c0402047981 */ /* 0x000ea2000c1e1900 */
        /* <DEDUP_REMOVED lines=9> */
.L_x_582:
[----:B------:R-:W-:Y:S05]  /*22c80*/  BSYNC.RECONVERGENT B0 ;  /* 0x0000000000007941 */ /* 0x000fea0003800200 */
.L_x_581:
[----:B-12---:R-:W2:Y:S04]  /*22c90*/  LDL.64 R8, [R1] ;  /* 0x0000000001087983 */ /* 0x006ea80000100a00 */
[----:B----4-:R-:W4:Y:S04]  /*22ca0*/  LDL.64 R6, [R1+0x8] ;  /* 0x0000080001067983 */ /* 0x010f280000100a00 */
[----:B------:R-:W5:Y:S04]  /*22cb0*/  LDL.64 R20, [R1+0x10] ;  /* 0x0000100001147983 */ /* 0x000f680000100a00 */
[----:B---3--:R-:W3:Y:S04]  /*22cc0*/  LDL.64 R4, [R1+0x18] ;  /* 0x0000180001047983 */ /* 0x008ee80000100a00 */
[----:B------:R-:W3:Y:S04]  /*22cd0*/  LDL.64 R24, [R1+0x20] ;  /* 0x0000200001187983 */ /* 0x000ee80000100a00 */
[----:B------:R-:W3:Y:S04]  /*22ce0*/  LDL.64 R22, [R1+0x28] ;  /* 0x0000280001167983 */ /* 0x000ee80000100a00 */
[----:B------:R-:W3:Y:S04]  /*22cf0*/  LDL.64 R16, [R1+0x30] ;  /* 0x0000300001107983 */ /* 0x000ee80000100a00 */
[----:B------:R-:W3:Y:S04]  /*22d00*/  LDL.64 R2, [R1+0x38] ;  /* 0x0000380001027983 */ /* 0x000ee80000100a00 */
[----:B------:R-:W3:Y:S04]  /*22d10*/  LDL.64 R14, [R1+0x40] ;  /* 0x00004000010e7983 */ /* 0x000ee80000100a00 */
[----:B------:R-:W3:Y:S04]  /*22d20*/  LDL.64 R12, [R1+0x48] ;  /* 0x00004800010c7983 */ /* 0x000ee80000100a00 */
[----:B------:R-:W3:Y:S04]  /*22d30*/  LDL.64 R10, [R1+0x50] ;  /* 0x00005000010a7983 */ /* 0x000ee80000100a00 */
[----:B0-----:R-:W3:Y:S04]  /*22d40*/  LDL R19, [R1+0x78] ;  /* 0x0000780001137983 */ /* 0x001ee80000100800 */
[----:B--2---:R-:W-:Y:S04]  /*22d50*/  STG.E desc[UR4][R32.64+0x64c], R8 ;  /* 0x00064c0820007986 */ /* 0x004fe8000c101904 */
[----:B------:R0:W-:Y:S04]  /*22d60*/  STG.E desc[UR4][R32.64+0x650], R9 ;  /* 0x0006500920007986 */ /* 0x0001e8000c101904 */
[----:B----4-:R-:W-:Y:S04]  /*22d70*/  STG.E desc[UR4][R32.64+0x654], R6 ;  /* 0x0006540620007986 */ /* 0x010fe8000c101904 */
[----:B------:R1:W-:Y:S04]  /*22d80*/  STG.E desc[UR4][R32.64+0x658], R7 ;  /* 0x0006580720007986 */ /* 0x0003e8000c101904 */
[----:B-----5:R-:W-:Y:S04]  /*22d90*/  STG.E desc[UR4][R32.64+0x65c], R20 ;  /* 0x00065c1420007986 */ /* 0x020fe8000c101904 */
[----:B------:R-:W-:Y:S04]  /*22da0*/  STG.E desc[UR4][R32.64+0x660], R21 ;  /* 0x0006601520007986 */ /* 0x000fe8000c101904 */
[----:B---3--:R-:W-:Y:S04]  /*22db0*/  STG.E desc[UR4][R32.64+0x664], R4 ;  /* 0x0006640420007986 */ /* 0x008fe8000c101904 */
[----:B------:R2:W-:Y:S04]  /*22dc0*/  STG.E desc[UR4][R32.64+0x668], R5 ;  /* 0x0006680520007986 */ /* 0x0005e8000c101904 */
[----:B0-----:R-:W3:Y:S04]  /*22dd0*/  LDL.64 R8, [R1+0x58] ;  /* 0x0000580001087983 */ /* 0x001ee80000100a00 */
[----:B-1----:R-:W4:Y:S04]  /*22de0*/  LDL.64 R6, [R1+0x60] ;  /* 0x0000600001067983 */ /* 0x002f280000100a00 */
[----:B--2---:R-:W2:Y:S04]  /*22df0*/  LDL.64 R4, [R1+0x68] ;  /* 0x0000680001047983 */ /* 0x004ea80000100a00 */
[----:B------:R-:W5:Y:S04]  /*22e00*/  LDL.64 R20, [R1+0x70] ;  /* 0x0000700001147983 */ /* 0x000f680000100a00 */
        /* <DEDUP_REMOVED lines=13> */
[----:B------:R-:W-:Y:S01]  /*22ee0*/  STL [R1+0x7c], R18 ;  /* 0x00007c1201007387 */ /* 0x000fe20000100800 */
[----:B------:R-:W-:-:S03]  /*22ef0*/  IMAD.WIDE R30, R27, 0x7c, R30 ;  /* 0x0000007c1b1e7825 */ /* 0x000fc600078e021e */
[----:B------:R-:W-:Y:S01]  /*22f00*/  IADD3 R28, P0, PT, R30, 0x230, RZ ;  /* 0x000002301e1c7810 */ /* 0x000fe20007f1e0ff */
[----:B------:R0:W-:Y:S04]  /*22f10*/  STG.E desc[UR4][R32.64+0x674], R22 ;  /* 0x0006741620007986 */ /* 0x0001e8000c101904 */
[----:B------:R1:W-:Y:S01]  /*22f20*/  STG.E desc[UR4][R32.64+0x684], R2 ;  /* 0x0006840220007986 */ /* 0x0003e2000c101904 */
[----:B------:R-:W-:Y:S02]  /*22f30*/  IMAD.X R29, RZ, RZ, R31, P0 ;  /* 0x000000ffff1d7224 */ /* 0x000fe400000e061f */
[----:B0-----:R-:W-:Y:S02]  /*22f40*/  IMAD.MOV.U32 R22, RZ, RZ, RZ ;  /* 0x000000ffff167224 */ /* 0x001fe400078e00ff */
[----:B-1----:R-:W-:Y:S01]  /*22f50*/  IMAD.MOV.U32 R2, RZ, RZ, 0x1e ;  /* 0x0000001eff027424 */ /* 0x002fe200078e00ff */
[----:B---3--:R0:W-:Y:S04]  /*22f60*/  STG.E desc[UR4][R32.64+0x6a4], R8 ;  /* 0x0006a40820007986 */ /* 0x0081e8000c101904 */
[----:B------:R0:W-:Y:S04]  /*22f70*/  STG.E desc[UR4][R32.64+0x6a8], R9 ;  /* 0x0006a80920007986 */ /* 0x0001e8000c101904 */
[----:B----4-:R0:W-:Y:S04]  /*22f80*/  STG.E desc[UR4][R32.64+0x6ac], R6 ;  /* 0x0006ac0620007986 */ /* 0x0101e8000c101904 */
[----:B------:R0:W-:Y:S04]  /*22f90*/  STG.E desc[UR4][R32.64+0x6b0], R7 ;  /* 0x0006b00720007986 */ /* 0x0001e8000c101904 */
[----:B--2---:R0:W-:Y:S04]  /*22fa0*/  STG.E desc[UR4][R32.64+0x6b4], R4 ;  /* 0x0006b40420007986 */ /* 0x0041e8000c101904 */
[----:B------:R0:W-:Y:S04]  /*22fb0*/  STG.E desc[UR4][R32.64+0x6b8], R5 ;  /* 0x0006b80520007986 */ /* 0x0001e8000c101904 */
[----:B-----5:R0:W-:Y:S04]  /*22fc0*/  STG.E desc[UR4][R32.64+0x6bc], R20 ;  /* 0x0006bc1420007986 */ /* 0x0201e8000c101904 */
[----:B------:R0:W-:Y:S02]  /*22fd0*/  STG.E desc[UR4][R32.64+0x6c0], R21 ;  /* 0x0006c01520007986 */ /* 0x0001e4000c101904 */
.L_x_665:
[----:B-12---:R-:W-:Y:S01]  /*22fe0*/  IMAD.WIDE.U32 R24, R22, 0x4, R32 ;  /* 0x0000000416187825 */ /* 0x006fe200078e0020 */
[----:B0--3--:R-:W1:Y:S04]  /*22ff0*/  LDC.64 R12, c[0x0][0x390] ;  /* 0x0000e400ff0c7b82 */ /* 0x009e680000000a00 */
[----:B0---4-:R-:W1:Y:S04]  /*23000*/  LDG.E R9, desc[UR4][R24.64+0x1f0] ;  /* 0x0001f00418097981 */ /* 0x011e68000c1e1900 */
[----:B------:R-:W2:Y:S04]  /*23010*/  LDG.E R7, desc[UR4][R24.64+0x64c] ;  /* 0x00064c0418077981 */ /* 0x000ea8000c1e1900 */
[----:B------:R-:W3:Y:S04]  /*23020*/  LDG.E R11, desc[UR4][R24.64+0x1f4] ;  /* 0x0001f404180b7981 */ /* 0x000ee8000c1e1900 */
        /* <DEDUP_REMOVED lines=9> */
[----:B------:R-:W-:-:S03]  /*230c0*/  IADD3 R16, P2, PT, R24, 0x64c, RZ ;  /* 0x0000064c18107810 */ /* 0x000fc60007f5e0ff */
[----:B------:R-:W-:Y:S01]  /*230d0*/  IMAD.X R21, RZ, RZ, R25, P1 ;  /* 0x000000ffff157224 */ /* 0x000fe200008e0619 */
[----:B------:R-:W-:Y:S01]  /*230e0*/  IADD3.X R17, PT, PT, RZ, R25, RZ, P2, !PT ;  /* 0x00000019ff117210 */ /* 0x000fe200017fe4ff */
[----:B--2---:R-:W-:Y:S01]  /*230f0*/  DSETP.GEU.AND P0, PT, R8, R6, PT ;  /* 0x000000060800722a */ /* 0x004fe20003f0e000 */
[----:B------:R-:W-:-:S04]  /*23100*/  VIMNMX.U32 R6, PT, PT, R2, 0x1, !PT ;  /* 0x0000000102067848 */ /* 0x000fc80007fe0000 */
[C---:B------:R-:W-:Y:S02]  /*23110*/  LOP3.LUT R7, R6.reuse, 0x7, RZ, 0xc0, !PT ;  /* 0x0000000706077812 */ /* 0x040fe400078ec0ff */
[----:B------:R-:W-:-:S07]  /*23120*/  LOP3.LUT R10, R6, 0xf, RZ, 0xc0, !PT ;  /* 0x0000000f060a7812 */ /* 0x000fce00078ec0ff */
[----:B------:R-:W-:Y:S05]  /*23130*/  @!P0 BRA `(.L_x_593) ;  /* 0x0000001c00d88947 */ /* 0x000fea0003800000 */
        /* <DEDUP_REMOVED lines=8> */
[----:B0-----:R-:W-:Y:S01]  /*231c0*/  IMAD.WIDE.U32 R8, R22, 0x4, R28 ;  /* 0x0000000416087825 */ /* 0x001fe200078e001c */
[----:B------:R-:W-:-:S03]  /*231d0*/  LOP3.LUT R11, R6, 0xfffffff0, RZ, 0xc0, !PT ;  /* 0xfffffff0060b7812 */ /* 0x000fc600078ec0ff */
[----:B------:R-:W-:-:S07]  /*231e0*/  IMAD.MOV.U32 R12, RZ, RZ, RZ ;  /* 0x000000ffff0c7224 */ /* 0x000fce00078e00ff */
.L_x_596:
        /* <DEDUP_REMOVED lines=23> */
[----:B------:R-:W-:-:S03]  /*23360*/  @!P5 VIADD R3, R12, 0x3 ;  /* 0x000000030c03d836 */ /* 0x000fc60000000000 */
        /* <DEDUP_REMOVED lines=10> */
[C---:B------:R-:W-:Y:S01]  /*23410*/  @!P2 IADD3 R3, PT, PT, R12.reuse, 0x6, RZ ;  /* 0x000000060c03a810 */ /* 0x040fe20007ffe0ff */
        /* <DEDUP_REMOVED lines=11> */
[C---:B------:R-:W-:Y:S02]  /*234d0*/  @!P4 VIADD R3, R12.reuse, 0xe ;  /* 0x0000000e0c03c836 */ /* 0x040fe40000000000 */
[C---:B------:R-:W-:Y:S01]  /*234e0*/  @!P1 IADD3 R3, PT, PT, R12.reuse, 0xf, RZ ;  /* 0x0000000f0c039810 */ /* 0x040fe20007ffe0ff */
[----:B------:R-:W-:-:S05]  /*234f0*/  VIADD R12, R12, 0x10 ;  /* 0x000000100c0c7836 */ /* 0x000fca0000000000 */
[----:B------:R-:W-:Y:S02]  /*23500*/  ISETP.NE.AND P1, PT, R12, R11, PT ;  /* 0x0000000b0c00720c */ /* 0x000fe40003f25270 */
[----:B------:R-:W-:-:S05]  /*23510*/  IADD3 R8, P2, PT, R8, 0x40, RZ ;  /* 0x0000004008087810 */ /* 0x000fca0007f5e0ff */
[----:B------:R-:W-:-:S06]  /*23520*/  IMAD.X R9, RZ, RZ, R9, P2 ;  /* 0x000000ffff097224 */ /* 0x000fcc00010e0609 */
[----:B------:R-:W-:Y:S05]  /*23530*/  @P1 BRA `(.L_x_596) ;  /* 0xfffffffc002c1947 */ /* 0x000fea000383ffff */
.L_x_595:
        /* <DEDUP_REMOVED lines=18> */
[----:B------:R-:W-:-:S04]  /*23660*/  @!P3 VIADD R3, R11, 0x1 ;  /* 0x000000010b03b836 */ /* 0x000fc80000000000 */
[----:B------:R-:W-:-:S04]  /*23670*/  @!P4 VIADD R3, R11, 0x2 ;  /* 0x000000020b03c836 */ /* 0x000fc80000000000 */
        /* <DEDUP_REMOVED lines=8> */
[C---:B------:R-:W-:Y:S01]  /*23700*/  @!P1 IADD3 R3, PT, PT, R11.reuse, 0x7, RZ ;  /* 0x000000070b039810 */ /* 0x040fe20007ffe0ff */
[----:B------:R-:W-:-:S07]  /*23710*/  VIADD R11, R11, 0x8 ;  /* 0x000000080b0b7836 */ /* 0x000fce0000000000 */
.L_x_597:
        /* <DEDUP_REMOVED lines=19> */
.L_x_598:
        /* <DEDUP_REMOVED lines=16> */
.L_x_594:
[----:B0-----:R-:W-:Y:S01]  /*23950*/  IADD3 R4, PT, PT, -R22, 0x1e, RZ ;  /* 0x0000001e16047810 */ /* 0x001fe20007ffe1ff */
[----:B------:R-:W-:Y:S01]  /*23960*/  BSSY.RECONVERGENT B4, `(.L_x_599) ;  /* 0x0000086000047945 */ /* 0x000fe20003800200 */
[----:B------:R-:W-:Y:S02]  /*23970*/  IMAD.MOV.U32 R12, RZ, RZ, RZ ;  /* 0x000000ffff0c7224 */ /* 0x000fe400078e00ff */
[----:B------:R-:W-:-:S13]  /*23980*/  ISETP.GE.AND P0, PT, R3, R4, PT ;  /* 0x000000040300720c */ /* 0x000fda0003f06270 */
[----:B------:R-:W-:Y:S05]  /*23990*/  @P0 BRA `(.L_x_600) ;  /* 0x0000000800080947 */ /* 0x000fea0003800000 */
[--C-:B------:R-:W-:Y:S01]  /*239a0*/  IADD3 R4, PT, PT, R22, -0x1b, R3.reuse ;  /* 0xffffffe516047810 */ /* 0x100fe20007ffe003 */
[----:B------:R-:W-:Y:S01]  /*239b0*/  BSSY.RECONVERGENT B3, `(.L_x_601) ;  /* 0x000006f000037945 */ /* 0x000fe20003800200 */
[----:B------:R-:W-:Y:S01]  /*239c0*/  IADD3 R8, PT, PT, -R3, R2, RZ ;  /* 0x0000000203087210 */ /* 0x000fe20007ffe1ff */
        /* <DEDUP_REMOVED lines=18> */
.L_x_608:
[----:B------:R-:W-:-:S04]  /*23af0*/  IMAD.IADD R31, R3, 0x1, R14 ;  /* 0x00000001031f7824 */ /* 0x000fc800078e020e */
[----:B------:R-:W-:-:S05]  /*23b00*/  IMAD.WIDE R30, R31, 0x4, R20 ;  /* 0x000000041f1e7825 */ /* 0x000fca00078e0214 */
[----:B0-----:R-:W2:Y:S04]  /*23b10*/  LDG.E R8, desc[UR4][R30.64+0x4] ;  /* 0x000004041e087981 */ /* 0x001ea8000c1e1900 */
[----:B------:R-:W2:Y:S01]  /*23b20*/  LDG.E R9, desc[UR4][R30.64+0x8] ;  /* 0x000008041e097981 */ /* 0x000ea2000c1e1900 */
[----:B------:R-:W-:-:S03]  /*23b30*/  IMAD R19, R14, 0x4, R1 ;  /* 0x000000040e137824 */ /* 0x000fc600078e0201 */
[----:B------:R-:W3:Y:S04]  /*23b40*/  LDG.E R10, desc[UR4][R30.64+0xc] ;  /* 0x00000c041e0a7981 */ /* 0x000ee8000c1e1900 */
[----:B------:R0:W3:Y:S01]  /*23b50*/  LDG.E R11, desc[UR4][R30.64+0x10] ;  /* 0x000010041e0b7981 */ /* 0x0000e2000c1e1900 */
[----:B------:R-:W-:-:S05]  /*23b60*/  VIADD R34, R14, 0x4 ;  /* 0x000000040e227836 */ /* 0x000fca0000000000 */
[----:B------:R-:W-:-:S05]  /*23b70*/  IADD3 R17, PT, PT, R3, R34, RZ ;  /* 0x0000002203117210 */ /* 0x000fca0007ffe0ff */
[----:B------:R-:W-:-:S04]  /*23b80*/  IMAD.WIDE R16, R17, 0x4, R20 ;  /* 0x0000000411107825 */ /* 0x000fc800078e0214 */
[----:B------:R-:W-:Y:S01]  /*23b90*/  VIADD R36, R14, 0x8 ;  /* 0x000000080e247836 */ /* 0x000fe20000000000 */
[----:B------:R-:W4:Y:S04]  /*23ba0*/  LDG.E R12, desc[UR4][R16.64+0x4] ;  /* 0x00000404100c7981 */ /* 0x000f28000c1e1900 */
[----:B------:R-:W4:Y:S01]  /*23bb0*/  LDG.E R13, desc[UR4][R16.64+0x8] ;  /* 0x00000804100d7981 */ /* 0x000f22000c1e1900 */
[----:B0-----:R-:W-:-:S04]  /*23bc0*/  IMAD.IADD R31, R3, 0x1, R36 ;  /* 0x00000001031f7824 */ /* 0x001fc800078e0224 */
[----:B------:R-:W-:Y:S01]  /*23bd0*/  IMAD.WIDE R30, R31, 0x4, R20 ;  /* 0x000000041f1e7825 */ /* 0x000fe200078e0214 */
[----:B--2---:R0:W-:Y:S04]  /*23be0*/  STL.64 [R19], R8 ;  /* 0x0000000813007387 */ /* 0x0041e80000100a00 */
[----:B0-----:R-:W2:Y:S04]  /*23bf0*/  LDG.E R8, desc[UR4][R16.64+0xc] ;  /* 0x00000c0410087981 */ /* 0x001ea8000c1e1900 */
[----:B------:R-:W2:Y:S04]  /*23c00*/  LDG.E R9, desc[UR4][R16.64+0x10] ;  /* 0x0000100410097981 */ /* 0x000ea8000c1e1900 */
[----:B---3--:R0:W-:Y:S04]  /*23c10*/  STL.64 [R19+0x8], R10 ;  /* 0x0000080a13007387 */ /* 0x0081e80000100a00 */
[----:B0-----:R-:W3:Y:S04]  /*23c20*/  LDG.E R10, desc[UR4][R30.64+0x4] ;  /* 0x000004041e0a7981 */ /* 0x001ee8000c1e1900 */
[----:B------:R-:W3:Y:S01]  /*23c30*/  LDG.E R11, desc[UR4][R30.64+0x8] ;  /* 0x000008041e0b7981 */ /* 0x000ee2000c1e1900 */
[----:B------:R-:W-:-:S05]  /*23c40*/  IMAD R34, R34, 0x4, R1 ;  /* 0x0000000422227824 */ /* 0x000fca00078e0201 */
[----:B----4-:R0:W-:Y:S01]  /*23c50*/  STL.64 [R34], R12 ;  /* 0x0000000c22007387 */ /* 0x0101e20000100a00 */
[----:B------:R-:W-:-:S03]  /*23c60*/  IMAD R36, R36, 0x4, R1 ;  /* 0x0000000424247824 */ /* 0x000fc600078e0201 */
[----:B0-----:R-:W4:Y:S04]  /*23c70*/  LDG.E R12, desc[UR4][R30.64+0xc] ;  /* 0x00000c041e0c7981 */ /* 0x001f28000c1e1900 */
[----:B------:R-:W4:Y:S04]  /*23c80*/  LDG.E R13, desc[UR4][R30.64+0x10] ;  /* 0x000010041e0d7981 */ /* 0x000f28000c1e1900 */
[----:B--2---:R0:W-:Y:S02]  /*23c90*/  STL.64 [R34+0x8], R8 ;  /* 0x0000080822007387 */ /* 0x0041e40000100a00 */
[----:B0-----:R-:W-:-:S04]  /*23ca0*/  VIADD R34, R14, 0xc ;  /* 0x0000000c0e227836 */ /* 0x001fc80000000000 */
[----:B------:R-:W-:-:S04]  /*23cb0*/  IMAD.IADD R17, R3, 0x1, R34 ;  /* 0x0000000103117824 */ /* 0x000fc800078e0222 */
[----:B------:R-:W-:Y:S01]  /*23cc0*/  IMAD.WIDE R16, R17, 0x4, R20 ;  /* 0x0000000411107825 */ /* 0x000fe200078e0214 */
[----:B---3--:R0:W-:Y:S04]  /*23cd0*/  STL.64 [R36], R10 ;  /* 0x0000000a24007387 */ /* 0x0081e80000100a00 */
[----:B------:R-:W2:Y:S04]  /*23ce0*/  LDG.E R8, desc[UR4][R16.64+0x4] ;  /* 0x0000040410087981 */ /* 0x000ea8000c1e1900 */
[----:B------:R-:W2:Y:S04]  /*23cf0*/  LDG.E R9, desc[UR4][R16.64+0x8] ;  /* 0x0000080410097981 */ /* 0x000ea8000c1e1900 */
[----:B0-----:R-:W3:Y:S04]  /*23d00*/  LDG.E R10, desc[UR4][R16.64+0xc] ;  /* 0x00000c04100a7981 */ /* 0x001ee8000c1e1900 */
        /* <DEDUP_REMOVED lines=9> */
.L_x_607:
[----:B0-----:R-:W-:-:S07]  /*23da0*/  IADD3 R11, PT, PT, R3, R14, RZ ;  /* 0x0000000e030b7210 */ /* 0x001fce0007ffe0ff */
.L_x_606:
[----:B------:R-:W-:Y:S05]  /*23db0*/  BSYNC.RECONVERGENT B5 ;  /* 0x0000000000057941 */ /* 0x000fea0003800200 */
.L_x_605:
[----:B------:R-:W-:Y:S01]  /*23dc0*/  IMAD.IADD R8, R7, 0x1, -R14 ;  /* 0x0000000107087824 */ /* 0x000fe200078e0a0e */
[----:B------:R-:W-:Y:S04]  /*23dd0*/  BSSY.RECONVERGENT B5, `(.L_x_609) ;  /* 0x0000019000057945 */ /* 0x000fe80003800200 */
[----:B------:R-:W-:-:S13]  /*23de0*/  ISETP.GT.AND P1, PT, R8, 0x4, PT ;  /* 0x000000040800780c */ /* 0x000fda0003f24270 */
[----:B------:R-:W-:Y:S05]  /*23df0*/  @!P1 BRA `(.L_x_610) ;  /* 0x0000000000589947 */ /* 0x000fea0003800000 */
[----:B------:R-:W-:-:S04]  /*23e00*/  IMAD.IADD R31, R3, 0x1, R14 ;  /* 0x00000001031f7824 */ /* 0x000fc800078e020e */
[----:B------:R-:W-:-:S05]  /*23e10*/  IMAD.WIDE R30, R31, 0x4, R20 ;  /* 0x000000041f1e7825 */ /* 0x000fca00078e0214 */
[----:B------:R-:W2:Y:S04]  /*23e20*/  LDG.E R8, desc[UR4][R30.64+0x4] ;  /* 0x000004041e087981 */ /* 0x000ea8000c1e1900 */
[----:B------:R-:W2:Y:S01]  /*23e30*/  LDG.E R9, desc[UR4][R30.64+0x8] ;  /* 0x000008041e097981 */ /* 0x000ea2000c1e1900 */
[C---:B------:R-:W-:Y:S02]  /*23e40*/  VIADD R34, R14.reuse, 0x4 ;  /* 0x000000040e227836 */ /* 0x040fe40000000000 */
[----:B------:R-:W-:Y:S01]  /*23e50*/  IMAD R15, R14, 0x4, R1 ;  /* 0x000000040e0f7824 */ /* 0x000fe200078e0201 */
[----:B------:R-:W3:Y:S01]  /*23e60*/  LDG.E R10, desc[UR4][R30.64+0xc] ;  /* 0x00000c041e0a7981 */ /* 0x000ee2000c1e1900 */
[----:B------:R-:W-:-:S03]  /*23e70*/  IMAD.IADD R17, R3, 0x1, R34 ;  /* 0x0000000103117824 */ /* 0x000fc600078e0222 */
[----:B------:R-:W3:Y:S01]  /*23e80*/  LDG.E R11, desc[UR4][R30.64+0x10] ;  /* 0x000010041e0b7981 */ /* 0x000ee2000c1e1900 */
[----:B------:R-:W-:-:S05]  /*23e90*/  IMAD.WIDE R16, R17, 0x4, R20 ;  /* 0x0000000411107825 */ /* 0x000fca00078e0214 */
[----:B------:R-:W4:Y:S04]  /*23ea0*/  LDG.E R12, desc[UR4][R16.64+0x4] ;  /* 0x00000404100c7981 */ /* 0x000f28000c1e1900 */
[----:B------:R-:W4:Y:S04]  /*23eb0*/  LDG.E R13, desc[UR4][R16.64+0x8] ;  /* 0x00000804100d7981 */ /* 0x000f28000c1e1900 */
[----:B--2---:R0:W-:Y:S04]  /*23ec0*/  STL.64 [R15], R8 ;  /* 0x000000080f007387 */ /* 0x0041e80000100a00 */
[----:B0-----:R-:W2:Y:S04]  /*23ed0*/  LDG.E R8, desc[UR4][R16.64+0xc] ;  /* 0x00000c0410087981 */ /* 0x001ea8000c1e1900 */
[----:B------:R-:W2:Y:S01]  /*23ee0*/  LDG.E R9, desc[UR4][R16.64+0x10] ;  /* 0x0000100410097981 */ /* 0x000ea2000c1e1900 */
[----:B------:R-:W-:-:S03]  /*23ef0*/  IMAD R34, R34, 0x4, R1 ;  /* 0x0000000422227824 */ /* 0x000fc600078e0201 */
[----:B---3--:R0:W-:Y:S04]  /*23f00*/  STL.64 [R15+0x8], R10 ;  /* 0x0000080a0f007387 */ /* 0x0081e80000100a00 */
[----:B----4-:R1:W-:Y:S01]  /*23f10*/  STL.64 [R34], R12 ;  /* 0x0000000c22007387 */ /* 0x0103e20000100a00 */
[----:B------:R-:W-:Y:S01]  /*23f20*/  VIADD R14, R14, 0x8 ;  /* 0x000000080e0e7836 */ /* 0x000fe20000000000 */
[----:B------:R-:W-:-:S03]  /*23f30*/  PLOP3.LUT P0, PT, PT, PT, PT, 0x8, 0x80 ;  /* 0x000000000080781c */ /* 0x000fc60003f0e170 */
[----:B0-----:R-:W-:Y:S01]  /*23f40*/  IMAD.IADD R11, R3, 0x1, R14 ;  /* 0x00000001030b7824 */ /* 0x001fe200078e020e */
[----:B--2---:R1:W-:Y:S09]  /*23f50*/  STL.64 [R34+0x8], R8 ;  /* 0x0000080822007387 */ /* 0x0043f20000100a00 */
.L_x_610:
[----:B------:R-:W-:Y:S05]  /*23f60*/  BSYNC.RECONVERGENT B5 ;  /* 0x0000000000057941 */ /* 0x000fea0003800200 */
.L_x_609:
[----:B------:R-:W-:-:S13]  /*23f70*/  ISETP.NE.OR P0, PT, R14, R7, P0 ;  /* 0x000000070e00720c */ /* 0x000fda0000705670 */
[----:B------:R-:W-:Y:S05]  /*23f80*/  @!P0 BREAK.RELIABLE B2 ;  /* 0x0000000000028942 */ /* 0x000fea0003800100 */
[----:B------:R-:W-:Y:S05]  /*23f90*/  @!P0 BRA `(.L_x_602) ;  /* 0x0000000000408947 */ /* 0x000fea0003800000 */
.L_x_604:
[----:B------:R-:W-:Y:S05]  /*23fa0*/  BSYNC.RELIABLE B2 ;  /* 0x0000000000027941 */ /* 0x000fea0003800100 */
.L_x_603:
[----:B------:R-:W-:Y:S01]  /*23fb0*/  BSSY.RECONVERGENT B2, `(.L_x_611) ;  /* 0x000000d000027945 */ /* 0x000fe20003800200 */
.L_x_612:
[----:B-1----:R-:W-:-:S05]  /*23fc0*/  IADD3 R13, PT, PT, R3, R14, RZ ;  /* 0x0000000e030d7210 */ /* 0x002fca0007ffe0ff */
[----:B------:R-:W-:-:S05]  /*23fd0*/  IMAD.WIDE R12, R13, 0x4, R20 ;  /* 0x000000040d0c7825 */ /* 0x000fca00078e0214 */
[----:B0-----:R-:W2:Y:S04]  /*23fe0*/  LDG.E R8, desc[UR4][R12.64+0x4] ;  /* 0x000004040c087981 */ /* 0x001ea8000c1e1900 */
[----:B------:R-:W2:Y:S01]  /*23ff0*/  LDG.E R9, desc[UR4][R12.64+0x8] ;  /* 0x000008040c097981 */ /* 0x000ea2000c1e1900 */
[----:B------:R-:W-:-:S03]  /*24000*/  IMAD R15, R14, 0x4, R1 ;  /* 0x000000040e0f7824 */ /* 0x000fc600078e0201 */
[----:B------:R-:W3:Y:S04]  /*24010*/  LDG.E R10, desc[UR4][R12.64+0xc] ;  /* 0x00000c040c0a7981 */ /* 0x000ee8000c1e1900 */
[----:B------:R-:W3:Y:S01]  /*24020*/  LDG.E R11, desc[UR4][R12.64+0x10] ;  /* 0x000010040c0b7981 */ /* 0x000ee2000c1e1900 */
[----:B------:R-:W-:-:S05]  /*24030*/  VIADD R14, R14, 0x4 ;  /* 0x000000040e0e7836 */ /* 0x000fca0000000000 */
[----:B------:R-:W-:Y:S01]  /*24040*/  ISETP.NE.AND P0, PT, R14, R7, PT ;  /* 0x000000070e00720c */ /* 0x000fe20003f05270 */
[----:B--2---:R0:W-:Y:S04]  /*24050*/  STL.64 [R15], R8 ;  /* 0x000000080f007387 */ /* 0x0041e80000100a00 */
[----:B---3--:R0:W-:Y:S08]  /*24060*/  STL.64 [R15+0x8], R10 ;  /* 0x0000080a0f007387 */ /* 0x0081f00000100a00 */
[----:B------:R-:W-:Y:S05]  /*24070*/  @P0 BRA `(.L_x_612) ;  /* 0xfffffffc00d00947 */ /* 0x000fea000383ffff */
[----:B------:R-:W-:Y:S05]  /*24080*/  BSYNC.RECONVERGENT B2 ;  /* 0x0000000000027941 */ /* 0x000fea0003800200 */
.L_x_611:
[----:B0-----:R-:W-:-:S07]  /*24090*/  IMAD.IADD R11, R3, 0x1, R14 ;  /* 0x00000001030b7824 */ /* 0x001fce00078e020e */
.L_x_602:
[----:B------:R-:W-:Y:S05]  /*240a0*/  BSYNC.RECONVERGENT B3 ;  /* 0x0000000000037941 */ /* 0x000fea0003800200 */
.L_x_601:
        /* <DEDUP_REMOVED lines=17> */
.L_x_600:
[----:B------:R-:W-:Y:S05]  /*241c0*/  BSYNC.RECONVERGENT B4 ;  /* 0x0000000000047941 */ /* 0x000fea0003800200 */
.L_x_599:
[----:B------:R-:W-:Y:S01]  /*241d0*/  ISETP.GE.AND P0, PT, R3, 0x1, PT ;  /* 0x000000010300780c */ /* 0x000fe20003f06270 */
[----:B------:R-:W-:-:S12]  /*241e0*/  BSSY.RECONVERGENT B2, `(.L_x_613) ;  /* 0x0000084000027945 */ /* 0x000fd80003800200 */
[----:B------:R-:W-:Y:S05]  /*241f0*/  @!P0 BRA `(.L_x_614) ;  /* 0x0000000800088947 */ /* 0x000fea0003800000 */
[C---:B------:R-:W-:Y:S01]  /*24200*/  ISETP.GE.U32.AND P0, PT, R3.reuse, 0x4, PT ;  /* 0x000000040300780c */ /* 0x040fe20003f06070 */
[----:B------:R-:W-:Y:S01]  /*24210*/  BSSY.RECONVERGENT B3, `(.L_x_615) ;  /* 0x0000073000037945 */ /* 0x000fe20003800200 */
[----:B------:R-:W-:Y:S01]  /*24220*/  HFMA2 R7, -RZ, RZ, 0, 0 ;  /* 0x00000000ff077431 */ /* 0x000fe200000001ff */
[----:B-1----:R-:W-:-:S10]  /*24230*/  LOP3.LUT R4, R3, 0x3, RZ, 0xc0, !PT ;  /* 0x0000000303047812 */ /* 0x002fd400078ec0ff */
        /* <DEDUP_REMOVED lines=13> */
.L_x_621:
        /* <DEDUP_REMOVED lines=17> */
[----:B------:R-:W-:-:S04]  /*24420*/  IMAD.WIDE.U32 R10, R11, 0x4, R20 ;  /* 0x000000040b0a7825 */ /* 0x000fc800078e0014 */
[----:B-1----:R-:W-:Y:S01]  /*24430*/  VIADD R9, R14, 0xc ;  /* 0x0000000c0e097836 */ /* 0x002fe20000000000 */
[----:B0-----:R-:W-:-:S03]  /*24440*/  IADD3 R30, PT, PT, R12, 0x8, RZ ;  /* 0x000000080c1e7810 */ /* 0x001fc60007ffe0ff */
[----:B------:R-:W-:Y:S01]  /*24450*/  IMAD.WIDE.U32 R8, R9, 0x4, R20 ;  /* 0x0000000409087825 */ /* 0x000fe200078e0014 */
[----:B----4-:R-:W-:Y:S04]  /*24460*/  STL [R15+0x8], R34 ;  /* 0x000008220f007387 */ /* 0x010fe80000100800 */
[----:B-----5:R0:W-:Y:S04]  /*24470*/  STL [R15+0xc], R36 ;  /* 0x00000c240f007387 */ /* 0x0201e80000100800 */
[----:B------:R1:W-:Y:S04]  /*24480*/  STL [R16], R19 ;  /* 0x0000001310007387 */ /* 0x0003e80000100800 */
[----:B------:R3:W-:Y:S01]  /*24490*/  STL [R16+0x8], R23 ;  /* 0x0000081710007387 */ /* 0x0007e20000100800 */
[----:B0-----:R-:W-:-:S03]  /*244a0*/  IMAD R15, R30, 0x4, R1 ;  /* 0x000000041e0f7824 */ /* 0x001fc600078e0201 */
[----:B------:R0:W-:Y:S04]  /*244b0*/  STL [R16+0xc], R31 ;  /* 0x00000c1f10007387 */ /* 0x0001e80000100800 */
[----:B------:R-:W4:Y:S04]  /*244c0*/  LDG.E R34, desc[UR4][R10.64+0x4] ;  /* 0x000004040a227981 */ /* 0x000f28000c1e1900 */
[----:B------:R-:W5:Y:S04]  /*244d0*/  LDG.E R30, desc[UR4][R10.64+0x8] ;  /* 0x000008040a1e7981 */ /* 0x000f68000c1e1900 */
[----:B------:R-:W5:Y:S04]  /*244e0*/  LDG.E R36, desc[UR4][R10.64+0xc] ;  /* 0x00000c040a247981 */ /* 0x000f68000c1e1900 */
[----:B-1----:R-:W5:Y:S04]  /*244f0*/  LDG.E R19, desc[UR4][R8.64+0x4] ;  /* 0x0000040408137981 */ /* 0x002f68000c1e1900 */
[----:B---3--:R-:W3:Y:S04]  /*24500*/  LDG.E R23, desc[UR4][R8.64+0x8] ;  /* 0x0000080408177981 */ /* 0x008ee8000c1e1900 */
[----:B0-----:R-:W3:Y:S04]  /*24510*/  LDG.E R31, desc[UR4][R8.64+0x10] ;  /* 0x00001004081f7981 */ /* 0x001ee8000c1e1900 */
[----:B--2---:R0:W-:Y:S04]  /*24520*/  STL [R16+0x4], R17 ;  /* 0x0000041110007387 */ /* 0x0041e80000100800 */
[----:B0-----:R-:W2:Y:S04]  /*24530*/  LDG.E R17, desc[UR4][R10.64+0x10] ;  /* 0x000010040a117981 */ /* 0x001ea8000c1e1900 */
[----:B------:R-:W3:Y:S01]  /*24540*/  LDG.E R11, desc[UR4][R8.64+0xc] ;  /* 0x00000c04080b7981 */ /* 0x000ee2000c1e1900 */
[----:B------:R-:W-:-:S04]  /*24550*/  VIADD R16, R12, 0xc ;  /* 0x0000000c0c107836 */ /* 0x000fc80000000000 */
[----:B------:R-:W-:Y:S02]  /*24560*/  IMAD R16, R16, 0x4, R1 ;  /* 0x0000000410107824 */ /* 0x000fe400078e0201 */
[----:B------:R-:W-:Y:S01]  /*24570*/  VIADD R14, R14, 0x10 ;  /* 0x000000100e0e7836 */ /* 0x000fe20000000000 */
[----:B----4-:R1:W-:Y:S04]  /*24580*/  STL [R15], R34 ;  /* 0x000000220f007387 */ /* 0x0103e80000100800 */
[----:B-----5:R1:W-:Y:S04]  /*24590*/  STL [R15+0x4], R30 ;  /* 0x0000041e0f007387 */ /* 0x0203e80000100800 */
[----:B------:R1:W-:Y:S01]  /*245a0*/  STL [R15+0x8], R36 ;  /* 0x000008240f007387 */ /* 0x0003e20000100800 */
[----:B------:R-:W-:Y:S01]  /*245b0*/  ISETP.GE.AND P1, PT, R14, R13, PT ;  /* 0x0000000d0e00720c */ /* 0x000fe20003f26270 */
[----:B------:R-:W-:-:S02]  /*245c0*/  VIADD R12, R12, 0x10 ;  /* 0x000000100c0c7836 */ /* 0x000fc40000000000 */
[----:B--2---:R1:W-:Y:S04]  /*245d0*/  STL [R15+0xc], R17 ;  /* 0x00000c110f007387 */ /* 0x0043e80000100800 */
[----:B------:R1:W-:Y:S04]  /*245e0*/  STL [R16], R19 ;  /* 0x0000001310007387 */ /* 0x0003e80000100800 */
[----:B---3--:R1:W-:Y:S04]  /*245f0*/  STL [R16+0x4], R23 ;  /* 0x0000041710007387 */ /* 0x0083e80000100800 */
[----:B------:R1:W-:Y:S04]  /*24600*/  STL [R16+0x8], R11 ;  /* 0x0000080b10007387 */ /* 0x0003e80000100800 */
[----:B------:R1:W-:Y:S01]  /*24610*/  STL [R16+0xc], R31 ;  /* 0x00000c1f10007387 */ /* 0x0003e20000100800 */
[----:B------:R-:W-:Y:S05]  /*24620*/  @!P1 BRA `(.L_x_621) ;  /* 0xfffffffc00389947 */ /* 0x000fea000383ffff */
.L_x_620:
[----:B------:R-:W-:Y:S05]  /*24630*/  BSYNC.RECONVERGENT B5 ;  /* 0x0000000000057941 */ /* 0x000fea0003800200 */
.L_x_619:
[----:B------:R-:W-:Y:S01]  /*24640*/  IMAD.IADD R8, R7, 0x1, -R14 ;  /* 0x0000000107087824 */ /* 0x000fe200078e0a0e */
[----:B------:R-:W-:Y:S04]  /*24650*/  BSSY.RECONVERGENT B5, `(.L_x_622) ;  /* 0x000001c000057945 */ /* 0x000fe80003800200 */
[----:B------:R-:W-:-:S13]  /*24660*/  ISETP.GT.AND P1, PT, R8, 0x4, PT ;  /* 0x000000040800780c */ /* 0x000fda0003f24270 */
[----:B------:R-:W-:Y:S05]  /*24670*/  @!P1 BRA `(.L_x_623) ;  /* 0x0000000000649947 */ /* 0x000fea0003800000 */
[----:B01----:R-:W-:-:S05]  /*24680*/  IMAD.WIDE.U32 R10, R14, 0x4, R20 ;  /* 0x000000040e0a7825 */ /* 0x003fca00078e0014 */
[----:B------:R-:W2:Y:S01]  /*24690*/  LDG.E R34, desc[UR4][R10.64+0x4] ;  /* 0x000004040a227981 */ /* 0x000ea2000c1e1900 */
[----:B------:R-:W-:Y:S01]  /*246a0*/  IADD3 R9, PT, PT, R14, 0x4, RZ ;  /* 0x000000040e097810 */ /* 0x000fe20007ffe0ff */
[C---:B------:R-:W-:Y:S02]  /*246b0*/  IMAD R13, R12.reuse, 0x4, R1 ;  /* 0x000000040c0d7824 */ /* 0x040fe400078e0201 */
[----:B------:R-:W3:Y:S02]  /*246c0*/  LDG.E R36, desc[UR4][R10.64+0x8] ;  /* 0x000008040a247981 */ /* 0x000ee4000c1e1900 */
[----:B------:R-:W-:Y:S02]  /*246d0*/  IMAD.WIDE.U32 R8, R9, 0x4, R20 ;  /* 0x0000000409087825 */ /* 0x000fe400078e0014 */
[----:B------:R-:W4:Y:S04]  /*246e0*/  LDG.E R30, desc[UR4][R10.64+0xc] ;  /* 0x00000c040a1e7981 */ /* 0x000f28000c1e1900 */
[----:B------:R-:W5:Y:S04]  /*246f0*/  LDG.E R16, desc[UR4][R10.64+0x10] ;  /* 0x000010040a107981 */ /* 0x000f68000c1e1900 */
[----:B------:R-:W5:Y:S04]  /*24700*/  LDG.E R17, desc[UR4][R8.64+0x4] ;  /* 0x0000040408117981 */ /* 0x000f68000c1e1900 */
[----:B------:R-:W5:Y:S04]  /*24710*/  LDG.E R15, desc[UR4][R8.64+0x8] ;  /* 0x00000804080f7981 */ /* 0x000f68000c1e1900 */
[----:B------:R-:W5:Y:S04]  /*24720*/  LDG.E R10, desc[UR4][R8.64+0xc] ;  /* 0x00000c04080a7981 */ /* 0x000f68000c1e1900 */
[----:B--2---:R0:W-:Y:S01]  /*24730*/  STL [R13], R34 ;  /* 0x000000220d007387 */ /* 0x0041e20000100800 */
[----:B------:R-:W-:-:S03]  /*24740*/  VIADD R19, R12, 0x4 ;  /* 0x000000040c137836 */ /* 0x000fc60000000000 */
[----:B---3--:R2:W-:Y:S04]  /*24750*/  STL [R13+0x4], R36 ;  /* 0x000004240d007387 */ /* 0x0085e80000100800 */
[----:B0-----:R-:W3:Y:S01]  /*24760*/  LDG.E R34, desc[UR4][R8.64+0x10] ;  /* 0x0000100408227981 */ /* 0x001ee2000c1e1900 */
[----:B------:R-:W-:-:S03]  /*24770*/  IMAD R19, R19, 0x4, R1 ;  /* 0x0000000413137824 */ /* 0x000fc600078e0201 */
        /* <DEDUP_REMOVED lines=8> */
[----:B---3--:R2:W-:Y:S09]  /*24800*/  STL [R19+0xc], R34 ;  /* 0x00000c2213007387 */ /* 0x0085f20000100800 */
.L_x_623:
[----:B------:R-:W-:Y:S05]  /*24810*/  BSYNC.RECONVERGENT B5 ;  /* 0x0000000000057941 */ /* 0x000fea0003800200 */
.L_x_622:
[----:B------:R-:W-:-:S13]  /*24820*/  ISETP.NE.OR P0, PT, R14, R7, P0 ;  /* 0x000000070e00720c */ /* 0x000fda0000705670 */
[----:B------:R-:W-:Y:S05]  /*24830*/  @!P0 BREAK.RELIABLE B4 ;  /* 0x0000000000048942 */ /* 0x000fea0003800100 */
[----:B------:R-:W-:Y:S05]  /*24840*/  @!P0 BRA `(.L_x_616) ;  /* 0x00000000003c8947 */ /* 0x000fea0003800000 */
.L_x_618:
[----:B------:R-:W-:Y:S05]  /*24850*/  BSYNC.RELIABLE B4 ;  /* 0x0000000000047941 */ /* 0x000fea0003800100 */
.L_x_617:
[----:B------:R-:W-:-:S05]  /*24860*/  IMAD.WIDE.U32 R8, R14, 0x4, R20 ;  /* 0x000000040e087825 */ /* 0x000fca00078e0014 */
[----:B0-2---:R-:W2:Y:S04]  /*24870*/  LDG.E R10, desc[UR4][R8.64+0x4] ;  /* 0x00000404080a7981 */ /* 0x005ea8000c1e1900 */
[----:B-1----:R-:W3:Y:S01]  /*24880*/  LDG.E R11, desc[UR4][R8.64+0x8] ;  /* 0x00000804080b7981 */ /* 0x002ee2000c1e1900 */
[----:B------:R-:W-:-:S03]  /*24890*/  IMAD R16, R12, 0x4, R1 ;  /* 0x000000040c107824 */ /* 0x000fc600078e0201 */
        /* <DEDUP_REMOVED lines=10> */
.L_x_616:
[----:B------:R-:W-:Y:S05]  /*24940*/  BSYNC.RECONVERGENT B3 ;  /* 0x0000000000037941 */ /* 0x000fea0003800200 */
.L_x_615:
[----:B------:R-:W-:-:S13]  /*24950*/  ISETP.NE.AND P0, PT, R4, RZ, PT ;  /* 0x000000ff0400720c */ /* 0x000fda0003f05270 */
[----:B------:R-:W-:Y:S05]  /*24960*/  @!P0 BRA `(.L_x_614) ;  /* 0x00000000002c8947 */ /* 0x000fea0003800000 */
[----:B------:R-:W-:-:S05]  /*24970*/  IMAD.WIDE.U32 R20, R7, 0x4, R20 ;  /* 0x0000000407147825 */ /* 0x000fca00078e0014 */
[----:B------:R-:W3:Y:S01]  /*24980*/  LDG.E R7, desc[UR4][R20.64+0x4] ;  /* 0x0000040414077981 */ /* 0x000ee2000c1e1900 */
[----:B------:R-:W-:Y:S01]  /*24990*/  IMAD R12, R12, 0x4, R1 ;  /* 0x000000040c0c7824 */ /* 0x000fe200078e0201 */
[----:B------:R-:W-:-:S04]  /*249a0*/  ISETP.NE.AND P0, PT, R4, 0x1, PT ;  /* 0x000000010400780c */ /* 0x000fc80003f05270 */
[----:B---3--:R3:W-:Y:S09]  /*249b0*/  STL [R12], R7 ;  /* 0x000000070c007387 */ /* 0x0087f20000100800 */
[----:B------:R-:W-:Y:S05]  /*249c0*/  @!P0 BRA `(.L_x_614) ;  /* 0x0000000000148947 */ /* 0x000fea0003800000 */
[----:B------:R-:W-:Y:S01]  /*249d0*/  ISETP.NE.AND P0, PT, R4, 0x2, PT ;  /* 0x000000020400780c */ /* 0x000fe20003f05270 */
[----:B---3--:R-:W3:-:S12]  /*249e0*/  LDG.E R7, desc[UR4][R20.64+0x8] ;  /* 0x0000080414077981 */ /* 0x008ed8000c1e1900 */
[----:B------:R-:W4:Y:S04]  /*249f0*/  @P0 LDG.E R9, desc[UR4][R20.64+0xc] ;  /* 0x00000c0414090981 */ /* 0x000f28000c1e1900 */
[----:B---3--:R3:W-:Y:S04]  /*24a00*/  STL [R12+0x4], R7 ;  /* 0x000004070c007387 */ /* 0x0087e80000100800 */
[----:B----4-:R3:W-:Y:S02]  /*24a10*/  @P0 STL [R12+0x8], R9 ;  /* 0x000008090c000387 */ /* 0x0107e40000100800 */
.L_x_614:
[----:B------:R-:W-:Y:S05]  /*24a20*/  BSYNC.RECONVERGENT B2 ;  /* 0x0000000000027941 */ /* 0x000fea0003800200 */
.L_x_613:
[----:B------:R-:W-:-:S13]  /*24a30*/  ISETP.NE.AND P0, PT, R22, 0x1e, PT ;  /* 0x0000001e1600780c */ /* 0x000fda0003f05270 */
[----:B------:R-:W-:Y:S05]  /*24a40*/  @!P0 BRA `(.L_x_624) ;  /* 0x0000002400608947 */ /* 0x000fea0003800000 */
[----:B------:R-:W-:Y:S01]  /*24a50*/  ISETP.GE.U32.AND P0, PT, R2, 0x4, PT ;  /* 0x000000040200780c */ /* 0x000fe20003f06070 */
[----:B-12---:R-:W-:Y:S01]  /*24a60*/  HFMA2 R19, -RZ, RZ, 0, 0 ;  /* 0x00000000ff137431 */ /* 0x006fe200000001ff */
[----:B------:R-:W-:-:S11]  /*24a70*/  LOP3.LUT R4, R6, 0x3, RZ, 0xc0, !PT ;  /* 0x0000000306047812 */ /* 0x000fd600078ec0ff */
        /* <DEDUP_REMOVED lines=11> */
.L_x_628:
[----:B-1----:R-:W-:-:S05]  /*24b30*/  IMAD R6, R20, 0x4, R1 ;  /* 0x0000000414067824 */ /* 0x002fca00078e0201 */
[----:B---3--:R-:W2:Y:S04]  /*24b40*/  LDL.64 R8, [R6] ;  /* 0x0000000006087983 */ /* 0x008ea80000100a00 */
[----:B0-----:R-:W3:Y:S01]  /*24b50*/  LDL.64 R10, [R6+0x8] ;  /* 0x00000800060a7983 */ /* 0x001ee20000100a00 */
[C---:B------:R-:W-:Y:S01]  /*24b60*/  VIADD R12, R20.reuse, 0x4 ;  /* 0x00000004140c7836 */ /* 0x040fe20000000000 */
[C---:B------:R-:W-:Y:S01]  /*24b70*/  IADD3 R23, PT, PT, R20.reuse, 0xc, RZ ;  /* 0x0000000c14177810 */ /* 0x040fe20007ffe0ff */
[----:B------:R-:W-:Y:S02]  /*24b80*/  VIADD R34, R20, 0x8 ;  /* 0x0000000814227836 */ /* 0x000fe40000000000 */
[----:B------:R-:W-:Y:S02]  /*24b90*/  IMAD R13, R12, 0x4, R1 ;  /* 0x000000040c0d7824 */ /* 0x000fe400078e0201 */
[----:B------:R-:W-:-:S03]  /*24ba0*/  IMAD.WIDE.U32 R36, R20, 0x4, R24 ;  /* 0x0000000414247825 */ /* 0x000fc600078e0018 */
[----:B------:R-:W4:Y:S01]  /*24bb0*/  LDL.64 R14, [R13] ;  /* 0x000000000d0e7983 */ /* 0x000f220000100a00 */
[--C-:B------:R-:W-:Y:S02]  /*24bc0*/  IMAD R30, R34, 0x4, R1.reuse ;  /* 0x00000004221e7824 */ /* 0x100fe400078e0201 */
[----:B------:R-:W-:Y:S01]  /*24bd0*/  IMAD R31, R23, 0x4, R1 ;  /* 0x00000004171f7824 */ /* 0x000fe200078e0201 */
[----:B------:R-:W5:Y:S04]  /*24be0*/  LDL.64 R16, [R13+0x8] ;  /* 0x000008000d107983 */ /* 0x000f680000100a00 */
[----:B------:R-:W5:Y:S04]  /*24bf0*/  LDL.64 R6, [R30] ;  /* 0x000000001e067983 */ /* 0x000f680000100a00 */
[----:B--2---:R-:W-:Y:S04]  /*24c00*/  STG.E desc[UR4][R36.64+0x1f4], R8 ;  /* 0x0001f40824007986 */ /* 0x004fe8000c101904 */
[----:B------:R0:W-:Y:S04]  /*24c10*/  STG.E desc[UR4][R36.64+0x1f8], R9 ;  /* 0x0001f80924007986 */ /* 0x0001e8000c101904 */
[----:B---3--:R-:W-:Y:S04]  /*24c20*/  STG.E desc[UR4][R36.64+0x1fc], R10 ;  /* 0x0001fc0a24007986 */ /* 0x008fe8000c101904 */
[----:B------:R1:W-:Y:S04]  /*24c30*/  STG.E desc[UR4][R36.64+0x200], R11 ;  /* 0x0002000b24007986 */ /* 0x0003e8000c101904 */
[----:B0-----:R-:W2:Y:S01]  /*24c40*/  LDL.64 R8, [R30+0x8] ;  /* 0x000008001e087983 */ /* 0x001ea20000100a00 */
[----:B-1----:R-:W-:-:S03]  /*24c50*/  IMAD.WIDE.U32 R36, R12, 0x4, R24 ;  /* 0x000000040c247825 */ /* 0x002fc600078e0018 */
[----:B------:R-:W3:Y:S04]  /*24c60*/  LDL.64 R10, [R31] ;  /* 0x000000001f0a7983 */ /* 0x000ee80000100a00 */
[----:B------:R-:W3:Y:S01]  /*24c70*/  LDL.64 R12, [R31+0x8] ;  /* 0x000008001f0c7983 */ /* 0x000ee20000100a00 */
[----:B------:R-:W-:-:S03]  /*24c80*/  IMAD.WIDE.U32 R34, R34, 0x4, R24 ;  /* 0x0000000422227825 */ /* 0x000fc600078e0018 */
[----:B----4-:R-:W-:Y:S04]  /*24c90*/  STG.E desc[UR4][R36.64+0x1f4], R14 ;  /* 0x0001f40e24007986 */ /* 0x010fe8000c101904 */
        /* <DEDUP_REMOVED lines=12> */
[----:B------:R1:W-:Y:S04]  /*24d60*/  STG.E desc[UR4][R14.64+0x1fc], R12 ;  /* 0x0001fc0c0e007986 */ /* 0x0003e8000c101904 */
[----:B------:R1:W-:Y:S01]  /*24d70*/  STG.E desc[UR4][R14.64+0x200], R13 ;  /* 0x0002000d0e007986 */ /* 0x0003e2000c101904 */
[----:B------:R-:W-:Y:S05]  /*24d80*/  @!P1 BRA `(.L_x_628) ;  /* 0xfffffffc00689947 */ /* 0x000fea000383ffff */
.L_x_627:
[----:B-1----:R-:W-:-:S05]  /*24d90*/  IMAD.IADD R6, R19, 0x1, -R20 ;  /* 0x0000000113067824 */ /* 0x002fca00078e0a14 */
[----:B------:R-:W-:-:S13]  /*24da0*/  ISETP.GT.AND P1, PT, R6, 0x4, PT ;  /* 0x000000040600780c */ /* 0x000fda0003f24270 */
[----:B------:R-:W-:Y:S05]  /*24db0*/  @!P1 BRA `(.L_x_629) ;  /* 0x00000000004c9947 */ /* 0x000fea0003800000 */
[C---:B0-----:R-:W-:Y:S02]  /*24dc0*/  VIADD R16, R20.reuse, 0x4 ;  /* 0x0000000414107836 */ /* 0x041fe40000000000 */
[--C-:B------:R-:W-:Y:S02]  /*24dd0*/  IMAD R21, R20, 0x4, R1.reuse ;  /* 0x0000000414157824 */ /* 0x100fe400078e0201 */
[----:B------:R-:W-:-:S03]  /*24de0*/  IMAD R23, R16, 0x4, R1 ;  /* 0x0000000410177824 */ /* 0x000fc600078e0201 */
[----:B---3--:R-:W2:Y:S04]  /*24df0*/  LDL.64 R6, [R21] ;  /* 0x0000000015067983 */ /* 0x008ea80000100a00 */
        /* <DEDUP_REMOVED lines=15> */
.L_x_629:
[----:B------:R-:W-:-:S13]  /*24ef0*/  ISETP.NE.OR P0, PT, R20, R19, P0 ;  /* 0x000000131400720c */ /* 0x000fda0000705670 */
[----:B------:R-:W-:Y:S05]  /*24f00*/  @!P0 BRA `(.L_x_625) ;  /* 0x00000000002c8947 */ /* 0x000fea0003800000 */
.L_x_626:
[----:B-1-3--:R-:W-:-:S05]  /*24f10*/  IMAD R12, R20, 0x4, R1 ;  /* 0x00000004140c7824 */ /* 0x00afca00078e0201 */
[----:B--2---:R-:W2:Y:S04]  /*24f20*/  LDL.64 R6, [R12] ;  /* 0x000000000c067983 */ /* 0x004ea80000100a00 */
[----:B------:R-:W3:Y:S01]  /*24f30*/  LDL.64 R8, [R12+0x8] ;  /* 0x000008000c087983 */ /* 0x000ee20000100a00 */
[C---:B0-----:R-:W-:Y:S01]  /*24f40*/  IMAD.WIDE.U32 R10, R20.reuse, 0x4, R24 ;  /* 0x00000004140a7825 */ /* 0x041fe200078e0018 */
[----:B------:R-:W-:-:S04]  /*24f50*/  IADD3 R20, PT, PT, R20, 0x4, RZ ;  /* 0x0000000414147810 */ /* 0x000fc80007ffe0ff */
[----:B------:R-:W-:Y:S01]  /*24f60*/  ISETP.NE.AND P0, PT, R20, R19, PT ;  /* 0x000000131400720c */ /* 0x000fe20003f05270 */
[----:B--2---:R2:W-:Y:S04]  /*24f70*/  STG.E desc[UR4][R10.64+0x1f4], R6 ;  /* 0x0001f4060a007986 */ /* 0x0045e8000c101904 */
[----:B------:R2:W-:Y:S04]  /*24f80*/  STG.E desc[UR4][R10.64+0x1f8], R7 ;  /* 0x0001f8070a007986 */ /* 0x0005e8000c101904 */
[----:B---3--:R2:W-:Y:S04]  /*24f90*/  STG.E desc[UR4][R10.64+0x1fc], R8 ;  /* 0x0001fc080a007986 */ /* 0x0085e8000c101904 */
[----:B------:R2:W-:Y:S01]  /*24fa0*/  STG.E desc[UR4][R10.64+0x200], R9 ;  /* 0x000200090a007986 */ /* 0x0005e2000c101904 */
[----:B------:R-:W-:Y:S05]  /*24fb0*/  @P0 BRA `(.L_x_626) ;  /* 0xfffffffc00d40947 */ /* 0x000fea000383ffff */
.L_x_625:
[----:B------:R-:W-:-:S13]  /*24fc0*/  ISETP.NE.AND P0, PT, R4, RZ, PT ;  /* 0x000000ff0400720c */ /* 0x000fda0003f05270 */
[----:B------:R-:W-:Y:S05]  /*24fd0*/  @!P0 BRA `(.L_x_624) ;  /* 0x0000001c00fc8947 */ /* 0x000fea0003800000 */
[----:B-12---:R-:W-:-:S05]  /*24fe0*/  IMAD R8, R19, 0x4, R1 ;  /* 0x0000000413087824 */ /* 0x006fca00078e0201 */
[----:B---3--:R-:W2:Y:S01]  /*24ff0*/  LDL.64 R6, [R8] ;  /* 0x0000000008067983 */ /* 0x008ea20000100a00 */
[----:B------:R-:W-:Y:S01]  /*25000*/  IMAD.WIDE.U32 R24, R19, 0x4, R24 ;  /* 0x0000000413187825 */ /* 0x000fe200078e0018 */
[----:B------:R-:W-:-:S04]  /*25010*/  ISETP.NE.AND P0, PT, R4, 0x1, PT ;  /* 0x000000010400780c */ /* 0x000fc80003f05270 */
[----:B--2---:R1:W-:Y:S09]  /*25020*/  STG.E desc[UR4][R24.64+0x1f4], R6 ;  /* 0x0001f40618007986 */ /* 0x0043f2000c101904 */
[----:B------:R-:W-:Y:S05]  /*25030*/  @!P0 BRA `(.L_x_624) ;  /* 0x0000001c00e48947 */ /* 0x000fea0003800000 */
[----:B------:R2:W-:Y:S01]  /*25040*/  STG.E desc[UR4][R24.64+0x1f8], R7 ;  /* 0x0001f80718007986 */ /* 0x0005e2000c101904 */
[----:B------:R-:W-:-:S13]  /*25050*/  ISETP.NE.AND P0, PT, R4, 0x2, PT ;  /* 0x000000020400780c */ /* 0x000fda0003f05270 */
[----:B--2---:R-:W-:Y:S05]  /*25060*/  @!P0 BRA `(.L_x_624) ;  /* 0x0000001c00d88947 */ /* 0x004fea0003800000 */
[----:B------:R-:W2:Y:S04]  /*25070*/  LDL R7, [R8+0x8] ;  /* 0x0000080008077983 */ /* 0x000ea80000100800 */
[----:B--2---:R2:W-:Y:S01]  /*25080*/  STG.E desc[UR4][R24.64+0x1fc], R7 ;  /* 0x0001fc0718007986 */ /* 0x0045e2000c101904 */
[----:B------:R-:W-:Y:S05]  /*25090*/  BRA `(.L_x_624) ;  /* 0x0000001c00cc7947 */ /* 0x000fea0003800000 */
.L_x_593:
        /* <DEDUP_REMOVED lines=10> */
.L_x_632:
        /* <DEDUP_REMOVED lines=9> */
[----:B--2---:R-:W-:-:S03]  /*251d0*/  ISETP.NE.AND P3, PT, R12, R11, PT ;  /* 0x0000000b0c00720c */ /* 0x004fc60003f65270 */
[----:B------:R-:W2:Y:S01]  /*251e0*/  LDG.E R12, desc[UR4][R8.64+0x1c] ;  /* 0x00001c04080c7981 */ /* 0x000ea2000c1e1900 */
[----:B---3--:R-:W-:-:S03]  /*251f0*/  ISETP.NE.AND P4, PT, R14, R11, PT ;  /* 0x0000000b0e00720c */ /* 0x008fc60003f85270 */
[----:B------:R-:W3:Y:S01]  /*25200*/  LDG.E R14, desc[UR4][R8.64+0x20] ;  /* 0x00002004080e7981 */ /* 0x000ee2000c1e1900 */
[-C--:B----4-:R-:W-:Y:S02]  /*25210*/  ISETP.NE.AND P6, PT, R20, R11.reuse, PT ;  /* 0x0000000b1400720c */ /* 0x090fe40003fc5270 */
[----:B-----5:R-:W-:Y:S01]  /*25220*/  ISETP.NE.AND P5, PT, R30, R11, PT ;  /* 0x0000000b1e00720c */ /* 0x020fe20003fa5270 */
[----:B------:R-:W4:Y:S01]  /*25230*/  LDG.E R20, desc[UR4][R8.64+0x24] ;  /* 0x0000240408147981 */ /* 0x000f22000c1e1900 */
[C---:B------:R-:W-:Y:S01]  /*25240*/  SEL R5, R13.reuse, R5, !P2 ;  /* 0x000000050d057207 */ /* 0x040fe20005000000 */
[----:B------:R-:W-:Y:S02]  /*25250*/  @!P1 VIADD R5, R13, 0x1 ;  /* 0x000000010d059836 */ /* 0x000fe40000000000 */
[----:B------:R-:W5:Y:S01]  /*25260*/  LDG.E R30, desc[UR4][R8.64+0x28] ;  /* 0x00002804081e7981 */ /* 0x000f62000c1e1900 */
[----:B--2---:R-:W-:-:S03]  /*25270*/  ISETP.NE.AND P2, PT, R12, R11, PT ;  /* 0x0000000b0c00720c */ /* 0x004fc60003f45270 */
[----:B------:R-:W2:Y:S01]  /*25280*/  LDG.E R12, desc[UR4][R8.64+0x2c] ;  /* 0x00002c04080c7981 */ /* 0x000ea2000c1e1900 */
[----:B---3--:R-:W-:-:S03]  /*25290*/  ISETP.NE.AND P1, PT, R14, R11, PT ;  /* 0x0000000b0e00720c */ /* 0x008fc60003f25270 */
[----:B------:R-:W3:Y:S01]  /*252a0*/  LDG.E R14, desc[UR4][R8.64+0x30] ;  /* 0x00003004080e7981 */ /* 0x000ee2000c1e1900 */
[C---:B------:R-:W-:Y:S01]  /*252b0*/  @!P3 VIADD R5, R13.reuse, 0x2 ;  /* 0x000000020d05b836 */ /* 0x040fe20000000000 */
[-C--:B----4-:R-:W-:Y:S01]  /*252c0*/  ISETP.NE.AND P3, PT, R20, R11.reuse, PT ;  /* 0x0000000b1400720c */ /* 0x090fe20003f65270 */
[C---:B------:R-:W-:Y:S01]  /*252d0*/  @!P4 VIADD R5, R13.reuse, 0x3 ;  /* 0x000000030d05c836 */ /* 0x040fe20000000000 */
[----:B------:R-:W4:Y:S01]  /*252e0*/  LDG.E R20, desc[UR4][R8.64+0x34] ;  /* 0x0000340408147981 */ /* 0x000f22000c1e1900 */
[C---:B------:R-:W-:Y:S01]  /*252f0*/  @!P6 VIADD R5, R13.reuse, 0x4 ;  /* 0x000000040d05e836 */ /* 0x040fe20000000000 */
[-C--:B-----5:R-:W-:Y:S02]  /*25300*/  ISETP.NE.AND P4, PT, R30, R11.reuse, PT ;  /* 0x0000000b1e00720c */ /* 0x0a0fe40003f85270 */
[----:B------:R-:W5:Y:S01]  /*25310*/  LDG.E R30, desc[UR4][R8.64+0x38] ;  /* 0x00003804081e7981 */ /* 0x000f62000c1e1900 */
[----:B------:R-:W-:Y:S02]  /*25320*/  @!P5 IADD3 R5, PT, PT, R13, 0x5, RZ ;  /* 0x000000050d05d810 */ /* 0x000fe40007ffe0ff */
[----:B--2---:R-:W-:-:S02]  /*25330*/  ISETP.NE.AND P6, PT, R12, R11, PT ;  /* 0x0000000b0c00720c */ /* 0x004fc40003fc5270 */
[----:B------:R-:W2:Y:S01]  /*25340*/  LDG.E R12, desc[UR4][R8.64+0x3c] ;  /* 0x00003c04080c7981 */ /* 0x000ea2000c1e1900 */
[----:B---3--:R-:W-:-:S03]  /*25350*/  ISETP.NE.AND P5, PT, R14, R11, PT ;  /* 0x0000000b0e00720c */ /* 0x008fc60003fa5270 */
[----:B------:R-:W3:Y:S01]  /*25360*/  LDG.E R14, desc[UR4][R8.64+0x40] ;  /* 0x00004004080e7981 */ /* 0x000ee2000c1e1900 */
[C---:B------:R-:W-:Y:S01]  /*25370*/  @!P2 VIADD R5, R13.reuse, 0x6 ;  /* 0x000000060d05a836 */ /* 0x040fe20000000000 */
[-C--:B----4-:R-:W-:Y:S01]  /*25380*/  ISETP.NE.AND P2, PT, R20, R11.reuse, PT ;  /* 0x0000000b1400720c */ /* 0x090fe20003f45270 */
[C---:B------:R-:W-:Y:S02]  /*25390*/  @!P1 VIADD R5, R13.reuse, 0x7 ;  /* 0x000000070d059836 */ /* 0x040fe40000000000 */
[C---:B------:R-:W-:Y:S01]  /*253a0*/  @!P3 VIADD R5, R13.reuse, 0x8 ;  /* 0x000000080d05b836 */ /* 0x040fe20000000000 */
[----:B-----5:R-:W-:Y:S01]  /*253b0*/  ISETP.NE.AND P1, PT, R30, R11, PT ;  /* 0x0000000b1e00720c */ /* 0x020fe20003f25270 */
[C---:B------:R-:W-:Y:S02]  /*253c0*/  @!P4 VIADD R5, R13.reuse, 0x9 ;  /* 0x000000090d05c836 */ /* 0x040fe40000000000 */
[C---:B------:R-:W-:Y:S02]  /*253d0*/  @!P6 VIADD R5, R13.reuse, 0xa ;  /* 0x0000000a0d05e836 */ /* 0x040fe40000000000 */
[----:B------:R-:W-:-:S04]  /*253e0*/  @!P5 VIADD R5, R13, 0xb ;  /* 0x0000000b0d05d836 */ /* 0x000fc80000000000 */
[----:B------:R-:W-:-:S04]  /*253f0*/  @!P2 VIADD R5, R13, 0xc ;  /* 0x0000000c0d05a836 */ /* 0x000fc80000000000 */
[----:B------:R-:W-:Y:S01]  /*25400*/  @!P1 VIADD R5, R13, 0xd ;  /* 0x0000000d0d059836 */ /* 0x000fe20000000000 */
[-C--:B--2---:R-:W-:Y:S02]  /*25410*/  ISETP.NE.AND P3, PT, R12, R11.reuse, PT ;  /* 0x0000000b0c00720c */ /* 0x084fe40003f65270 */
[----:B---3--:R-:W-:-:S11]  /*25420*/  ISETP.NE.AND P4, PT, R14, R11, PT ;  /* 0x0000000b0e00720c */ /* 0x008fd60003f85270 */
[C---:B------:R-:W-:Y:S02]  /*25430*/  @!P3 IADD3 R5, PT, PT, R13.reuse, 0xe, RZ ;  /* 0x0000000e0d05b810 */ /* 0x040fe40007ffe0ff */
[C---:B------:R-:W-:Y:S02]  /*25440*/  @!P4 VIADD R5, R13.reuse, 0xf ;  /* 0x0000000f0d05c836 */ /* 0x040fe40000000000 */
[----:B------:R-:W-:-:S05]  /*25450*/  VIADD R13, R13, 0x10 ;  /* 0x000000100d0d7836 */ /* 0x000fca0000000000 */
[----:B------:R-:W-:-:S13]  /*25460*/  ISETP.NE.AND P1, PT, R13, R4, PT ;  /* 0x000000040d00720c */ /* 0x000fda0003f25270 */
[----:B------:R-:W-:Y:S05]  /*25470*/  @P1 BRA `(.L_x_632) ;  /* 0xfffffffc00301947 */ /* 0x000fea000383ffff */
.L_x_631:
        /* <DEDUP_REMOVED lines=30> */
.L_x_633:
        /* <DEDUP_REMOVED lines=19> */
.L_x_634:
        /* <DEDUP_REMOVED lines=16> */
.L_x_630:
        /* <DEDUP_REMOVED lines=26> */
.L_x_644:
        /* <DEDUP_REMOVED lines=43> */
.L_x_643:
[----:B0-----:R-:W-:-:S07]  /*25ce0*/  IADD3 R11, PT, PT, R5, R14, RZ ;  /* 0x0000000e050b7210 */ /* 0x001fce0007ffe0ff */
.L_x_642:
[----:B------:R-:W-:Y:S05]  /*25cf0*/  BSYNC.RECONVERGENT B5 ;  /* 0x0000000000057941 */ /* 0x000fea0003800200 */
.L_x_641:
        /* <DEDUP_REMOVED lines=26> */
.L_x_646:
[----:B------:R-:W-:Y:S05]  /*25ea0*/  BSYNC.RECONVERGENT B5 ;  /* 0x0000000000057941 */ /* 0x000fea0003800200 */
.L_x_645:
[----:B------:R-:W-:-:S13]  /*25eb0*/  ISETP.NE.OR P0, PT, R14, R7, P0 ;  /* 0x000000070e00720c */ /* 0x000fda0000705670 */
[----:B------:R-:W-:Y:S05]  /*25ec0*/  @!P0 BREAK.RELIABLE B2 ;  /* 0x0000000000028942 */ /* 0x000fea0003800100 */
[----:B------:R-:W-:Y:S05]  /*25ed0*/  @!P0 BRA `(.L_x_638) ;  /* 0x0000000000408947 */ /* 0x000fea0003800000 */
.L_x_640:
[----:B------:R-:W-:Y:S05]  /*25ee0*/  BSYNC.RELIABLE B2 ;  /* 0x0000000000027941 */ /* 0x000fea0003800100 */
.L_x_639:
[----:B------:R-:W-:Y:S01]  /*25ef0*/  BSSY.RECONVERGENT B2, `(.L_x_647) ;  /* 0x000000d000027945 */ /* 0x000fe20003800200 */
.L_x_648:
        /* <DEDUP_REMOVED lines=13> */
.L_x_647:
[----:B0-----:R-:W-:-:S07]  /*25fd0*/  IMAD.IADD R11, R5, 0x1, R14 ;  /* 0x00000001050b7824 */ /* 0x001fce00078e020e */
.L_x_638:
[----:B------:R-:W-:Y:S05]  /*25fe0*/  BSYNC.RECONVERGENT B3 ;  /* 0x0000000000037941 */ /* 0x000fea0003800200 */
.L_x_637:
        /* <DEDUP_REMOVED lines=17> */
.L_x_636:
[----:B------:R-:W-:Y:S05]  /*26100*/  BSYNC.RECONVERGENT B4 ;  /* 0x0000000000047941 */ /* 0x000fea0003800200 */
.L_x_635:
[----:B------:R-:W-:Y:S01]  /*26110*/  ISETP.GE.AND P0, PT, R5, 0x1, PT ;  /* 0x000000010500780c */ /* 0x000fe20003f06270 */
[----:B------:R-:W-:-:S12]  /*26120*/  BSSY.RECONVERGENT B2, `(.L_x_649) ;  /* 0x0000084000027945 */ /* 0x000fd80003800200 */
[----:B------:R-:W-:Y:S05]  /*26130*/  @!P0 BRA `(.L_x_650) ;  /* 0x0000000800088947 */ /* 0x000fea0003800000 */
[C---:B------:R-:W-:Y:S01]  /*26140*/  ISETP.GE.U32.AND P0, PT, R5.reuse, 0x4, PT ;  /* 0x000000040500780c */ /* 0x040fe20003f06070 */
[----:B------:R-:W-:Y:S01]  /*26150*/  BSSY.RECONVERGENT B3, `(.L_x_651) ;  /* 0x0000073000037945 */ /* 0x000fe20003800200 */
[----:B------:R-:W-:Y:S01]  /*26160*/  HFMA2 R13, -RZ, RZ, 0, 0 ;  /* 0x00000000ff0d7431 */ /* 0x000fe200000001ff */
[----:B------:R-:W-:-:S10]  /*26170*/  LOP3.LUT R7, R5, 0x3, RZ, 0xc0, !PT ;  /* 0x0000000305077812 */ /* 0x000fd400078ec0ff */
[----:B------:R-:W-:Y:S05]  /*26180*/  @!P0 BRA `(.L_x_652) ;  /* 0x0000000400bc8947 */ /* 0x000fea0003800000 */
[----:B------:R-:W-:Y:S01]  /*26190*/  LOP3.LUT R13, R5, 0x7ffffffc, RZ, 0xc0, !PT ;  /* 0x7ffffffc050d7812 */ /* 0x000fe200078ec0ff */
[----:B------:R-:W-:Y:S01]  /*261a0*/  BSSY.RELIABLE B4, `(.L_x_653) ;  /* 0x000005f000047945 */ /* 0x000fe20003800100 */
[----:B------:R-:W-:Y:S02]  /*261b0*/  IMAD.MOV.U32 R14, RZ, RZ, RZ ;  /* 0x000000ffff0e7224 */ /* 0x000fe400078e00ff */
[----:B------:R-:W-:-:S13]  /*261c0*/  ISETP.GT.AND P0, PT, R13, RZ, PT ;  /* 0x000000ff0d00720c */ /* 0x000fda0003f04270 */
[----:B------:R-:W-:Y:S05]  /*261d0*/  @!P0 BRA `(.L_x_654) ;  /* 0x00000004006c8947 */ /* 0x000fea0003800000 */
[----:B-1----:R-:W-:Y:S01]  /*261e0*/  IMAD.IADD R4, R13, 0x1, -R14 ;  /* 0x000000010d047824 */ /* 0x002fe200078e0a0e */
[----:B------:R-:W-:Y:S01]  /*261f0*/  BSSY.RECONVERGENT B5, `(.L_x_655) ;  /* 0x0000038000057945 */ /* 0x000fe20003800200 */
[----:B------:R-:W-:-:S03]  /*26200*/  PLOP3.LUT P0, PT, PT, PT, PT, 0x80, 0x8 ;  /* 0x000000000008781c */ /* 0x000fc60003f0f070 */
[----:B------:R-:W-:-:S13]  /*26210*/  ISETP.GT.AND P1, PT, R4, 0xc, PT ;  /* 0x0000000c0400780c */ /* 0x000fda0003f24270 */
[----:B------:R-:W-:Y:S05]  /*26220*/  @!P1 BRA `(.L_x_656) ;  /* 0x0000000000d09947 */ /* 0x000fea0003800000 */
[----:B------:R-:W-:Y:S01]  /*26230*/  PLOP3.LUT P0, PT, PT, PT, PT, 0x8, 0x80 ;  /* 0x000000000080781c */ /* 0x000fe20003f0e170 */
[----:B------:R-:W-:-:S12]  /*26240*/  VIADD R4, R13, 0xfffffff4 ;  /* 0xfffffff40d047836 */ /* 0x000fd80000000000 */
.L_x_657:
[----:B01----:R-:W-:-:S05]  /*26250*/  IMAD.WIDE.U32 R10, R14, 0x4, R16 ;  /* 0x000000040e0a7825 */ /* 0x003fca00078e0010 */
[----:B------:R-:W2:Y:S01]  /*26260*/  LDG.E R20, desc[UR4][R10.64+0x4] ;  /* 0x000004040a147981 */ /* 0x000ea2000c1e1900 */
[----:B------:R-:W-:Y:S02]  /*26270*/  VIADD R9, R14, 0x4 ;  /* 0x000000040e097836 */ /* 0x000fe40000000000 */
[----:B------:R-:W-:Y:S01]  /*26280*/  IMAD R15, R12, 0x4, R1 ;  /* 0x000000040c0f7824 */ /* 0x000fe200078e0201 */
[----:B------:R-:W3:Y:S01]  /*26290*/  LDG.E R34, desc[UR4][R10.64+0xc] ;  /* 0x00000c040a227981 */ /* 0x000ee2000c1e1900 */
[----:B------:R-:W-:-:S03]  /*262a0*/  IMAD.WIDE.U32 R8, R9, 0x4, R16 ;  /* 0x0000000409087825 */ /* 0x000fc600078e0010 */
[----:B------:R-:W4:Y:S04]  /*262b0*/  LDG.E R30, desc[UR4][R10.64+0x8] ;  /* 0x000008040a1e7981 */ /* 0x000f28000c1e1900 */
[----:B------:R0:W5:Y:S01]  /*262c0*/  LDG.E R36, desc[UR4][R10.64+0x10] ;  /* 0x000010040a247981 */ /* 0x000162000c1e1900 */
[----:B------:R-:W-:-:S03]  /*262d0*/  VIADD R19, R12, 0x4 ;  /* 0x000000040c137836 */ /* 0x000fc60000000000 */
[----:B------:R-:W5:Y:S04]  /*262e0*/  LDG.E R21, desc[UR4][R8.64+0x4] ;  /* 0x0000040408157981 */ /* 0x000f68000c1e1900 */
[----:B--2---:R1:W-:Y:S04]  /*262f0*/  STL [R15], R20 ;  /* 0x000000140f007387 */ /* 0x0043e80000100800 */
[----:B-1----:R-:W2:Y:S01]  /*26300*/  LDG.E R20, desc[UR4][R8.64+0x8] ;  /* 0x0000080408147981 */ /* 0x002ea2000c1e1900 */
[----:B0-----:R-:W-:Y:S02]  /*26310*/  VIADD R11, R14, 0x8 ;  /* 0x000000080e0b7836 */ /* 0x001fe40000000000 */
[----:B------:R-:W-:Y:S01]  /*26320*/  IMAD R19, R19, 0x4, R1 ;  /* 0x0000000413137824 */ /* 0x000fe200078e0201 */
[----:B---3--:R0:W-:Y:S01]  /*26330*/  STL [R15+0x8], R34 ;  /* 0x000008220f007387 */ /* 0x0081e20000100800 */
[----:B------:R-:W-:-:S03]  /*26340*/  IMAD.WIDE.U32 R10, R11, 0x4, R16 ;  /* 0x000000040b0a7825 */ /* 0x000fc600078e0010 */
[----:B----4-:R1:W-:Y:S04]  /*26350*/  STL [R15+0x4], R30 ;  /* 0x0000041e0f007387 */ /* 0x0103e80000100800 */
[----:B-----5:R-:W-:Y:S04]  /*26360*/  STL [R15+0xc], R36 ;  /* 0x00000c240f007387 */ /* 0x020fe80000100800 */
[----:B0-----:R-:W3:Y:S04]  /*26370*/  LDG.E R34, desc[UR4][R8.64+0x10] ;  /* 0x0000100408227981 */ /* 0x001ee8000c1e1900 */
[----:B-1----:R0:W4:Y:S04]  /*26380*/  LDG.E R30, desc[UR4][R8.64+0xc] ;  /* 0x00000c04081e7981 */ /* 0x002128000c1e1900 */
[----:B------:R-:W5:Y:S04]  /*26390*/  LDG.E R23, desc[UR4][R10.64+0x4] ;  /* 0x000004040a177981 */ /* 0x000f68000c1e1900 */
[----:B--2---:R1:W-:Y:S04]  /*263a0*/  STL [R19+0x4], R20 ;  /* 0x0000041413007387 */ /* 0x0043e80000100800 */
[----:B-1----:R-:W2:Y:S01]  /*263b0*/  LDG.E R20, desc[UR4][R10.64+0x8] ;  /* 0x000008040a147981 */ /* 0x002ea2000c1e1900 */
[----:B------:R-:W-:Y:S01]  /*263c0*/  IADD3 R36, PT, PT, R12, 0x8, RZ ;  /* 0x000000080c247810 */ /* 0x000fe20007ffe0ff */
[----:B0-----:R-:W-:-:S02]  /*263d0*/  VIADD R9, R14, 0xc ;  /* 0x0000000c0e097836 */ /* 0x001fc40000000000 */
[----:B---3--:R0:W-:Y:S02]  /*263e0*/  STL [R19+0xc], R34 ;  /* 0x00000c2213007387 */ /* 0x0081e40000100800 */
[----:B------:R-:W-:Y:S02]  /*263f0*/  IMAD R15, R36, 0x4, R1 ;  /* 0x00000004240f7824 */ /* 0x000fe400078e0201 */
[----:B------:R-:W-:Y:S01]  /*26400*/  IMAD.WIDE.U32 R8, R9, 0x4, R16 ;  /* 0x0000000409087825 */ /* 0x000fe200078e0010 */
[----:B------:R1:W-:Y:S04]  /*26410*/  STL [R19], R21 ;  /* 0x0000001513007387 */ /* 0x0003e80000100800 */
[----:B----4-:R3:W-:Y:S01]  /*26420*/  STL [R19+0x8], R30 ;  /* 0x0000081e13007387 */ /* 0x0107e20000100800 */
[----:B0-----:R-:W-:-:S03]  /*26430*/  VIADD R34, R12, 0xc ;  /* 0x0000000c0c227836 */ /* 0x001fc60000000000 */
[----:B------:R-:W4:Y:S04]  /*26440*/  LDG.E R36, desc[UR4][R10.64+0xc] ;  /* 0x00000c040a247981 */ /* 0x000f28000c1e1900 */
[----:B-1----:R-:W4:Y:S01]  /*26450*/  LDG.E R21, desc[UR4][R8.64+0x4] ;  /* 0x0000040408157981 */ /* 0x002f22000c1e1900 */
[----:B---3--:R-:W-:-:S03]  /*26460*/  IMAD R19, R34, 0x4, R1 ;  /* 0x0000000422137824 */ /* 0x008fc600078e0201 */
[----:B------:R-:W3:Y:S04]  /*26470*/  LDG.E R30, desc[UR4][R10.64+0x10] ;  /* 0x000010040a1e7981 */ /* 0x000ee8000c1e1900 */
[----:B------:R-:W3:Y:S04]  /*26480*/  LDG.E R34, desc[UR4][R8.64+0x10] ;  /* 0x0000100408227981 */ /* 0x000ee8000c1e1900 */
[----:B------:R-:W3:Y:S04]  /*26490*/  LDG.E R10, desc[UR4][R8.64+0xc] ;  /* 0x00000c04080a7981 */ /* 0x000ee8000c1e1900 */
[----:B--2---:R0:W-:Y:S04]  /*264a0*/  STL [R15+0x4], R20 ;  /* 0x000004140f007387 */ /* 0x0041e80000100800 */
[----:B0-----:R-:W2:Y:S01]  /*264b0*/  LDG.E R20, desc[UR4][R8.64+0x8] ;  /* 0x0000080408147981 */ /* 0x001ea2000c1e1900 */
[----:B------:R-:W-:-:S03]  /*264c0*/  VIADD R14, R14, 0x10 ;  /* 0x000000100e0e7836 */ /* 0x000fc60000000000 */
[----:B-----5:R1:W-:Y:S04]  /*264d0*/  STL [R15], R23 ;  /* 0x000000170f007387 */ /* 0x0203e80000100800 */
[----:B----4-:R1:W-:Y:S01]  /*264e0*/  STL [R15+0x8], R36 ;  /* 0x000008240f007387 */ /* 0x0103e20000100800 */
[----:B------:R-:W-:-:S03]  /*264f0*/  ISETP.GE.AND P1, PT, R14, R4, PT ;  /* 0x000000040e00720c */ /* 0x000fc60003f26270 */
[----:B---3--:R1:W-:Y:S04]  /*26500*/  STL [R15+0xc], R30 ;  /* 0x00000c1e0f007387 */ /* 0x0083e80000100800 */
[----:B------:R1:W-:Y:S04]  /*26510*/  STL [R19], R21 ;  /* 0x0000001513007387 */ /* 0x0003e80000100800 */
[----:B------:R1:W-:Y:S04]  /*26520*/  STL [R19+0xc], R34 ;  /* 0x00000c2213007387 */ /* 0x0003e80000100800 */
[----:B------:R1:W-:Y:S01]  /*26530*/  STL [R19+0x8], R10 ;  /* 0x0000080a13007387 */ /* 0x0003e20000100800 */
[----:B------:R-:W-:-:S03]  /*26540*/  VIADD R12, R12, 0x10 ;  /* 0x000000100c0c7836 */ /* 0x000fc60000000000 */
[----:B--2---:R1:W-:Y:S01]  /*26550*/  STL [R19+0x4], R20 ;  /* 0x0000041413007387 */ /* 0x0043e20000100800 */
[----:B------:R-:W-:Y:S05]  /*26560*/  @!P1 BRA `(.L_x_657) ;  /* 0xfffffffc00389947 */ /* 0x000fea000383ffff */
.L_x_656:
[----:B------:R-:W-:Y:S05]  /*26570*/  BSYNC.RECONVERGENT B5 ;  /* 0x0000000000057941 */ /* 0x000fea0003800200 */
.L_x_655:
        /* <DEDUP_REMOVED lines=29> */
.L_x_659:
[----:B------:R-:W-:Y:S05]  /*26750*/  BSYNC.RECONVERGENT B5 ;  /* 0x0000000000057941 */ /* 0x000fea0003800200 */
.L_x_658:
[----:B------:R-:W-:-:S13]  /*26760*/  ISETP.NE.OR P0, PT, R14, R13, P0 ;  /* 0x0000000d0e00720c */ /* 0x000fda0000705670 */
[----:B------:R-:W-:Y:S05]  /*26770*/  @!P0 BREAK.RELIABLE B4 ;  /* 0x0000000000048942 */ /* 0x000fea0003800100 */
[----:B------:R-:W-:Y:S05]  /*26780*/  @!P0 BRA `(.L_x_652) ;  /* 0x00000000003c8947 */ /* 0x000fea0003800000 */
.L_x_654:
[----:B------:R-:W-:Y:S05]  /*26790*/  BSYNC.RELIABLE B4 ;  /* 0x0000000000047941 */ /* 0x000fea0003800100 */
.L_x_653:
[----:B------:R-:W-:-:S05]  /*267a0*/  IMAD.WIDE.U32 R8, R14, 0x4, R16 ;  /* 0x000000040e087825 */ /* 0x000fca00078e0010 */
[----:B012---:R-:W2:Y:S04]  /*267b0*/  LDG.E R4, desc[UR4][R8.64+0x4] ;  /* 0x0000040408047981 */ /* 0x007ea8000c1e1900 */
[----:B0-----:R-:W3:Y:S01]  /*267c0*/  LDG.E R10, desc[UR4][R8.64+0x8] ;  /* 0x00000804080a7981 */ /* 0x001ee2000c1e1900 */
        /* <DEDUP_REMOVED lines=11> */
.L_x_652:
[----:B------:R-:W-:Y:S05]  /*26880*/  BSYNC.RECONVERGENT B3 ;  /* 0x0000000000037941 */ /* 0x000fea0003800200 */
.L_x_651:
[----:B------:R-:W-:-:S13]  /*26890*/  ISETP.NE.AND P0, PT, R7, RZ, PT ;  /* 0x000000ff0700720c */ /* 0x000fda0003f05270 */
[----:B------:R-:W-:Y:S05]  /*268a0*/  @!P0 BRA `(.L_x_650) ;  /* 0x00000000002c8947 */ /* 0x000fea0003800000 */
[----:B------:R-:W-:-:S05]  /*268b0*/  IMAD.WIDE.U32 R16, R13, 0x4, R16 ;  /* 0x000000040d107825 */ /* 0x000fca00078e0010 */
[----:B012---:R-:W2:Y:S01]  /*268c0*/  LDG.E R4, desc[UR4][R16.64+0x4] ;  /* 0x0000040410047981 */ /* 0x007ea2000c1e1900 */
        /* <DEDUP_REMOVED lines=9> */
.L_x_650:
[----:B------:R-:W-:Y:S05]  /*26960*/  BSYNC.RECONVERGENT B2 ;  /* 0x0000000000027941 */ /* 0x000fea0003800200 */
.L_x_649:
[----:B------:R-:W-:-:S13]  /*26970*/  ISETP.NE.AND P0, PT, R22, 0x1e, PT ;  /* 0x0000001e1600780c */ /* 0x000fda0003f05270 */
[----:B------:R-:W-:Y:S05]  /*26980*/  @!P0 BRA `(.L_x_624) ;  /* 0x0000000400908947 */ /* 0x000fea0003800000 */
[----:B------:R-:W-:Y:S01]  /*26990*/  ISETP.GE.U32.AND P0, PT, R2, 0x4, PT ;  /* 0x000000040200780c */ /* 0x000fe20003f06070 */
[----:B------:R-:W-:Y:S01]  /*269a0*/  HFMA2 R14, -RZ, RZ, 0, 0 ;  /* 0x00000000ff0e7431 */ /* 0x000fe200000001ff */
[----:B01234-:R-:W-:-:S11]  /*269b0*/  LOP3.LUT R4, R6, 0x3, RZ, 0xc0, !PT ;  /* 0x0000000306047812 */ /* 0x01ffd600078ec0ff */
        /* <DEDUP_REMOVED lines=11> */
.L_x_663:
[----:B-1----:R-:W-:-:S05]  /*26a70*/  IMAD R6, R15, 0x4, R1 ;  /* 0x000000040f067824 */ /* 0x002fca00078e0201 */
[----:B------:R-:W2:Y:S04]  /*26a80*/  LDL.64 R8, [R6] ;  /* 0x0000000006087983 */ /* 0x000ea80000100a00 */
[----:B------:R-:W3:Y:S01]  /*26a90*/  LDL.64 R10, [R6+0x8] ;  /* 0x00000800060a7983 */ /* 0x000ee20000100a00 */
[C---:B------:R-:W-:Y:S01]  /*26aa0*/  VIADD R12, R15.reuse, 0x4 ;  /* 0x000000040f0c7836 */ /* 0x040fe20000000000 */
[C---:B------:R-:W-:Y:S01]  /*26ab0*/  IADD3 R19, PT, PT, R15.reuse, 0xc, RZ ;  /* 0x0000000c0f137810 */ /* 0x040fe20007ffe0ff */
[C---:B------:R-:W-:Y:S02]  /*26ac0*/  VIADD R34, R15.reuse, 0x8 ;  /* 0x000000080f227836 */ /* 0x040fe40000000000 */
        /* <DEDUP_REMOVED lines=32> */
.L_x_662:
        /* <DEDUP_REMOVED lines=22> */
.L_x_664:
[----:B------:R-:W-:-:S13]  /*26e30*/  ISETP.NE.OR P0, PT, R15, R14, P0 ;  /* 0x0000000e0f00720c */ /* 0x000fda0000705670 */
[----:B------:R-:W-:Y:S05]  /*26e40*/  @!P0 BRA `(.L_x_660) ;  /* 0x00000000002c8947 */ /* 0x000fea0003800000 */
.L_x_661:
[----:B0-----:R-:W-:-:S05]  /*26e50*/  IMAD R12, R15, 0x4, R1 ;  /* 0x000000040f0c7824 */ /* 0x001fca00078e0201 */
[----:B-1----:R-:W2:Y:S04]  /*26e60*/  LDL.64 R6, [R12] ;  /* 0x000000000c067983 */ /* 0x002ea80000100a00 */
        /* <DEDUP_REMOVED lines=9> */
.L_x_660:
[----:B------:R-:W-:-:S13]  /*26f00*/  ISETP.NE.AND P0, PT, R4, RZ, PT ;  /* 0x000000ff0400720c */ /* 0x000fda0003f05270 */
[----:B------:R-:W-:Y:S05]  /*26f10*/  @!P0 BRA `(.L_x_624) ;  /* 0x00000000002c8947 */ /* 0x000fea0003800000 */
[----:B01----:R-:W-:-:S05]  /*26f20*/  IMAD R8, R14, 0x4, R1 ;  /* 0x000000040e087824 */ /* 0x003fca00078e0201 */
        /* <DEDUP_REMOVED lines=10> */
.L_x_624:
[----:B------:R-:W-:Y:S05]  /*26fd0*/  BSYNC.RECONVERGENT B0 ;  /* 0x0000000000007941 */ /* 0x000fea0003800200 */
.L_x_592:
[----:B------:R-:W-:Y:S02]  /*26fe0*/  VIADD R22, R22, 0x1 ;  /* 0x0000000116167836 */ /* 0x000fe40000000000 */
[----:B------:R-:W-:-:S03]  /*26ff0*/  VIADD R2, R2, 0xffffffff ;  /* 0xffffffff02027836 */ /* 0x000fc60000000000 */
[----:B------:R-:W-:-:S13]  /*27000*/  ISETP.NE.AND P0, PT, R22, 0x1f, PT ;  /* 0x0000001f1600780c */ /* 0x000fda0003f05270 */
[----:B------:R-:W-:Y:S05]  /*27010*/  @P0 BRA `(.L_x_665) ;  /* 0xffffffbc00f00947 */ /* 0x000fea000383ffff */
[----:B-12---:R-:W2:Y:S04]  /*27020*/  LDL.64 R22, [R1+0xb0] ;  /* 0x0000b00001167983 */ /* 0x006ea80000100a00 */
[----:B------:R-:W-:Y:S04]  /*27030*/  STG.E desc[UR4][R32.64+0x1f0], R18 ;  /* 0x0001f01220007986 */ /* 0x000fe8000c101904 */
[----:B------:R1:W-:Y:S04]  /*27040*/  STG.E desc[UR4][R32.64+0x68c], R18 ;  /* 0x00068c1220007986 */ /* 0x0003e8000c101904 */
[----:B------:R-:W5:Y:S04]  /*27050*/  LDL.64 R30, [R1+0x80] ;  /* 0x00008000011e7983 */ /* 0x000f680000100a00 */
[----:B------:R-:W5:Y:S04]  /*27060*/  LDL.64 R28, [R1+0x88] ;  /* 0x00008800011c7983 */ /* 0x000f680000100a00 */
[----:B------:R-:W5:Y:S04]  /*27070*/  LDL.64 R2, [R1+0x90] ;  /* 0x0000900001027983 */ /* 0x000f680000100a00 */
[----:B0--34-:R-:W3:Y:S04]  /*27080*/  LDL.64 R4, [R1+0x98] ;  /* 0x0000980001047983 */ /* 0x019ee80000100a00 */
[----:B------:R-:W4:Y:S04]  /*27090*/  LDL.64 R6, [R1+0xa0] ;  /* 0x0000a00001067983 */ /* 0x000f280000100a00 */
[----:B------:R-:W4:Y:S04]  /*270a0*/  LDL.64 R8, [R1+0xa8] ;  /* 0x0000a80001087983 */ /* 0x000f280000100a00 */
[----:B------:R-:W4:Y:S04]  /*270b0*/  LDL.64 R10, [R1+0xb8] ;  /* 0x0000b800010a7983 */ /* 0x000f280000100a00 */
[----:B------:R-:W4:Y:S04]  /*270c0*/  LDL.64 R12, [R1+0xc0] ;  /* 0x0000c000010c7983 */ /* 0x000f280000100a00 */
[----:B------:R-:W4:Y:S04]  /*270d0*/  LDL.64 R14, [R1+0xc8] ;  /* 0x0000c800010e7983 */ /* 0x000f280000100a00 */
[----:B------:R-:W4:Y:S04]  /*270e0*/  LDL.64 R16, [R1+0xd0] ;  /* 0x0000d00001107983 */ /* 0x000f280000100a00 */
[----:B-1----:R-:W4:Y:S04]  /*270f0*/  LDL.64 R18, [R1+0xd8] ;  /* 0x0000d80001127983 */ /* 0x002f280000100a00 */
[----:B------:R-:W4:Y:S04]  /*27100*/  LDL.64 R20, [R1+0xe0] ;  /* 0x0000e00001147983 */ /* 0x000f280000100a00 */
[----:B------:R-:W4:Y:S04]  /*27110*/  LDL.64 R24, [R1+0xf0] ;  /* 0x0000f00001187983 */ /* 0x000f280000100a00 */
[----:B--2---:R-:W-:Y:S04]  /*27120*/  STG.E desc[UR4][R32.64+0x224], R22 ;  /* 0x0002241620007986 */ /* 0x004fe8000c101904 */
[----:B------:R-:W-:Y:S04]  /*27130*/  STG.E desc[UR4][R32.64+0x6c0], R22 ;  /* 0x0006c01620007986 */ /* 0x000fe8000c101904 */
[----:B------:R-:W-:Y:S04]  /*27140*/  STG.E desc[UR4][R32.64+0x228], R23 ;  /* 0x0002281720007986 */ /* 0x000fe8000c101904 */
[----:B------:R0:W-:Y:S04]  /*27150*/  STG.E desc[UR4][R32.64+0x6c4], R23 ;  /* 0x0006c41720007986 */ /* 0x0001e8000c101904 */
[----:B0-----:R-:W2:Y:S04]  /*27160*/  LDL.64 R22, [R1+0xe8] ;  /* 0x0000e80001167983 */ /* 0x001ea80000100a00 */
        /* <DEDUP_REMOVED lines=56> */
.L_x_543:
[----:B------:R-:W-:Y:S05]  /*274f0*/  BSYNC.RECONVERGENT B1 ;  /* 0x0000000000017941 */ /* 0x000fea0003800200 */
.L_x_542:
[----:B------:R-:W-:Y:S05]  /*27500*/  WARPSYNC.ALL ;  /* 0x0000000000007948 */ /* 0x000fea0003800000 */
[----:B0-----:R-:W-:Y:S01]  /*27510*/  CS2R R6, SR_CLOCKLO ;  /* 0x0000000000067805 */ /* 0x001fe20000015000 */
[----:B------:R-:W0:Y:S02]  /*27520*/  LDC.64 R2, c[0x4][0x40] ;  /* 0x01001000ff027b82 */ /* 0x000e240000000a00 */
[----:B0-----:R-:W2:Y:S01]  /*27530*/  LDG.E R12, desc[UR4][R2.64] ;  /* 0x00000004020c7981 */ /* 0x001ea2000c1e1900 */
[----:B------:R-:W0:Y:S01]  /*27540*/  MUFU.RCP64H R5, 10 ;  /* 0x4024000000057908 */ /* 0x000e220000001800 */
[----:B------:R-:W-:Y:S01]  /*27550*/  IMAD.MOV.U32 R10, RZ, RZ, 0x0 ;  /* 0x00000000ff0a7424 */ /* 0x000fe200078e00ff */
[----:B------:R-:W-:Y:S01]  /*27560*/  IADD3 R26, P0, PT, R26, R6, RZ ;  /* 0x000000061a1a7210 */ /* 0x000fe20007f1e0ff */
[----:B------:R-:W-:-:S02]  /*27570*/  IMAD.MOV.U32 R11, RZ, RZ, 0x40240000 ;  /* 0x40240000ff0b7424 */ /* 0x000fc400078e00ff */
[----:B------:R-:W-:Y:S02]  /*27580*/  IMAD.MOV.U32 R4, RZ, RZ, 0x1 ;  /* 0x00000001ff047424 */ /* 0x000fe400078e00ff */
[----:B------:R-:W-:Y:S01]  /*27590*/  IMAD.X R6, R7, 0x1, R0, P0 ;  /* 0x0000000107067824 */ /* 0x000fe200000e0600 */
[----:B------:R-:W-:-:S04]  /*275a0*/  LOP3.LUT R0, R26, 0xaad26b49, RZ, 0x3c, !PT ;  /* 0xaad26b491a007812 */ /* 0x000fc800078e3cff */
[----:B------:R-:W-:Y:S01]  /*275b0*/  LOP3.LUT R6, R6, 0xf7dcefdd, RZ, 0x3c, !PT ;  /* 0xf7dcefdd06067812 */ /* 0x000fe200078e3cff */
[----:B------:R-:W-:Y:S01]  /*275c0*/  IMAD R16, R0, 0x4182bed5, RZ ;  /* 0x4182bed500107824 */ /* 0x000fe200078e02ff */
[----:B0-----:R-:W-:-:S03]  /*275d0*/  DFMA R8, R4, -R10, 1 ;  /* 0x3ff000000408742b */ /* 0x001fc6000000080a */
[----:B------:R-:W-:Y:S01]  /*275e0*/  IMAD R7, R6, -0x658354e5, RZ ;  /* 0x9a7cab1b06077824 */ /* 0x000fe200078e02ff */
[C---:B------:R-:W-:Y:S01]  /*275f0*/  LOP3.LUT R14, R16.reuse, 0x159a55e5, RZ, 0x3c, !PT ;  /* 0x159a55e5100e7812 */ /* 0x040fe200078e3cff */
[C---:B------:R-:W-:Y:S01]  /*27600*/  VIADD R0, R16.reuse, 0x75bcd15 ;  /* 0x075bcd1510007836 */ /* 0x040fe20000000000 */
[C---:B------:R-:W-:Y:S01]  /*27610*/  IADD3 R15, PT, PT, R16.reuse, 0x583f19, RZ ;  /* 0x00583f19100f7810 */ /* 0x040fe20007ffe0ff */
[C---:B------:R-:W-:Y:S01]  /*27620*/  VIADD R17, R7.reuse, 0x1f123bb5 ;  /* 0x1f123bb507117836 */ /* 0x040fe20000000000 */
[----:B------:R-:W-:Y:S01]  /*27630*/  IADD3 R16, PT, PT, R16, 0x64f0c9, R7 ;  /* 0x0064f0c910107810 */ /* 0x000fe20007ffe007 */
[----:B------:R-:W-:Y:S01]  /*27640*/  DFMA R8, R8, R8, R8 ;  /* 0x000000080808722b */ /* 0x000fe20000000008 */
[----:B------:R-:W-:-:S07]  /*27650*/  LOP3.LUT R18, R7, 0x5491333, RZ, 0x3c, !PT ;  /* 0x0549133307127812 */ /* 0x000fce00078e3cff */
[----:B------:R-:W-:-:S08]  /*27660*/  DFMA R8, R4, R8, R4 ;  /* 0x000000080408722b */ /* 0x000fd00000000004 */
[----:B------:R-:W-:-:S08]  /*27670*/  DFMA R10, R8, -R10, 1 ;  /* 0x3ff00000080a742b */ /* 0x000fd0000000080a */
[----:B------:R-:W-:Y:S01]  /*27680*/  DFMA R10, R8, R10, R8 ;  /* 0x0000000a080a722b */ /* 0x000fe20000000008 */
[----:B--2---:R-:W0:Y:S07]  /*27690*/  I2F.F64 R4, R12 ;  /* 0x0000000c00047312 */ /* 0x004e2e0000201c00 */
[----:B0-----:R-:W-:Y:S01]  /*276a0*/  DMUL R8, R4, R10 ;  /* 0x0000000a04087228 */ /* 0x001fe20000000000 */
[----:B------:R-:W-:-:S07]  /*276b0*/  FSETP.GEU.AND P1, PT, |R5|, 6.5827683646048100446e-37, PT ;  /* 0x036000000500780b */ /* 0x000fce0003f2e200 */
[----:B------:R-:W-:-:S08]  /*276c0*/  DFMA R2, R8, -10, R4 ;  /* 0xc02400000802782b */ /* 0x000fd00000000004 */
[----:B------:R-:W-:-:S10]  /*276d0*/  DFMA R2, R10, R2, R8 ;  /* 0x000000020a02722b */ /* 0x000fd40000000008 */
[----:B------:R-:W-:-:S05]  /*276e0*/  FFMA R8, RZ, 2.5625, R3 ;  /* 0x40240000ff087823 */ /* 0x000fca0000000003 */
[----:B------:R-:W-:-:S13]  /*276f0*/  FSETP.GT.AND P0, PT, |R8|, 1.469367938527859385e-39, PT ;  /* 0x001000000800780b */ /* 0x000fda0003f04200 */
[----:B------:R-:W-:Y:S05]  /*27700*/  @P0 BRA P1, `(.L_x_666) ;  /* 0x0000000000080947 */ /* 0x000fea0000800000 */
[----:B------:R-:W-:-:S07]  /*27710*/  MOV R22, 0x27730 ;  /* 0x0002773000167802 */ /* 0x000fce0000000f00 */
[----:B------:R-:W-:Y:S05]  /*27720*/  CALL.REL.NOINC `($__internal_0_$__cuda_sm20_div_rn_f64_full) ;  /* 0x00000004001c7944 */ /* 0x000fea0003c00000 */
.L_x_666:
[----:B------:R-:W0:Y:S01]  /*27730*/  S2R R7, SR_CTAID.X ;  /* 0x0000000000077919 */ /* 0x000e220000002500 */
[----:B------:R-:W1:Y:S01]  /*27740*/  LDC.64 R4, c[0x0][0x380] ;  /* 0x0000e000ff047b82 */ /* 0x000e620000000a00 */
[----:B------:R-:W-:Y:S01]  /*27750*/  IMAD.MOV.U32 R6, RZ, RZ, 0x14 ;  /* 0x00000014ff067424 */ /* 0x000fe200078e00ff */
[----:B------:R-:W-:Y:S01]  /*27760*/  DMUL R2, R2, 100 ;  /* 0x4059000002027828 */ /* 0x000fe20000000000 */
[----:B------:R-:W0:Y:S02]  /*27770*/  S2R R8, SR_TID.X ;  /* 0x0000000000087919 */ /* 0x000e240000002100 */
[----:B0-----:R-:W-:-:S04]  /*27780*/  IMAD R7, R7, 0x5, R8 ;  /* 0x0000000507077824 */ /* 0x001fc800078e0208 */
[----:B------:R-:W-:-:S07]  /*27790*/  IMAD R6, R7, R6, 0xa ;  /* 0x0000000a07067424 */ /* 0x000fce00078e0206 */
.L_x_669:
[----:B0-----:R-:W-:Y:S01]  /*277a0*/  SHF.R.U32.HI R7, RZ, 0x2, R0 ;  /* 0x00000002ff077819 */ /* 0x001fe20000011600 */
[----:B------:R-:W-:Y:S03]  /*277b0*/  BSSY.RECONVERGENT B0, `(.L_x_667) ;  /* 0x000003a000007945 */ /* 0x000fe60003800200 */
[----:B------:R-:W-:Y:S01]  /*277c0*/  LOP3.LUT R7, R7, R0, RZ, 0x3c, !PT ;  /* 0x0000000007077212 */ /* 0x000fe200078e3cff */
[----:B------:R-:W-:-:S04]  /*277d0*/  IMAD.SHL.U32 R0, R15, 0x10, RZ ;  /* 0x000000100f007824 */ /* 0x000fc800078e00ff */
[----:B------:R-:W-:-:S05]  /*277e0*/  IMAD.SHL.U32 R8, R7, 0x2, RZ ;  /* 0x0000000207087824 */ /* 0x000fca00078e00ff */
[----:B------:R-:W-:Y:S01]  /*277f0*/  LOP3.LUT R0, R7, R8, R0, 0x96, !PT ;  /* 0x0000000807007212 */ /* 0x000fe200078e9600 */
[----:B------:R-:W-:Y:S02]  /*27800*/  IMAD.MOV.U32 R8, RZ, RZ, R16 ;  /* 0x000000ffff087224 */ /* 0x000fe400078e0010 */
[----:B------:R-:W-:Y:S01]  /*27810*/  VIADD R16, R16, 0x587c5 ;  /* 0x000587c510107836 */ /* 0x000fe20000000000 */
[----:B------:R-:W-:Y:S01]  /*27820*/  LOP3.LUT R9, R0, R15, RZ, 0x3c, !PT ;  /* 0x0000000f00097212 */ /* 0x000fe200078e3cff */
[----:B------:R-:W-:-:S04]  /*27830*/  IMAD.MOV.U32 R7, RZ, RZ, 0x2f800000 ;  /* 0x2f800000ff077424 */ /* 0x000fc800078e00ff */
[----:B------:R-:W-:-:S05]  /*27840*/  IMAD.IADD R0, R9, 0x1, R16 ;  /* 0x0000000109007824 */ /* 0x000fca00078e0210 */
[----:B------:R-:W-:-:S05]  /*27850*/  I2FP.F32.U32 R0, R0 ;  /* 0x0000000000007245 */ /* 0x000fca0000201000 */
[----:B------:R-:W-:-:S06]  /*27860*/  FFMA R10, R0, R7, 1.1641532182693481445e-10 ;  /* 0x2f000000000a7423 */ /* 0x000fcc0000000007 */
[----:B------:R-:W0:Y:S02]  /*27870*/  F2F.F64.F32 R10, R10 ;  /* 0x0000000a000a7310 */ /* 0x000e240000201800 */
[----:B0-----:R-:W-:Y:S01]  /*27880*/  DSETP.GT.AND P0, PT, R2, R10, PT ;  /* 0x0000000a0200722a */ /* 0x001fe20003f04000 */
[----:B------:R-:W-:Y:S01]  /*27890*/  MOV R11, R14 ;  /* 0x0000000e000b7202 */ /* 0x000fe20000000f00 */
[----:B------:R-:W-:Y:S02]  /*278a0*/  IMAD.MOV.U32 R14, RZ, RZ, R17 ;  /* 0x000000ffff0e7224 */ /* 0x000fe400078e0011 */
[----:B------:R-:W-:Y:S02]  /*278b0*/  IMAD.MOV.U32 R17, RZ, RZ, R18 ;  /* 0x000000ffff117224 */ /* 0x000fe400078e0012 */
[----:B------:R-:W-:Y:S02]  /*278c0*/  IMAD.MOV.U32 R18, RZ, RZ, R15 ;  /* 0x000000ffff127224 */ /* 0x000fe400078e000f */
[----:B------:R-:W-:-:S02]  /*278d0*/  IMAD.MOV.U32 R0, RZ, RZ, R11 ;  /* 0x000000ffff007224 */ /* 0x000fc400078e000b */
[----:B------:R-:W-:-:S04]  /*278e0*/  IMAD.MOV.U32 R15, RZ, RZ, R9 ;  /* 0x000000ffff0f7224 */ /* 0x000fc800078e0009 */
[----:B------:R-:W-:Y:S05]  /*278f0*/  @!P0 BRA `(.L_x_668) ;  /* 0x0000000000948947 */ /* 0x000fea0003800000 */
[----:B------:R-:W-:Y:S01]  /*27900*/  SHF.R.U32.HI R0, RZ, 0x2, R11 ;  /* 0x00000002ff007819 */ /* 0x000fe2000001160b */
[----:B------:R-:W-:Y:S02]  /*27910*/  IMAD.SHL.U32 R9, R15, 0x10, RZ ;  /* 0x000000100f097824 */ /* 0x000fe400078e00ff */
[----:B------:R-:W-:Y:S01]  /*27920*/  VIADD R16, R8, 0x10974f ;  /* 0x0010974f08107836 */ /* 0x000fe20000000000 */
[----:B------:R-:W-:Y:S02]  /*27930*/  LOP3.LUT R0, R0, R11, RZ, 0x3c, !PT ;  /* 0x0000000b00007212 */ /* 0x000fe400078e3cff */
[----:B------:R-:W-:-:S03]  /*27940*/  SHF.R.U32.HI R11, RZ, 0x2, R14 ;  /* 0x00000002ff0b7819 */ /* 0x000fc6000001160e */
[----:B------:R-:W-:Y:S01]  /*27950*/  IMAD.SHL.U32 R10, R0, 0x2, RZ ;  /* 0x00000002000a7824 */ /* 0x000fe200078e00ff */
[----:B------:R-:W-:Y:S01]  /*27960*/  LOP3.LUT R11, R11, R14, RZ, 0x3c, !PT ;  /* 0x0000000e0b0b7212 */ /* 0x000fe200078e3cff */
[----:B------:R-:W-:-:S03]  /*27970*/  IMAD.MOV.U32 R14, RZ, RZ, R18 ;  /* 0x000000ffff0e7224 */ /* 0x000fc600078e0012 */
[----:B------:R-:W-:Y:S01]  /*27980*/  LOP3.LUT R10, R0, R10, R9, 0x96, !PT ;  /* 0x0000000a000a7212 */ /* 0x000fe200078e9609 */
[----:B------:R-:W-:-:S03]  /*27990*/  IMAD.SHL.U32 R12, R11, 0x2, RZ ;  /* 0x000000020b0c7824 */ /* 0x000fc600078e00ff */
[----:B------:R-:W-:-:S04]  /*279a0*/  LOP3.LUT R9, R10, R15, RZ, 0x3c, !PT ;  /* 0x0000000f0a097212 */ /* 0x000fc800078e3cff */
[----:B------:R-:W-:Y:S01]  /*279b0*/  SHF.L.U32 R10, R9, 0x4, RZ ;  /* 0x00000004090a7819 */ /* 0x000fe200000006ff */
[--C-:B------:R-:W-:Y:S01]  /*279c0*/  IMAD.MOV.U32 R18, RZ, RZ, R9.reuse ;  /* 0x000000ffff127224 */ /* 0x100fe200078e0009 */
[----:B------:R-:W-:Y:S02]  /*279d0*/  IADD3 R0, PT, PT, R8, 0xb0f8a, R9 ;  /* 0x000b0f8a08007810 */ /* 0x000fe40007ffe009 */
[----:B------:R-:W-:Y:S02]  /*279e0*/  LOP3.LUT R10, R11, R12, R10, 0x96, !PT ;  /* 0x0000000c0b0a7212 */ /* 0x000fe400078e960a */
[----:B------:R-:W-:Y:S02]  /*279f0*/  I2FP.F32.U32 R0, R0 ;  /* 0x0000000000007245 */ /* 0x000fe40000201000 */
[----:B------:R-:W-:-:S03]  /*27a00*/  LOP3.LUT R11, R10, R9, RZ, 0x3c, !PT ;  /* 0x000000090a0b7212 */ /* 0x000fc600078e3cff */
[----:B------:R-:W-:Y:S02]  /*27a10*/  FFMA R0, R0, R7, 1.1641532182693481445e-10 ;  /* 0x2f00000000007423 */ /* 0x000fe40000000007 */
[----:B------:R-:W-:Y:S02]  /*27a20*/  IMAD.IADD R10, R11, 0x1, R16 ;  /* 0x000000010b0a7824 */ /* 0x000fe400078e0210 */
[----:B------:R-:W-:Y:S01]  /*27a30*/  FMUL R8, R0, 31 ;  /* 0x41f8000000087820 */ /* 0x000fe20000400000 */
[----:B------:R-:W-:Y:S02]  /*27a40*/  IMAD.MOV.U32 R0, RZ, RZ, R17 ;  /* 0x000000ffff007224 */ /* 0x000fe400078e0011 */
[----:B------:R-:W-:Y:S01]  /*27a50*/  I2FP.F32.U32 R10, R10 ;  /* 0x0000000a000a7245 */ /* 0x000fe20000201000 */
[----:B------:R-:W-:Y:S01]  /*27a60*/  F2I.TRUNC.NTZ R13, R8 ;  /* 0x00000008000d7305 */ /* 0x000fe2000020f100 */
[----:B------:R-:W-:Y:S02]  /*27a70*/  IMAD.MOV.U32 R17, RZ, RZ, R15 ;  /* 0x000000ffff117224 */ /* 0x000fe400078e000f */
[----:B------:R-:W-:-:S02]  /*27a80*/  IMAD.MOV.U32 R15, RZ, RZ, R11 ;  /* 0x000000ffff0f7224 */ /* 0x000fc400078e000b */
[----:B------:R-:W-:-:S04]  /*27a90*/  FFMA R10, R10, R7, 1.1641532182693481445e-10 ;  /* 0x2f0000000a0a7423 */ /* 0x000fc80000000007 */
[----:B------:R-:W-:-:S04]  /*27aa0*/  FMUL R10, R10, 31 ;  /* 0x41f800000a0a7820 */ /* 0x000fc80000400000 */
[----:B------:R-:W0:Y:S02]  /*27ab0*/  F2I.TRUNC.NTZ R7, R10 ;  /* 0x0000000a00077305 */ /* 0x000e24000020f100 */
[----:B0-----:R-:W-:-:S13]  /*27ac0*/  ISETP.NE.AND P0, PT, R13, R7, PT ;  /* 0x000000070d00720c */ /* 0x001fda0003f05270 */
[----:B------:R-:W-:Y:S05]  /*27ad0*/  @!P0 BRA `(.L_x_668) ;  /* 0x00000000001c8947 */ /* 0x000fea0003800000 */
[----:B-1----:R-:W-:-:S04]  /*27ae0*/  IMAD.WIDE R10, R27, 0x7c, R4 ;  /* 0x0000007c1b0a7825 */ /* 0x002fc800078e0204 */
[----:B------:R-:W-:-:S04]  /*27af0*/  IMAD.WIDE R8, R7, 0x4, R10 ;  /* 0x0000000407087825 */ /* 0x000fc800078e020a */
[----:B------:R-:W-:Y:S02]  /*27b00*/  IMAD.WIDE R10, R13, 0x4, R10 ;  /* 0x000000040d0a7825 */ /* 0x000fe400078e020a */
[----:B------:R-:W2:Y:S04]  /*27b10*/  LDG.E R13, desc[UR4][R8.64] ;  /* 0x00000004080d7981 */ /* 0x000ea8000c1e1900 */
[----:B------:R-:W3:Y:S04]  /*27b20*/  LDG.E R7, desc[UR4][R10.64] ;  /* 0x000000040a077981 */ /* 0x000ee8000c1e1900 */
[----:B--2---:R0:W-:Y:S04]  /*27b30*/  STG.E desc[UR4][R10.64], R13 ;  /* 0x0000000d0a007986 */ /* 0x0041e8000c101904 */
[----:B---3--:R0:W-:Y:S02]  /*27b40*/  STG.E desc[UR4][R8.64], R7 ;  /* 0x0000000708007986 */ /* 0x0081e4000c101904 */
.L_x_668:
[----:B------:R-:W-:Y:S05]  /*27b50*/  BSYNC.RECONVERGENT B0 ;  /* 0x0000000000007941 */ /* 0x000fea0003800200 */
.L_x_667:
[----:B------:R-:W-:-:S05]  /*27b60*/  VIADD R27, R27, 0x1 ;  /* 0x000000011b1b7836 */ /* 0x000fca0000000000 */
[----:B------:R-:W-:-:S13]  /*27b70*/  ISETP.GE.AND P0, PT, R27, R6, PT ;  /* 0x000000061b00720c */ /* 0x000fda0003f06270 */
[----:B------:R-:W-:Y:S05]  /*27b80*/  @!P0 BRA `(.L_x_669) ;  /* 0xfffffffc00048947 */ /* 0x000fea000383ffff */
[----:B------:R-:W-:Y:S05]  /*27b90*/  EXIT ;  /* 0x000000000000794d */ /* 0x000fea0003800000 */
        .weak           $__internal_0_$__cuda_sm20_div_rn_f64_full
        .type           $__internal_0_$__cuda_sm20_div_rn_f64_full,@function
        .size           $__internal_0_$__cuda_sm20_div_rn_f64_full,(.L_x_687 - $__internal_0_$__cuda_sm20_div_rn_f64_full)
$__internal_0_$__cuda_sm20_div_rn_f64_full:
[----:B------:R-:W-:Y:S01]  /*27ba0*/  IMAD.MOV.U32 R3, RZ, RZ, 0x3ff40000 ;  /* 0x3ff40000ff037424 */ /* 0x000fe200078e00ff */
[----:B------:R-:W-:Y:S01]  /*27bb0*/  MOV R2, 0x0 ;  /* 0x0000000000027802 */ /* 0x000fe20000000f00 */
[----:B------:R-:W-:Y:S01]  /*27bc0*/  IMAD.MOV.U32 R8, RZ, RZ, 0x1 ;  /* 0x00000001ff087424 */ /* 0x000fe200078e00ff */
[C---:B------:R-:W-:Y:S01]  /*27bd0*/  FSETP.GEU.AND P1, PT, |R5|.reuse, 1.469367938527859385e-39, PT ;  /* 0x001000000500780b */ /* 0x040fe20003f2e200 */
[----:B------:R-:W0:Y:S01]  /*27be0*/  MUFU.RCP64H R9, R3 ;  /* 0x0000000300097308 */ /* 0x000e220000001800 */
[----:B------:R-:W-:Y:S01]  /*27bf0*/  LOP3.LUT R20, R5, 0x7ff00000, RZ, 0xc0, !PT ;  /* 0x7ff0000005147812 */ /* 0x000fe200078ec0ff */
[----:B------:R-:W-:Y:S02]  /*27c00*/  IMAD.MOV.U32 R19, RZ, RZ, 0x1ca00000 ;  /* 0x1ca00000ff137424 */ /* 0x000fe400078e00ff */
[----:B------:R-:W-:Y:S01]  /*27c10*/  IMAD.MOV.U32 R24, RZ, RZ, 0x40200000 ;  /* 0x40200000ff187424 */ /* 0x000fe200078e00ff */
[----:B------:R-:W-:Y:S01]  /*27c20*/  ISETP.GE.U32.AND P0, PT, R20, 0x40200000, PT ;  /* 0x402000001400780c */ /* 0x000fe20003f06070 */
[----:B------:R-:W-:-:S03]  /*27c30*/  IMAD.MOV.U32 R21, RZ, RZ, R20 ;  /* 0x000000ffff157224 */ /* 0x000fc600078e0014 */
[----:B------:R-:W-:-:S04]  /*27c40*/  SEL R19, R19, 0x63400000, !P0 ;  /* 0x6340000013137807 */ /* 0x000fc80004000000 */
[----:B------:R-:W-:Y:S01]  /*27c50*/  @!P1 LOP3.LUT R12, R19, 0x80000000, R5, 0xf8, !PT ;  /* 0x80000000130c9812 */ /* 0x000fe200078ef805 */
[----:B0-----:R-:W-:-:S03]  /*27c60*/  DFMA R6, R8, -R2, 1 ;  /* 0x3ff000000806742b */ /* 0x001fc60000000802 */
[----:B------:R-:W-:Y:S01]  /*27c70*/  @!P1 LOP3.LUT R13, R12, 0x100000, RZ, 0xfc, !PT ;  /* 0x001000000c0d9812 */ /* 0x000fe200078efcff */
[----:B------:R-:W-:-:S04]  /*27c80*/  @!P1 IMAD.MOV.U32 R12, RZ, RZ, RZ ;  /* 0x000000ffff0c9224 */ /* 0x000fc800078e00ff */
[----:B------:R-:W-:-:S08]  /*27c90*/  DFMA R6, R6, R6, R6 ;  /* 0x000000060606722b */ /* 0x000fd00000000006 */
[----:B------:R-:W-:Y:S01]  /*27ca0*/  DFMA R8, R8, R6, R8 ;  /* 0x000000060808722b */ /* 0x000fe20000000008 */
[----:B------:R-:W-:Y:S01]  /*27cb0*/  LOP3.LUT R7, R19, 0x800fffff, R5, 0xf8, !PT ;  /* 0x800fffff13077812 */ /* 0x000fe200078ef805 */
[----:B------:R-:W-:-:S06]  /*27cc0*/  IMAD.MOV.U32 R6, RZ, RZ, R4 ;  /* 0x000000ffff067224 */ /* 0x000fcc00078e0004 */
[----:B------:R-:W-:Y:S02]  /*27cd0*/  DFMA R10, R8, -R2, 1 ;  /* 0x3ff00000080a742b */ /* 0x000fe40000000802 */
[----:B------:R-:W-:-:S06]  /*27ce0*/  @!P1 DFMA R6, R6, 2, -R12 ;  /* 0x400000000606982b */ /* 0x000fcc000000080c */
[----:B------:R-:W-:-:S04]  /*27cf0*/  DFMA R10, R8, R10, R8 ;  /* 0x0000000a080a722b */ /* 0x000fc80000000008 */
[----:B------:R-:W-:-:S04]  /*27d00*/  @!P1 LOP3.LUT R21, R7, 0x7ff00000, RZ, 0xc0, !PT ;  /* 0x7ff0000007159812 */ /* 0x000fc800078ec0ff */
[----:B------:R-:W-:Y:S01]  /*27d10*/  DMUL R8, R10, R6 ;  /* 0x000000060a087228 */ /* 0x000fe20000000000 */
[----:B------:R-:W-:-:S05]  /*27d20*/  VIADD R23, R21, 0xffffffff ;  /* 0xffffffff15177836 */ /* 0x000fca0000000000 */
[----:B------:R-:W-:Y:S02]  /*27d30*/  ISETP.GT.U32.AND P0, PT, R23, 0x7feffffe, PT ;  /* 0x7feffffe1700780c */ /* 0x000fe40003f04070 */
[----:B------:R-:W-:Y:S01]  /*27d40*/  IADD3 R23, PT, PT, R24, -0x1, RZ ;  /* 0xffffffff18177810 */ /* 0x000fe20007ffe0ff */
[----:B------:R-:W-:-:S03]  /*27d50*/  DFMA R12, R8, -R2, R6 ;  /* 0x80000002080c722b */ /* 0x000fc60000000006 */
[----:B------:R-:W-:-:S05]  /*27d60*/  ISETP.GT.U32.OR P0, PT, R23, 0x7feffffe, P0 ;  /* 0x7feffffe1700780c */ /* 0x000fca0000704470 */
[----:B------:R-:W-:-:S08]  /*27d70*/  DFMA R12, R10, R12, R8 ;  /* 0x0000000c0a0c722b */ /* 0x000fd00000000008 */
[----:B------:R-:W-:Y:S05]  /*27d80*/  @P0 BRA `(.L_x_670) ;  /* 0x0000000000680947 */ /* 0x000fea0003800000 */
[----:B------:R-:W-:Y:S02]  /*27d90*/  IMAD.MOV.U32 R5, RZ, RZ, 0x40200000 ;  /* 0x40200000ff057424 */ /* 0x000fe400078e00ff */
[----:B------:R-:W-:-:S03]  /*27da0*/  IMAD.MOV.U32 R4, RZ, RZ, RZ ;  /* 0x000000ffff047224 */ /* 0x000fc600078e00ff */
[----:B------:R-:W-:-:S04]  /*27db0*/  VIADDMNMX R20, R20, -R5, 0xb9600000, !PT ;  /* 0xb960000014147446 */ /* 0x000fc80007800905 */
[----:B------:R-:W-:-:S05]  /*27dc0*/  VIMNMX R20, PT, PT, R20, 0x46a00000, PT ;  /* 0x46a0000014147848 */ /* 0x000fca0003fe0100 */
[----:B------:R-:W-:-:S04]  /*27dd0*/  IMAD.IADD R19, R20, 0x1, -R19 ;  /* 0x0000000114137824 */ /* 0x000fc800078e0a13 */
[----:B------:R-:W-:-:S06]  /*27de0*/  VIADD R5, R19, 0x7fe00000 ;  /* 0x7fe0000013057836 */ /* 0x000fcc0000000000 */
[----:B------:R-:W-:-:S10]  /*27df0*/  DMUL R8, R12, R4 ;  /* 0x000000040c087228 */ /* 0x000fd40000000000 */
[----:B------:R-:W-:-:S13]  /*27e00*/  FSETP.GTU.AND P0, PT, |R9|, 1.469367938527859385e-39, PT ;  /* 0x001000000900780b */ /* 0x000fda0003f0c200 */
[----:B------:R-:W-:Y:S05]  /*27e10*/  @P0 BRA `(.L_x_671) ;  /* 0x0000000000880947 */ /* 0x000fea0003800000 */
[----:B------:R-:W-:Y:S01]  /*27e20*/  DFMA R2, R12, -R2, R6 ;  /* 0x800000020c02722b */ /* 0x000fe20000000006 */
[----:B------:R-:W-:-:S09]  /*27e30*/  IMAD.MOV.U32 R4, RZ, RZ, RZ ;  /* 0x000000ffff047224 */ /* 0x000fd200078e00ff */
[C---:B------:R-:W-:Y:S02]  /*27e40*/  FSETP.NEU.AND P0, PT, R3.reuse, RZ, PT ;  /* 0x000000ff0300720b */ /* 0x040fe40003f0d000 */
[----:B------:R-:W-:-:S04]  /*27e50*/  LOP3.LUT R2, R3, 0x40240000, RZ, 0x3c, !PT ;  /* 0x4024000003027812 */ /* 0x000fc800078e3cff */
[----:B------:R-:W-:-:S04]  /*27e60*/  LOP3.LUT R7, R2, 0x80000000, RZ, 0xc0, !PT ;  /* 0x8000000002077812 */ /* 0x000fc800078ec0ff */
[----:B------:R-:W-:-:S03]  /*27e70*/  LOP3.LUT R5, R7, R5, RZ, 0xfc, !PT ;  /* 0x0000000507057212 */ /* 0x000fc600078efcff */
[----:B------:R-:W-:Y:S05]  /*27e80*/  @!P0 BRA `(.L_x_671) ;  /* 0x00000000006c8947 */ /* 0x000fea0003800000 */
[----:B------:R-:W-:Y:S01]  /*27e90*/  IMAD.MOV R3, RZ, RZ, -R19 ;  /* 0x000000ffff037224 */ /* 0x000fe200078e0a13 */
[----:B------:R-:W-:Y:S01]  /*27ea0*/  DMUL.RP R4, R12, R4 ;  /* 0x000000040c047228 */ /* 0x000fe20000008000 */
[----:B------:R-:W-:Y:S01]  /*27eb0*/  IMAD.MOV.U32 R2, RZ, RZ, RZ ;  /* 0x000000ffff027224 */ /* 0x000fe200078e00ff */
[----:B------:R-:W-:-:S05]  /*27ec0*/  IADD3 R19, PT, PT, -R19, -0x43300000, RZ ;  /* 0xbcd0000013137810 */ /* 0x000fca0007ffe1ff */
[----:B------:R-:W-:-:S03]  /*27ed0*/  DFMA R2, R8, -R2, R12 ;  /* 0x800000020802722b */ /* 0x000fc6000000000c */
[----:B------:R-:W-:-:S07]  /*27ee0*/  LOP3.LUT R7, R5, R7, RZ, 0x3c, !PT ;  /* 0x0000000705077212 */ /* 0x000fce00078e3cff */
[----:B------:R-:W-:-:S04]  /*27ef0*/  FSETP.NEU.AND P0, PT, |R3|, R19, PT ;  /* 0x000000130300720b */ /* 0x000fc80003f0d200 */
[----:B------:R-:W-:Y:S02]  /*27f00*/  FSEL R8, R4, R8, !P0 ;  /* 0x0000000804087208 */ /* 0x000fe40004000000 */
[----:B------:R-:W-:Y:S01]  /*27f10*/  FSEL R9, R7, R9, !P0 ;  /* 0x0000000907097208 */ /* 0x000fe20004000000 */
[----:B------:R-:W-:Y:S06]  /*27f20*/  BRA `(.L_x_671) ;  /* 0x0000000000447947 */ /* 0x000fec0003800000 */
.L_x_670:
[----:B------:R-:W-:-:S14]  /*27f30*/  DSETP.NAN.AND P0, PT, R4, R4, PT ;  /* 0x000000040400722a */ /* 0x000fdc0003f08000 */
[----:B------:R-:W-:Y:S05]  /*27f40*/  @P0 BRA `(.L_x_672) ;  /* 0x0000000000340947 */ /* 0x000fea0003800000 */
[----:B------:R-:W-:Y:S01]  /*27f50*/  ISETP.NE.AND P0, PT, R21, R24, PT ;  /* 0x000000181500720c */ /* 0x000fe20003f05270 */
[----:B------:R-:W-:Y:S01]  /*27f60*/  IMAD.MOV.U32 R8, RZ, RZ, 0x0 ;  /* 0x00000000ff087424 */ /* 0x000fe200078e00ff */
[----:B------:R-:W-:-:S11]  /*27f70*/  MOV R9, 0xfff80000 ;  /* 0xfff8000000097802 */ /* 0x000fd60000000f00 */
[----:B------:R-:W-:Y:S05]  /*27f80*/  @!P0 BRA `(.L_x_671) ;  /* 0x00000000002c8947 */ /* 0x000fea0003800000 */
[----:B------:R-:W-:Y:S02]  /*27f90*/  ISETP.NE.AND P0, PT, R21, 0x7ff00000, PT ;  /* 0x7ff000001500780c */ /* 0x000fe40003f05270 */
[----:B------:R-:W-:Y:S02]  /*27fa0*/  LOP3.LUT R4, R5, 0x40240000, RZ, 0x3c, !PT ;  /* 0x4024000005047812 */ /* 0x000fe400078e3cff */
[----:B------:R-:W-:Y:S02]  /*27fb0*/  ISETP.EQ.OR P0, PT, R24, RZ, !P0 ;  /* 0x000000ff1800720c */ /* 0x000fe40004702670 */
[----:B------:R-:W-:-:S11]  /*27fc0*/  LOP3.LUT R9, R4, 0x80000000, RZ, 0xc0, !PT ;  /* 0x8000000004097812 */ /* 0x000fd600078ec0ff */
[----:B------:R-:W-:Y:S01]  /*27fd0*/  @P0 LOP3.LUT R2, R9, 0x7ff00000, RZ, 0xfc, !PT ;  /* 0x7ff0000009020812 */ /* 0x000fe200078efcff */
[----:B------:R-:W-:Y:S02]  /*27fe0*/  @!P0 IMAD.MOV.U32 R8, RZ, RZ, RZ ;  /* 0x000000ffff088224 */ /* 0x000fe400078e00ff */
[----:B------:R-:W-:Y:S02]  /*27ff0*/  @P0 IMAD.MOV.U32 R8, RZ, RZ, RZ ;  /* 0x000000ffff080224 */ /* 0x000fe400078e00ff */
[----:B------:R-:W-:Y:S01]  /*28000*/  @P0 IMAD.MOV.U32 R9, RZ, RZ, R2 ;  /* 0x000000ffff090224 */ /* 0x000fe200078e0002 */
[----:B------:R-:W-:Y:S06]  /*28010*/  BRA `(.L_x_671) ;  /* 0x0000000000087947 */ /* 0x000fec0003800000 */
.L_x_672:
[----:B------:R-:W-:Y:S01]  /*28020*/  LOP3.LUT R9, R5, 0x80000, RZ, 0xfc, !PT ;  /* 0x0008000005097812 */ /* 0x000fe200078efcff */
[----:B------:R-:W-:-:S07]  /*28030*/  IMAD.MOV.U32 R8, RZ, RZ, R4 ;  /* 0x000000ffff087224 */ /* 0x000fce00078e0004 */
.L_x_671:
[----:B------:R-:W-:Y:S02]  /*28040*/  IMAD.MOV.U32 R23, RZ, RZ, 0x0 ;  /* 0x00000000ff177424 */ /* 0x000fe400078e00ff */
[----:B------:R-:W-:Y:S02]  /*28050*/  IMAD.MOV.U32 R2, RZ, RZ, R8 ;  /* 0x000000ffff027224 */ /* 0x000fe400078e0008 */
[----:B------:R-:W-:Y:S01]  /*28060*/  IMAD.MOV.U32 R3, RZ, RZ, R9 ;  /* 0x000000ffff037224 */ /* 0x000fe200078e0009 */
[----:B------:R-:W-:Y:S06]  /*28070*/  RET.REL.NODEC R22 `(_Z2GAPA31_iPdPA31_d) ;  /* 0xfffffd7c16e07950 */ /* 0x000fec0003c3ffff */
.L_x_673:
        /* <DEDUP_REMOVED lines=16> */
.L_x_687:


//--------------------- .text._Z8exchangePA31_iPd --------------------------
	.section	.text._Z8exchangePA31_iPd,"ax",@progbits
	.align	128
        .global         _Z8exchangePA31_iPd
        .type           _Z8exchangePA31_iPd,@function
        .size           _Z8exchangePA31_iPd,(.L_x_693 - _Z8exchangePA31_iPd)
        .other          _Z8exchangePA31_iPd,@"STO_CUDA_ENTRY STV_DEFAULT"
_Z8exchangePA31_iPd:
.text._Z8exchangePA31_iPd:
[----:B------:R-:W-:Y:S01]  /*0000*/  LDC R1, c[0x0][0x37c] ;  /* 0x0000df00ff017b82 */ /* 0x000fe20000000800 */
[----:B------:R-:W0:Y:S01]  /*0010*/  S2R R7, SR_CTAID.X ;  /* 0x0000000000077919 */ /* 0x000e220000002500 */
[----:B------:R-:W0:Y:S02]  /*0020*/  S2R R0, SR_TID.X ;  /* 0x0000000000007919 */ /* 0x000e240000002100 */
[----:B0-----:R-:W-:Y:S01]  /*0030*/  IMAD R7, R7, 0x5, R0 ;  /* 0x0000000507077824 */ /* 0x001fe200078e0200 */
[----:B------:R-:W-:-:S06]  /*0040*/  CS2R R2, SR_CLOCKLO ;  /* 0x0000000000027805 */ /* 0x000fcc0000015000 */
[----:B------:R-:W-:-:S04]  /*0050*/  IADD3 R0, P0, PT, R7, R2, RZ ;  /* 0x0000000207007210 */ /* 0x000fc80007f1e0ff */
[----:B------:R-:W-:Y:S02]  /*0060*/  LOP3.LUT R0, R0, 0xaad26b49, RZ, 0x3c, !PT ;  /* 0xaad26b4900007812 */ /* 0x000fe400078e3cff */
[----:B------:R-:W-:-:S03]  /*0070*/  LEA.HI.X.SX32 R3, R7, R3, 0x1, P0 ;  /* 0x0000000307037211 */ /* 0x000fc600000f0eff */
[----:B------:R-:W-:Y:S01]  /*0080*/  IMAD R0, R0, 0x4182bed5, RZ ;  /* 0x4182bed500007824 */ /* 0x000fe200078e02ff */
[----:B------:R-:W-:-:S03]  /*0090*/  LOP3.LUT R3, R3, 0xf7dcefdd, RZ, 0x3c, !PT ;  /* 0xf7dcefdd03037812 */ /* 0x000fc600078e3cff */
[C---:B------:R-:W-:Y:S02]  /*00a0*/  VIADD R2, R0.reuse, 0x75bcd15 ;  /* 0x075bcd1500027836 */ /* 0x040fe40000000000 */
[----:B------:R-:W-:Y:S02]  /*00b0*/  VIADD R4, R0, 0x583f19 ;  /* 0x00583f1900047836 */ /* 0x000fe40000000000 */
[----:B------:R-:W-:Y:S01]  /*00c0*/  IMAD R3, R3, -0x658354e5, R0 ;  /* 0x9a7cab1b03037824 */ /* 0x000fe200078e0200 */
[----:B------:R-:W-:Y:S02]  /*00d0*/  SHF.R.U32.HI R5, RZ, 0x2, R2 ;  /* 0x00000002ff057819 */ /* 0x000fe40000011602 */
[----:B------:R-:W-:Y:S02]  /*00e0*/  SHF.L.U32 R9, R4, 0x4, RZ ;  /* 0x0000000404097819 */ /* 0x000fe400000006ff */
[----:B------:R-:W-:-:S05]  /*00f0*/  LOP3.LUT R5, R5, R2, RZ, 0x3c, !PT ;  /* 0x0000000205057212 */ /* 0x000fca00078e3cff */
[----:B------:R-:W-:-:S05]  /*0100*/  IMAD.SHL.U32 R2, R5, 0x2, RZ ;  /* 0x0000000205027824 */ /* 0x000fca00078e00ff */
[----:B------:R-:W-:-:S04]  /*0110*/  LOP3.LUT R2, R4, R9, R2, 0x96, !PT ;  /* 0x0000000904027212 */ /* 0x000fc800078e9602 */
[----:B------:R-:W-:-:S04]  /*0120*/  LOP3.LUT R2, R2, R5, RZ, 0x3c, !PT ;  /* 0x0000000502027212 */ /* 0x000fc800078e3cff */
[----:B------:R-:W-:Y:S01]  /*0130*/  IADD3 R2, PT, PT, R3, 0x6a788e, R2 ;  /* 0x006a788e03027810 */ /* 0x000fe20007ffe002 */
[----:B------:R-:W-:-:S03]  /*0140*/  IMAD.MOV.U32 R3, RZ, RZ, 0x2f800000 ;  /* 0x2f800000ff037424 */ /* 0x000fc600078e00ff */
[----:B------:R-:W-:-:S05]  /*0150*/  I2FP.F32.U32 R2, R2 ;  /* 0x0000000200027245 */ /* 0x000fca0000201000 */
[----:B------:R-:W-:-:S05]  /*0160*/  FFMA R2, R2, R3, 1.1641532182693481445e-10 ;  /* 0x2f00000002027423 */ /* 0x000fca0000000003 */
[----:B------:R-:W-:-:S13]  /*0170*/  FSETP.GEU.AND P0, PT, R2, 0.5, PT ;  /* 0x3f0000000200780b */ /* 0x000fda0003f0e000 */
[----:B------:R-:W-:Y:S05]  /*0180*/  @P0 EXIT ;  /* 0x000000000000094d */ /* 0x000fea0003800000 */
[----:B------:R-:W-:Y:S01]  /*0190*/  IMAD R7, R7, 0x14, RZ ;  /* 0x0000001407077824 */ /* 0x000fe200078e02ff */
[----:B------:R-:W0:Y:S04]  /*01a0*/  LDCU.64 UR4, c[0x0][0x380] ;  /* 0x00007000ff0477ac */ /* 0x000e280008000a00 */
[----:B------:R-:W-:Y:S01]  /*01b0*/  IADD3 R0, PT, PT, R7, 0x14, RZ ;  /* 0x0000001407007810 */ /* 0x000fe20007ffe0ff */
[----:B------:R-:W1:Y:S04]  /*01c0*/  LDCU.64 UR6, c[0x0][0x358] ;  /* 0x00006b00ff0677ac */ /* 0x000e680008000a00 */
[----:B------:R-:W-:-:S05]  /*01d0*/  IMAD.HI R2, R0, 0x51eb851f, RZ ;  /* 0x51eb851f00027827 */ /* 0x000fca00078e02ff */
[----:B------:R-:W-:Y:S01]  /*01e0*/  SHF.R.U32.HI R3, RZ, 0x1f, R2 ;  /* 0x0000001fff037819 */ /* 0x000fe20000011602 */
[----:B0-----:R-:W-:-:S03]  /*01f0*/  UIADD3 UR4, UP0, UPT, UR4, 0x3c, URZ ;  /* 0x0000003c04047890 */ /* 0x001fc6000ff1e0ff */
[----:B------:R-:W-:Y:S01]  /*0200*/  LEA.HI.SX32 R3, R2, R3, 0x1b ;  /* 0x0000000302037211 */ /* 0x000fe200078fdaff */
[----:B------:R-:W-:-:S04]  /*0210*/  UIADD3.X UR5, UPT, UPT, URZ, UR5, URZ, UP0, !UPT ;  /* 0x00000005ff057290 */ /* 0x000fc800087fe4ff */
[----:B------:R-:W-:Y:S01]  /*0220*/  IMAD R11, R3, -0x64, R0 ;  /* 0xffffff9c030b7824 */ /* 0x000fe200078e0200 */
[----:B------:R-:W-:Y:S01]  /*0230*/  MOV R2, UR4 ;  /* 0x0000000400027c02 */ /* 0x000fe20008000f00 */
[----:B------:R-:W-:Y:S02]  /*0240*/  VIADD R0, R7, 0x9 ;  /* 0x0000000907007836 */ /* 0x000fe40000000000 */
[----:B------:R-:W-:Y:S01]  /*0250*/  IMAD.U32 R3, RZ, RZ, UR5 ;  /* 0x00000005ff037e24 */ /* 0x000fe2000f8e00ff */
[----:B-1----:R-:W-:-:S07]  /*0260*/  IADD3 R11, PT, PT, R11, 0x13, RZ ;  /* 0x000000130b0b7810 */ /* 0x002fce0007ffe0ff */
.L_x_674:
[----:B-1----:R-:W0:Y:S02]  /*0270*/  LDC.64 R12, c[0x0][0x388] ;  /* 0x0000e200ff0c7b82 */ /* 0x002e240000000a00 */
[----:B0-----:R-:W-:-:S06]  /*0280*/  IMAD.WIDE R14, R7, 0x8, R12 ;  /* 0x00000008070e7825 */ /* 0x001fcc00078e020c */
[----:B------:R-:W2:Y:S01]  /*0290*/  LDG.E.64 R14, desc[UR6][R14.64] ;  /* 0x000000060e0e7981 */ /* 0x000ea2000c1e1b00 */
        /* <DEDUP_REMOVED lines=65> */
[C---:B------:R-:W-:Y:S01]  /*06b0*/  ISETP.GE.AND P0, PT, R7.reuse, R0, PT ;  /* 0x000000000700720c */ /* 0x040fe20003f06270 */
[----:B------:R-:W-:Y:S01]  /*06c0*/  VIADD R7, R7, 0x1 ;  /* 0x0000000107077836 */ /* 0x000fe20000000000 */
[----:B------:R-:W-:Y:S01]  /*06d0*/  IADD3 R11, PT, PT, R11, -0x1, RZ ;  /* 0xffffffff0b0b7810 */ /* 0x000fe20007ffe0ff */
[----:B--2---:R1:W-:Y:S10]  /*06e0*/  STG.E desc[UR6][R8.64+0x3c], R15 ;  /* 0x00003c0f08007986 */ /* 0x0043f4000c101906 */
[----:B------:R-:W-:Y:S05]  /*06f0*/  @!P0 BRA `(.L_x_674) ;  /* 0xfffffff800dc8947 */ /* 0x000fea000383ffff */
[----:B------:R-:W-:Y:S05]  /*0700*/  EXIT ;  /* 0x000000000000794d */ /* 0x000fea0003800000 */
.L_x_675:
        /* <DEDUP_REMOVED lines=15> */
.L_x_693:


//--------------------- .text._Z14cal_length_fitPA31_iPA31_dPdS3_ --------------------------
	.section	.text._Z14cal_length_fitPA31_iPA31_dPdS3_,"ax",@progbits
	.align	128
        .global         _Z14cal_length_fitPA31_iPA31_dPdS3_
        .type           _Z14cal_length_fitPA31_iPA31_dPdS3_,@function
        .size           _Z14cal_length_fitPA31_iPA31_dPdS3_,(.L_x_688 - _Z14cal_length_fitPA31_iPA31_dPdS3_)
        .other          _Z14cal_length_fitPA31_iPA31_dPdS3_,@"STO_CUDA_ENTRY STV_DEFAULT"
_Z14cal_length_fitPA31_iPA31_dPdS3_:
.text._Z14cal_length_fitPA31_iPA31_dPdS3_:
[----:B------:R-:W-:Y:S01]  /*0000*/  LDC R1, c[0x0][0x37c] ;  /* 0x0000df00ff017b82 */ /* 0x000fe20000000800 */
[----:B------:R-:W0:Y:S07]  /*0010*/  S2R R0, SR_CTAID.X ;  /* 0x0000000000007919 */ /* 0x000e2e0000002500 */
[----:B------:R-:W1:Y:S01]  /*0020*/  LDC.64 R6, c[0x0][0x388] ;  /* 0x0000e200ff067b82 */ /* 0x000e620000000a00 */
[----:B------:R-:W2:Y:S01]  /*0030*/  LDCU.64 UR6, c[0x0][0x380] ;  /* 0x00007000ff0677ac */ /* 0x000ea20008000a00 */
[----:B------:R-:W0:Y:S01]  /*0040*/  S2R R3, SR_TID.X ;  /* 0x0000000000037919 */ /* 0x000e220000002100 */
[----:B------:R-:W3:Y:S05]  /*0050*/  LDCU.64 UR8, c[0x0][0x358] ;  /* 0x00006b00ff0877ac */ /* 0x000eea0008000a00 */
[----:B------:R-:W4:Y:S01]  /*0060*/  LDC.64 R8, c[0x0][0x390] ;  /* 0x0000e400ff087b82 */ /* 0x000f220000000a00 */
[----:B------:R-:W-:-:S07]  /*0070*/  UMOV UR4, URZ ;  /* 0x000000ff00047c82 */ /* 0x000fce0008000000 */
[----:B------:R-:W1:Y:S01]  /*0080*/  LDC.64 R10, c[0x0][0x398] ;  /* 0x0000e600ff0a7b82 */ /* 0x000e620000000a00 */
[----:B--2---:R-:W-:-:S04]  /*0090*/  UIADD3 UR5, UP0, UPT, UR6, 0x3c, URZ ;  /* 0x0000003c06057890 */ /* 0x004fc8000ff1e0ff */
[----:B------:R-:W-:Y:S01]  /*00a0*/  UIADD3.X UR6, UPT, UPT, URZ, UR7, URZ, UP0, !UPT ;  /* 0x00000007ff067290 */ /* 0x000fe200087fe4ff */
[----:B0-----:R-:W-:-:S04]  /*00b0*/  IMAD R0, R0, 0x5, R3 ;  /* 0x0000000500007824 */ /* 0x001fc800078e0203 */
[----:B---3--:R-:W-:-:S07]  /*00c0*/  IMAD R0, R0, 0x14, RZ ;  /* 0x0000001400007824 */ /* 0x008fce00078e02ff */
.L_x_678:
[----:B------:R-:W-:Y:S02]  /*00d0*/  MOV R14, UR5 ;  /* 0x00000005000e7c02 */ /* 0x000fe40008000f00 */
[----:B------:R-:W-:-:S03]  /*00e0*/  MOV R15, UR6 ;  /* 0x00000006000f7c02 */ /* 0x000fc60008000f00 */
[----:B------:R-:W-:-:S05]  /*00f0*/  IMAD.WIDE R14, R0, 0x7c, R14 ;  /* 0x0000007c000e7825 */ /* 0x000fca00078e020e */
[----:B------:R-:W1:Y:S04]  /*0100*/  LDG.E R13, desc[UR8][R14.64+-0x3c] ;  /* 0xffffc4080e0d7981 */ /* 0x000e68000c1e1900 */
[----:B0-----:R-:W2:Y:S04]  /*0110*/  LDG.E R3, desc[UR8][R14.64+-0x38] ;  /* 0xffffc8080e037981 */ /* 0x001ea8000c1e1900 */
[----:B------:R-:W3:Y:S04]  /*0120*/  LDG.E R21, desc[UR8][R14.64+-0x34] ;  /* 0xffffcc080e157981 */ /* 0x000ee8000c1e1900 */
[----:B------:R-:W5:Y:S04]  /*0130*/  LDG.E R23, desc[UR8][R14.64+-0x30] ;  /* 0xffffd0080e177981 */ /* 0x000f68000c1e1900 */
[----:B------:R-:W4:Y:S04]  /*0140*/  LDG.E R19, desc[UR8][R14.64+-0x2c] ;  /* 0xffffd4080e137981 */ /* 0x000f28000c1e1900 */
[----:B------:R-:W4:Y:S04]  /*0150*/  LDG.E R17, desc[UR8][R14.64+-0x28] ;  /* 0xffffd8080e117981 */ /* 0x000f28000c1e1900 */
[----:B------:R-:W4:Y:S04]  /*0160*/  LDG.E R16, desc[UR8][R14.64+-0x24] ;  /* 0xffffdc080e107981 */ /* 0x000f28000c1e1900 */
[----:B------:R-:W4:Y:S01]  /*0170*/  LDG.E R29, desc[UR8][R14.64+-0x1c] ;  /* 0xffffe4080e1d7981 */ /* 0x000f22000c1e1900 */
[----:B-1----:R-:W-:-:S04]  /*0180*/  IMAD.WIDE R12, R13, 0xf8, R6 ;  /* 0x000000f80d0c7825 */ /* 0x002fc800078e0206 */
[----:B--2---:R-:W-:-:S06]  /*0190*/  IMAD.WIDE R24, R3, 0x8, R12 ;  /* 0x0000000803187825 */ /* 0x004fcc00078e020c */
[----:B------:R-:W2:Y:S01]  /*01a0*/  LDG.E.64 R24, desc[UR8][R24.64] ;  /* 0x0000000818187981 */ /* 0x000ea2000c1e1b00 */
[----:B------:R-:W-:-:S04]  /*01b0*/  IMAD.WIDE R2, R3, 0xf8, R6 ;  /* 0x000000f803027825 */ /* 0x000fc800078e0206 */
[----:B---3--:R-:W-:-:S06]  /*01c0*/  IMAD.WIDE R4, R21, 0x8, R2 ;  /* 0x0000000815047825 */ /* 0x008fcc00078e0202 */
[----:B------:R-:W3:Y:S01]  /*01d0*/  LDG.E.64 R4, desc[UR8][R4.64] ;  /* 0x0000000804047981 */ /* 0x000ee2000c1e1b00 */
[----:B------:R-:W-:-:S03]  /*01e0*/  IMAD.WIDE R2, R21, 0xf8, R6 ;  /* 0x000000f815027825 */ /* 0x000fc600078e0206 */
[----:B------:R-:W3:Y:S01]  /*01f0*/  LDG.E R21, desc[UR8][R14.64+-0x20] ;  /* 0xffffe0080e157981 */ /* 0x000ee2000c1e1900 */
[----:B-----5:R-:W-:-:S06]  /*0200*/  IMAD.WIDE R2, R23, 0x8, R2 ;  /* 0x0000000817027825 */ /* 0x020fcc00078e0202 */
[----:B------:R-:W5:Y:S01]  /*0210*/  LDG.E.64 R2, desc[UR8][R2.64] ;  /* 0x0000000802027981 */ /* 0x000f62000c1e1b00 */
[----:B------:R-:W-:-:S04]  /*0220*/  IMAD.WIDE R22, R23, 0xf8, R6 ;  /* 0x000000f817167825 */ /* 0x000fc800078e0206 */
[C---:B----4-:R-:W-:Y:S02]  /*0230*/  IMAD.WIDE R26, R19.reuse, 0x8, R22 ;  /* 0x00000008131a7825 */ /* 0x050fe400078e0216 */
[----:B------:R-:W4:Y:S04]  /*0240*/  LDG.E R23, desc[UR8][R14.64+-0x18] ;  /* 0xffffe8080e177981 */ /* 0x000f28000c1e1900 */
[----:B------:R-:W4:Y:S01]  /*0250*/  LDG.E.64 R26, desc[UR8][R26.64] ;  /* 0x000000081a1a7981 */ /* 0x000f22000c1e1b00 */
[----:B------:R-:W-:-:S04]  /*0260*/  IMAD.WIDE R18, R19, 0xf8, R6 ;  /* 0x000000f813127825 */ /* 0x000fc800078e0206 */
[----:B------:R-:W-:-:S06]  /*0270*/  IMAD.WIDE R18, R17, 0x8, R18 ;  /* 0x0000000811127825 */ /* 0x000fcc00078e0212 */
[----:B------:R-:W4:Y:S01]  /*0280*/  LDG.E.64 R18, desc[UR8][R18.64] ;  /* 0x0000000812127981 */ /* 0x000f22000c1e1b00 */
[----:B--2---:R-:W-:-:S06]  /*0290*/  DADD R24, RZ, R24 ;  /* 0x00000000ff187229 */ /* 0x004fcc0000000018 */
[----:B------:R-:W0:Y:S08]  /*02a0*/  F2F.F32.F64 R20, R24 ;  /* 0x0000001800147310 */ /* 0x000e300000301000 */
[----:B0-----:R-:W3:Y:S02]  /*02b0*/  F2F.F64.F32 R24, R20 ;  /* 0x0000001400187310 */ /* 0x001ee40000201800 */
[----:B---3--:R-:W-:Y:S01]  /*02c0*/  DADD R4, R24, R4 ;  /* 0x0000000018047229 */ /* 0x008fe20000000004 */
[----:B------:R-:W-:-:S02]  /*02d0*/  IMAD.WIDE R24, R17, 0xf8, R6 ;  /* 0x000000f811187825 */ /* 0x000fc400078e0206 */
[----:B------:R-:W2:Y:S03]  /*02e0*/  LDG.E R17, desc[UR8][R14.64+-0x14] ;  /* 0xffffec080e117981 */ /* 0x000ea6000c1e1900 */
[----:B------:R-:W0:Y:S01]  /*02f0*/  F2F.F32.F64 R22, R4 ;  /* 0x0000000400167310 */ /* 0x000e220000301000 */
[----:B------:R-:W-:-:S06]  /*0300*/  IMAD.WIDE R24, R16, 0x8, R24 ;  /* 0x0000000810187825 */ /* 0x000fcc00078e0218 */
[----:B------:R-:W3:Y:S01]  /*0310*/  LDG.E.64 R24, desc[UR8][R24.64] ;  /* 0x0000000818187981 */ /* 0x000ee2000c1e1b00 */
[----:B0-----:R-:W5:Y:S02]  /*0320*/  F2F.F64.F32 R4, R22 ;  /* 0x0000001600047310 */ /* 0x001f640000201800 */
[----:B-----5:R-:W-:Y:S01]  /*0330*/  DADD R4, R4, R2 ;  /* 0x0000000004047229 */ /* 0x020fe20000000002 */
[----:B------:R-:W-:Y:S02]  /*0340*/  IMAD.WIDE R2, R16, 0xf8, R6 ;  /* 0x000000f810027825 */ /* 0x000fe400078e0206 */
[----:B------:R-:W5:Y:S03]  /*0350*/  LDG.E R16, desc[UR8][R14.64+-0x10] ;  /* 0xfffff0080e107981 */ /* 0x000f66000c1e1900 */
[----:B------:R0:W1:Y:S02]  /*0360*/  F2F.F32.F64 R20, R4 ;  /* 0x0000000400147310 */ /* 0x0000640000301000 */
[----:B0-----:R-:W-:-:S06]  /*0370*/  IMAD.WIDE R4, R21, 0x8, R2 ;  /* 0x0000000815047825 */ /* 0x001fcc00078e0202 */
[----:B------:R-:W5:Y:S01]  /*0380*/  LDG.E.64 R4, desc[UR8][R4.64] ;  /* 0x0000000804047981 */ /* 0x000f62000c1e1b00 */
[----:B-1----:R-:W4:Y:S02]  /*0390*/  F2F.F64.F32 R2, R20 ;  /* 0x0000001400027310 */ /* 0x002f240000201800 */
[----:B----4-:R-:W-:Y:S01]  /*03a0*/  DADD R26, R2, R26 ;  /* 0x00000000021a7229 */ /* 0x010fe2000000001a */
[----:B------:R-:W-:Y:S02]  /*03b0*/  IMAD.WIDE R2, R21, 0xf8, R6 ;  /* 0x000000f815027825 */ /* 0x000fe400078e0206 */
[----:B------:R-:W4:Y:S02]  /*03c0*/  LDG.E R21, desc[UR8][R14.64+-0xc] ;  /* 0xfffff4080e157981 */ /* 0x000f24000c1e1900 */
[----:B------:R-:W-:-:S06]  /*03d0*/  IMAD.WIDE R2, R29, 0x8, R2 ;  /* 0x000000081d027825 */ /* 0x000fcc00078e0202 */
[----:B------:R-:W4:Y:S01]  /*03e0*/  LDG.E.64 R2, desc[UR8][R2.64] ;  /* 0x0000000802027981 */ /* 0x000f22000c1e1b00 */
[----:B------:R-:W0:Y:S01]  /*03f0*/  F2F.F32.F64 R20, R26 ;  /* 0x0000001a00147310 */ /* 0x000e220000301000 */
[----:B------:R-:W-:-:S07]  /*0400*/  IMAD.WIDE R28, R29, 0xf8, R6 ;  /* 0x000000f81d1c7825 */ /* 0x000fce00078e0206 */
[----:B0-----:R-:W0:Y:S02]  /*0410*/  F2F.F64.F32 R26, R20 ;  /* 0x00000014001a7310 */ /* 0x001e240000201800 */
[----:B0-----:R-:W-:Y:S01]  /*0420*/  DADD R18, R26, R18 ;  /* 0x000000001a127229 */ /* 0x001fe20000000012 */
[C---:B------:R-:W-:Y:S02]  /*0430*/  IMAD.WIDE R26, R23.reuse, 0x8, R28 ;  /* 0x00000008171a7825 */ /* 0x040fe400078e021c */
[----:B------:R-:W4:Y:S04]  /*0440*/  LDG.E R29, desc[UR8][R14.64+-0x8] ;  /* 0xfffff8080e1d7981 */ /* 0x000f28000c1e1900 */
[----:B------:R-:W4:Y:S01]  /*0450*/  LDG.E.64 R26, desc[UR8][R26.64] ;  /* 0x000000081a1a7981 */ /* 0x000f22000c1e1b00 */
[----:B------:R-:W0:Y:S01]  /*0460*/  F2F.F32.F64 R28, R18 ;  /* 0x00000012001c7310 */ /* 0x000e220000301000 */
[----:B------:R-:W-:-:S07]  /*0470*/  IMAD.WIDE R22, R23, 0xf8, R6 ;  /* 0x000000f817167825 */ /* 0x000fce00078e0206 */
[----:B0-----:R-:W3:Y:S02]  /*0480*/  F2F.F64.F32 R18, R28 ;  /* 0x0000001c00127310 */ /* 0x001ee40000201800 */
[----:B---3--:R-:W-:Y:S01]  /*0490*/  DADD R24, R18, R24 ;  /* 0x0000000012187229 */ /* 0x008fe20000000018 */
[C---:B--2---:R-:W-:Y:S02]  /*04a0*/  IMAD.WIDE R18, R17.reuse, 0x8, R22 ;  /* 0x0000000811127825 */ /* 0x044fe400078e0216 */
[----:B------:R-:W2:Y:S03]  /*04b0*/  LDG.E R23, desc[UR8][R14.64+-0x4] ;  /* 0xfffffc080e177981 */ /* 0x000ea6000c1e1900 */
[----:B------:R-:W0:Y:S01]  /*04c0*/  F2F.F32.F64 R20, R24 ;  /* 0x0000001800147310 */ /* 0x000e220000301000 */
[----:B------:R-:W3:Y:S07]  /*04d0*/  LDG.E.64 R18, desc[UR8][R18.64] ;  /* 0x0000000812127981 */ /* 0x000eee000c1e1b00 */
[----:B0-----:R0:W5:Y:S02]  /*04e0*/  F2F.F64.F32 R24, R20 ;  /* 0x0000001400187310 */ /* 0x0011640000201800 */
[----:B0-----:R-:W3:Y:S01]  /*04f0*/  LDG.E R20, desc[UR8][R14.64+0x4] ;  /* 0x000004080e147981 */ /* 0x001ee2000c1e1900 */
[----:B-----5:R-:W-:Y:S01]  /*0500*/  DADD R4, R24, R4 ;  /* 0x0000000018047229 */ /* 0x020fe20000000004 */
[----:B------:R-:W-:-:S02]  /*0510*/  IMAD.WIDE R24, R17, 0xf8, R6 ;  /* 0x000000f811187825 */ /* 0x000fc400078e0206 */
[----:B------:R-:W5:Y:S03]  /*0520*/  LDG.E R17, desc[UR8][R14.64] ;  /* 0x000000080e117981 */ /* 0x000f66000c1e1900 */
[----:B------:R0:W1:Y:S02]  /*0530*/  F2F.F32.F64 R22, R4 ;  /* 0x0000000400167310 */ /* 0x0000640000301000 */
[----:B0-----:R-:W-:-:S06]  /*0540*/  IMAD.WIDE R4, R16, 0x8, R24 ;  /* 0x0000000810047825 */ /* 0x001fcc00078e0218 */
[----:B------:R-:W5:Y:S01]  /*0550*/  LDG.E.64 R4, desc[UR8][R4.64] ;  /* 0x0000000804047981 */ /* 0x000f62000c1e1b00 */
[----:B-1----:R-:W4:Y:S02]  /*0560*/  F2F.F64.F32 R24, R22 ;  /* 0x0000001600187310 */ /* 0x002f240000201800 */
[----:B----4-:R-:W-:Y:S01]  /*0570*/  DADD R2, R24, R2 ;  /* 0x0000000018027229 */ /* 0x010fe20000000002 */
[----:B------:R-:W-:-:S04]  /*0580*/  IMAD.WIDE R24, R16, 0xf8, R6 ;  /* 0x000000f810187825 */ /* 0x000fc800078e0206 */
[----:B------:R-:W-:-:S06]  /*0590*/  IMAD.WIDE R24, R21, 0x8, R24 ;  /* 0x0000000815187825 */ /* 0x000fcc00078e0218 */
[----:B------:R-:W4:Y:S01]  /*05a0*/  LDG.E.64 R24, desc[UR8][R24.64] ;  /* 0x0000000818187981 */ /* 0x000f22000c1e1b00 */
[----:B------:R-:W0:Y:S08]  /*05b0*/  F2F.F32.F64 R16, R2 ;  /* 0x0000000200107310 */ /* 0x000e300000301000 */
[----:B0-----:R0:W1:Y:S02]  /*05c0*/  F2F.F64.F32 R2, R16 ;  /* 0x0000001000027310 */ /* 0x0010640000201800 */
[----:B0-----:R-:W4:Y:S01]  /*05d0*/  LDG.E R16, desc[UR8][R14.64+0x10] ;  /* 0x000010080e107981 */ /* 0x001f22000c1e1900 */
[----:B-1----:R-:W-:Y:S01]  /*05e0*/  DADD R26, R2, R26 ;  /* 0x00000000021a7229 */ /* 0x002fe2000000001a */
[----:B------:R-:W-:-:S02]  /*05f0*/  IMAD.WIDE R2, R21, 0xf8, R6 ;  /* 0x000000f815027825 */ /* 0x000fc400078e0206 */
[----:B------:R-:W4:Y:S02]  /*0600*/  LDG.E R21, desc[UR8][R14.64+0x8] ;  /* 0x000008080e157981 */ /* 0x000f24000c1e1900 */
[----:B------:R-:W-:-:S06]  /*0610*/  IMAD.WIDE R2, R29, 0x8, R2 ;  /* 0x000000081d027825 */ /* 0x000fcc00078e0202 */
[----:B------:R-:W4:Y:S01]  /*0620*/  LDG.E.64 R2, desc[UR8][R2.64] ;  /* 0x0000000802027981 */ /* 0x000f22000c1e1b00 */
[----:B------:R-:W0:Y:S01]  /*0630*/  F2F.F32.F64 R26, R26 ;  /* 0x0000001a001a7310 */ /* 0x000e220000301000 */
[----:B------:R-:W-:-:S07]  /*0640*/  IMAD.WIDE R28, R29, 0xf8, R6 ;  /* 0x000000f81d1c7825 */ /* 0x000fce00078e0206 */
[----:B0-----:R-:W3:Y:S01]  /*0650*/  F2F.F64.F32 R26, R26 ;  /* 0x0000001a001a7310 */ /* 0x001ee20000201800 */
[----:B--2---:R-:W-:Y:S01]  /*0660*/  IMAD.WIDE R28, R23, 0x8, R28 ;  /* 0x00000008171c7825 */ /* 0x004fe200078e021c */
[----:B---3--:R-:W-:-:S05]  /*0670*/  DADD R18, R26, R18 ;  /* 0x000000001a127229 */ /* 0x008fca0000000012 */
[----:B------:R-:W2:Y:S04]  /*0680*/  LDG.E.64 R28, desc[UR8][R28.64] ;  /* 0x000000081c1c7981 */ /* 0x000ea8000c1e1b00 */
[----:B------:R-:W3:Y:S01]  /*0690*/  LDG.E R27, desc[UR8][R14.64+0xc] ;  /* 0x00000c080e1b7981 */ /* 0x000ee2000c1e1900 */
[----:B------:R-:W-:-:S04]  /*06a0*/  IMAD.WIDE R22, R23, 0xf8, R6 ;  /* 0x000000f817167825 */ /* 0x000fc800078e0206 */
[----:B-----5:R-:W-:-:S06]  /*06b0*/  IMAD.WIDE R22, R17, 0x8, R22 ;  /* 0x0000000811167825 */ /* 0x020fcc00078e0216 */
[----:B------:R-:W5:Y:S01]  /*06c0*/  LDG.E.64 R22, desc[UR8][R22.64] ;  /* 0x0000000816167981 */ /* 0x000f62000c1e1b00 */
[----:B------:R-:W0:Y:S08]  /*06d0*/  F2F.F32.F64 R18, R18 ;  /* 0x0000001200127310 */ /* 0x000e300000301000 */
[----:B0-----:R-:W0:Y:S02]  /*06e0*/  F2F.F64.F32 R18, R18 ;  /* 0x0000001200127310 */ /* 0x001e240000201800 */
[----:B0-----:R-:W-:-:S06]  /*06f0*/  DADD R4, R18, R4 ;  /* 0x0000000012047229 */ /* 0x001fcc0000000004 */
[----:B------:R-:W0:Y:S08]  /*0700*/  F2F.F32.F64 R26, R4 ;  /* 0x00000004001a7310 */ /* 0x000e300000301000 */
[----:B0-----:R-:W4:Y:S02]  /*0710*/  F2F.F64.F32 R4, R26 ;  /* 0x0000001a00047310 */ /* 0x001f240000201800 */
[----:B----4-:R-:W-:Y:S01]  /*0720*/  DADD R24, R4, R24 ;  /* 0x0000000004187229 */ /* 0x010fe20000000018 */
[----:B------:R-:W-:-:S02]  /*0730*/  IMAD.WIDE R4, R17, 0xf8, R6 ;  /* 0x000000f811047825 */ /* 0x000fc400078e0206 */
[----:B------:R-:W4:Y:S02]  /*0740*/  LDG.E R17, desc[UR8][R14.64+0x14] ;  /* 0x000014080e117981 */ /* 0x000f24000c1e1900 */
[----:B------:R-:W-:-:S06]  /*0750*/  IMAD.WIDE R18, R20, 0x8, R4 ;  /* 0x0000000814127825 */ /* 0x000fcc00078e0204 */
[----:B------:R-:W4:Y:S01]  /*0760*/  LDG.E.64 R18, desc[UR8][R18.64] ;  /* 0x0000000812127981 */ /* 0x000f22000c1e1b00 */
[----:B------:R0:W1:Y:S03]  /*0770*/  F2F.F32.F64 R24, R24 ;  /* 0x0000001800187310 */ /* 0x0000660000301000 */
[----:B0-----:R-:W4:Y:S05]  /*0780*/  LDG.E R25, desc[UR8][R14.64+0x18] ;  /* 0x000018080e197981 */ /* 0x001f2a000c1e1900 */
[----:B-1----:R0:W1:Y:S02]  /*0790*/  F2F.F64.F32 R4, R24 ;  /* 0x0000001800047310 */ /* 0x0020640000201800 */
[----:B0-----:R-:W4:Y:S01]  /*07a0*/  LDG.E R24, desc[UR8][R14.64+0x20] ;  /* 0x000020080e187981 */ /* 0x001f22000c1e1900 */
[----:B-1----:R-:W-:Y:S01]  /*07b0*/  DADD R2, R4, R2 ;  /* 0x0000000004027229 */ /* 0x002fe20000000002 */
[----:B------:R-:W-:-:S04]  /*07c0*/  IMAD.WIDE R4, R20, 0xf8, R6 ;  /* 0x000000f814047825 */ /* 0x000fc800078e0206 */
[----:B------:R-:W-:-:S06]  /*07d0*/  IMAD.WIDE R4, R21, 0x8, R4 ;  /* 0x0000000815047825 */ /* 0x000fcc00078e0204 */
[----:B------:R-:W4:Y:S01]  /*07e0*/  LDG.E.64 R4, desc[UR8][R4.64] ;  /* 0x0000000804047981 */ /* 0x000f22000c1e1b00 */
[----:B------:R-:W0:Y:S01]  /*07f0*/  F2F.F32.F64 R26, R2 ;  /* 0x00000002001a7310 */ /* 0x000e220000301000 */
[----:B------:R-:W-:-:S07]  /*0800*/  IMAD.WIDE R20, R21, 0xf8, R6 ;  /* 0x000000f815147825 */ /* 0x000fce00078e0206 */
[----:B0-----:R-:W2:Y:S02]  /*0810*/  F2F.F64.F32 R2, R26 ;  /* 0x0000001a00027310 */ /* 0x001ea40000201800 */
[----:B--2---:R-:W-:Y:S01]  /*0820*/  DADD R28, R2, R28 ;  /* 0x00000000021c7229 */ /* 0x004fe2000000001c */
[----:B---3--:R-:W-:-:S05]  /*0830*/  IMAD.WIDE R2, R27, 0x8, R20 ;  /* 0x000000081b027825 */ /* 0x008fca00078e0214 */
[----:B------:R-:W0:Y:S01]  /*0840*/  F2F.F32.F64 R20, R28 ;  /* 0x0000001c00147310 */ /* 0x000e220000301000 */
[----:B------:R-:W2:Y:S04]  /*0850*/  LDG.E R21, desc[UR8][R14.64+0x1c] ;  /* 0x00001c080e157981 */ /* 0x000ea8000c1e1900 */
[----:B------:R-:W3:Y:S03]  /*0860*/  LDG.E.64 R2, desc[UR8][R2.64] ;  /* 0x0000000802027981 */ /* 0x000ee6000c1e1b00 */
[----:B0-----:R-:W5:Y:S02]  /*0870*/  F2F.F64.F32 R28, R20 ;  /* 0x00000014001c7310 */ /* 0x001f640000201800 */
[----:B-----5:R-:W-:Y:S01]  /*0880*/  DADD R28, R28, R22 ;  /* 0x000000001c1c7229 */ /* 0x020fe20000000016 */
[----:B------:R-:W-:-:S04]  /*0890*/  IMAD.WIDE R22, R27, 0xf8, R6 ;  /* 0x000000f81b167825 */ /* 0x000fc800078e0206 */
[----:B------:R-:W-:-:S06]  /*08a0*/  IMAD.WIDE R26, R16, 0x8, R22 ;  /* 0x00000008101a7825 */ /* 0x000fcc00078e0216 */
[----:B------:R-:W5:Y:S01]  /*08b0*/  LDG.E.64 R26, desc[UR8][R26.64] ;  /* 0x000000081a1a7981 */ /* 0x000f62000c1e1b00 */
[----:B------:R-:W0:Y:S08]  /*08c0*/  F2F.F32.F64 R20, R28 ;  /* 0x0000001c00147310 */ /* 0x000e300000301000 */
[----:B0-----:R-:W4:Y:S02]  /*08d0*/  F2F.F64.F32 R22, R20 ;  /* 0x0000001400167310 */ /* 0x001f240000201800 */
[----:B----4-:R-:W-:Y:S01]  /*08e0*/  DADD R18, R22, R18 ;  /* 0x0000000016127229 */ /* 0x010fe20000000012 */
[----:B------:R-:W-:-:S04]  /*08f0*/  IMAD.WIDE R22, R16, 0xf8, R6 ;  /* 0x000000f810167825 */ /* 0x000fc800078e0206 */
[----:B------:R-:W-:-:S06]  /*0900*/  IMAD.WIDE R22, R17, 0x8, R22 ;  /* 0x0000000811167825 */ /* 0x000fcc00078e0216 */
[----:B------:R-:W4:Y:S01]  /*0910*/  LDG.E.64 R22, desc[UR8][R22.64] ;  /* 0x0000000816167981 */ /* 0x000f22000c1e1b00 */
[----:B------:R-:W0:Y:S01]  /*0920*/  F2F.F32.F64 R28, R18 ;  /* 0x00000012001c7310 */ /* 0x000e220000301000 */
[----:B------:R-:W-:-:S04]  /*0930*/  IMAD.WIDE R16, R17, 0xf8, R6 ;  /* 0x000000f811107825 */ /* 0x000fc800078e0206 */
[----:B------:R-:W-:-:S06]  /*0940*/  IMAD.WIDE R16, R25, 0x8, R16 ;  /* 0x0000000819107825 */ /* 0x000fcc00078e0210 */
[----:B------:R-:W4:Y:S01]  /*0950*/  LDG.E.64 R16, desc[UR8][R16.64] ;  /* 0x0000000810107981 */ /* 0x000f22000c1e1b00 */
[----:B0-----:R-:W0:Y:S02]  /*0960*/  F2F.F64.F32 R28, R28 ;  /* 0x0000001c001c7310 */ /* 0x001e240000201800 */
[----:B0-----:R-:W-:Y:S01]  /*0970*/  DADD R4, R28, R4 ;  /* 0x000000001c047229 */ /* 0x001fe20000000004 */
[----:B------:R-:W4:Y:S09]  /*0980*/  LDG.E R29, desc[UR8][R14.64+0x24] ;  /* 0x000024080e1d7981 */ /* 0x000f32000c1e1900 */
[----:B------:R0:W1:Y:S02]  /*0990*/  F2F.F32.F64 R4, R4 ;  /* 0x0000000400047310 */ /* 0x0000640000301000 */
[----:B0-----:R-:W4:Y:S06]  /*09a0*/  LDG.E R5, desc[UR8][R14.64+0x28] ;  /* 0x000028080e057981 */ /* 0x001f2c000c1e1900 */
[----:B-1----:R0:W3:Y:S02]  /*09b0*/  F2F.F64.F32 R18, R4 ;  /* 0x0000000400127310 */ /* 0x0020e40000201800 */
[----:B0-----:R-:W4:Y:S01]  /*09c0*/  LDG.E R4, desc[UR8][R14.64+0x34] ;  /* 0x000034080e047981 */ /* 0x001f22000c1e1900 */
[----:B---3--:R-:W-:Y:S01]  /*09d0*/  DADD R2, R18, R2 ;  /* 0x0000000012027229 */ /* 0x008fe20000000002 */
[----:B------:R-:W-:-:S02]  /*09e0*/  IMAD.WIDE R18, R25, 0xf8, R6 ;  /* 0x000000f819127825 */ /* 0x000fc400078e0206 */
[----:B------:R-:W3:Y:S03]  /*09f0*/  LDG.E R25, desc[UR8][R14.64+0x2c] ;  /* 0x00002c080e197981 */ /* 0x000ee6000c1e1900 */
[----:B------:R-:W0:Y:S01]  /*0a00*/  F2F.F32.F64 R28, R2 ;  /* 0x00000002001c7310 */ /* 0x000e220000301000 */
[----:B--2---:R-:W-:-:S06]  /*0a10*/  IMAD.WIDE R18, R21, 0x8, R18 ;  /* 0x0000000815127825 */ /* 0x004fcc00078e0212 */
[----:B------:R-:W2:Y:S01]  /*0a20*/  LDG.E.64 R18, desc[UR8][R18.64] ;  /* 0x0000000812127981 */ /* 0x000ea2000c1e1b00 */
[----:B0-----:R0:W5:Y:S01]  /*0a30*/  F2F.F64.F32 R2, R28 ;  /* 0x0000001c00027310 */ /* 0x0011620000201800 */
[----:B------:R-:W-:Y:S02]  /*0a40*/  IMAD.WIDE R20, R21, 0xf8, R6 ;  /* 0x000000f815147825 */ /* 0x000fe400078e0206 */
[----:B0-----:R-:W2:Y:S01]  /*0a50*/  LDG.E R28, desc[UR8][R14.64+0x3c] ;  /* 0x00003c080e1c7981 */ /* 0x001ea2000c1e1900 */
[----:B-----5:R-:W-:-:S03]  /*0a60*/  DADD R26, R2, R26 ;  /* 0x00000000021a7229 */ /* 0x020fc6000000001a */
[----:B------:R-:W5:Y:S01]  /*0a70*/  LDG.E R2, desc[UR8][R14.64+0x30] ;  /* 0x000030080e027981 */ /* 0x000f62000c1e1900 */
[----:B------:R-:W-:-:S03]  /*0a80*/  IMAD.WIDE R20, R24, 0x8, R20 ;  /* 0x0000000818147825 */ /* 0x000fc600078e0214 */
[----:B------:R0:W5:Y:S04]  /*0a90*/  LDG.E R3, desc[UR8][R14.64+0x38] ;  /* 0x000038080e037981 */ /* 0x000168000c1e1900 */
[----:B------:R-:W5:Y:S01]  /*0aa0*/  LDG.E.64 R20, desc[UR8][R20.64] ;  /* 0x0000000814147981 */ /* 0x000f62000c1e1b00 */
[----:B------:R-:W1:Y:S08]  /*0ab0*/  F2F.F32.F64 R26, R26 ;  /* 0x0000001a001a7310 */ /* 0x000e700000301000 */
[----:B-1----:R-:W4:Y:S02]  /*0ac0*/  F2F.F64.F32 R26, R26 ;  /* 0x0000001a001a7310 */ /* 0x002f240000201800 */
[----:B----4-:R-:W-:-:S10]  /*0ad0*/  DADD R22, R26, R22 ;  /* 0x000000001a167229 */ /* 0x010fd40000000016 */
[----:B------:R-:W1:Y:S08]  /*0ae0*/  F2F.F32.F64 R22, R22 ;  /* 0x0000001600167310 */ /* 0x000e700000301000 */
[----:B-1----:R-:W1:Y:S02]  /*0af0*/  F2F.F64.F32 R26, R22 ;  /* 0x00000016001a7310 */ /* 0x002e640000201800 */
[----:B-1----:R-:W-:Y:S01]  /*0b00*/  DADD R16, R26, R16 ;  /* 0x000000001a107229 */ /* 0x002fe20000000010 */
[----:B------:R-:W-:-:S04]  /*0b10*/  IMAD.WIDE R26, R24, 0xf8, R6 ;  /* 0x000000f8181a7825 */ /* 0x000fc800078e0206 */
[----:B------:R-:W-:-:S06]  /*0b20*/  IMAD.WIDE R26, R29, 0x8, R26 ;  /* 0x000000081d1a7825 */ /* 0x000fcc00078e021a */
[----:B------:R-:W4:Y:S01]  /*0b30*/  LDG.E.64 R26, desc[UR8][R26.64] ;  /* 0x000000081a1a7981 */ /* 0x000f22000c1e1b00 */
[----:B------:R-:W-:-:S04]  /*0b40*/  IMAD.WIDE R22, R29, 0xf8, R6 ;  /* 0x000000f81d167825 */ /* 0x000fc800078e0206 */
[----:B0-----:R-:W-:-:S06]  /*0b50*/  IMAD.WIDE R14, R5, 0x8, R22 ;  /* 0x00000008050e7825 */ /* 0x001fcc00078e0216 */
[----:B------:R-:W4:Y:S01]  /*0b60*/  LDG.E.64 R14, desc[UR8][R14.64] ;  /* 0x000000080e0e7981 */ /* 0x000f22000c1e1b00 */
[----:B------:R-:W-:Y:S01]  /*0b70*/  IMAD.WIDE R22, R5, 0xf8, R6 ;  /* 0x000000f805167825 */ /* 0x000fe200078e0206 */
[----:B------:R-:W0:Y:S08]  /*0b80*/  F2F.F32.F64 R29, R16 ;  /* 0x00000010001d7310 */ /* 0x000e300000301000 */
[----:B0-----:R-:W2:Y:S01]  /*0b90*/  F2F.F64.F32 R16, R29 ;  /* 0x0000001d00107310 */ /* 0x001ea20000201800 */
[----:B---3--:R-:W-:-:S06]  /*0ba0*/  IMAD.WIDE R22, R25, 0x8, R22 ;  /* 0x0000000819167825 */ /* 0x008fcc00078e0216 */
[----:B------:R-:W3:Y:S01]  /*0bb0*/  LDG.E.64 R22, desc[UR8][R22.64] ;  /* 0x0000000816167981 */ /* 0x000ee2000c1e1b00 */
[----:B------:R-:W-:Y:S01]  /*0bc0*/  IMAD.WIDE R24, R25, 0xf8, R6 ;  /* 0x000000f819187825 */ /* 0x000fe200078e0206 */
[----:B--2---:R-:W-:-:S10]  /*0bd0*/  DADD R18, R16, R18 ;  /* 0x0000000010127229 */ /* 0x004fd40000000012 */
[----:B------:R-:W0:Y:S01]  /*0be0*/  F2F.F32.F64 R18, R18 ;  /* 0x0000001200127310 */ /* 0x000e220000301000 */
[----:B-----5:R-:W-:-:S06]  /*0bf0*/  IMAD.WIDE R16, R2, 0x8, R24 ;  /* 0x0000000802107825 */ /* 0x020fcc00078e0218 */
[----:B------:R-:W2:Y:S01]  /*0c00*/  LDG.E.64 R16, desc[UR8][R16.64] ;  /* 0x0000000810107981 */ /* 0x000ea2000c1e1b00 */
[----:B0-----:R-:W0:Y:S02]  /*0c10*/  F2F.F64.F32 R24, R18 ;  /* 0x0000001200187310 */ /* 0x001e240000201800 */
[----:B0-----:R-:W-:Y:S01]  /*0c20*/  DADD R20, R24, R20 ;  /* 0x0000000018147229 */ /* 0x001fe20000000014 */
[----:B------:R-:W-:-:S04]  /*0c30*/  IMAD.WIDE R24, R2, 0xf8, R6 ;  /* 0x000000f802187825 */ /* 0x000fc800078e0206 */
[----:B------:R-:W-:-:S06]  /*0c40*/  IMAD.WIDE R24, R4, 0x8, R24 ;  /* 0x0000000804187825 */ /* 0x000fcc00078e0218 */
[----:B------:R-:W5:Y:S01]  /*0c50*/  LDG.E.64 R24, desc[UR8][R24.64] ;  /* 0x0000000818187981 */ /* 0x000f62000c1e1b00 */
[----:B------:R-:W-:-:S04]  /*0c60*/  IMAD.WIDE R4, R4, 0xf8, R6 ;  /* 0x000000f804047825 */ /* 0x000fc800078e0206 */
[----:B------:R-:W-:-:S06]  /*0c70*/  IMAD.WIDE R4, R3, 0x8, R4 ;  /* 0x0000000803047825 */ /* 0x000fcc00078e0204 */
[----:B------:R-:W5:Y:S01]  /*0c80*/  LDG.E.64 R4, desc[UR8][R4.64] ;  /* 0x0000000804047981 */ /* 0x000f62000c1e1b00 */
[----:B------:R-:W-:-:S04]  /*0c90*/  IMAD.WIDE R2, R3, 0xf8, R6 ;  /* 0x000000f803027825 */ /* 0x000fc800078e0206 */
[----:B------:R-:W-:-:S06]  /*0ca0*/  IMAD.WIDE R2, R28, 0x8, R2 ;  /* 0x000000081c027825 */ /* 0x000fcc00078e0202 */
[----:B------:R-:W5:Y:S01]  /*0cb0*/  LDG.E.64 R2, desc[UR8][R2.64] ;  /* 0x0000000802027981 */ /* 0x000f62000c1e1b00 */
[----:B------:R-:W-:Y:S01]  /*0cc0*/  IMAD.WIDE R12, R28, 0x8, R12 ;  /* 0x000000081c0c7825 */ /* 0x000fe200078e020c */
[----:B------:R-:W0:Y:S05]  /*0cd0*/  F2F.F32.F64 R20, R20 ;  /* 0x0000001400147310 */ /* 0x000e2a0000301000 */
[----:B------:R-:W5:Y:S03]  /*0ce0*/  LDG.E.64 R12, desc[UR8][R12.64] ;  /* 0x000000080c0c7981 */ /* 0x000f66000c1e1b00 */
[----:B0-----:R-:W4:Y:S02]  /*0cf0*/  F2F.F64.F32 R18, R20 ;  /* 0x0000001400127310 */ /* 0x001f240000201800 */
[----:B----4-:R-:W-:-:S10]  /*0d00*/  DADD R18, R18, R26 ;  /* 0x0000000012127229 */ /* 0x010fd4000000001a */
[----:B------:R-:W0:Y:S08]  /*0d10*/  F2F.F32.F64 R18, R18 ;  /* 0x0000001200127310 */ /* 0x000e300000301000 */
[----:B0-----:R-:W0:Y:S02]  /*0d20*/  F2F.F64.F32 R26, R18 ;  /* 0x00000012001a7310 */ /* 0x001e240000201800 */
[----:B0-----:R-:W-:-:S10]  /*0d30*/  DADD R14, R26, R14 ;  /* 0x000000001a0e7229 */ /* 0x001fd4000000000e */
[----:B------:R-:W0:Y:S08]  /*0d40*/  F2F.F32.F64 R14, R14 ;  /* 0x0000000e000e7310 */ /* 0x000e300000301000 */
[----:B0-----:R-:W3:Y:S02]  /*0d50*/  F2F.F64.F32 R26, R14 ;  /* 0x0000000e001a7310 */ /* 0x001ee40000201800 */
[----:B---3--:R-:W-:-:S10]  /*0d60*/  DADD R22, R26, R22 ;  /* 0x000000001a167229 */ /* 0x008fd40000000016 */
[----:B------:R-:W0:Y:S08]  /*0d70*/  F2F.F32.F64 R22, R22 ;  /* 0x0000001600167310 */ /* 0x000e300000301000 */
[----:B0-----:R-:W2:Y:S02]  /*0d80*/  F2F.F64.F32 R26, R22 ;  /* 0x00000016001a7310 */ /* 0x001ea40000201800 */
[----:B--2---:R-:W-:-:S10]  /*0d90*/  DADD R16, R26, R16 ;  /* 0x000000001a107229 */ /* 0x004fd40000000010 */
[----:B------:R-:W0:Y:S08]  /*0da0*/  F2F.F32.F64 R16, R16 ;  /* 0x0000001000107310 */ /* 0x000e300000301000 */
[----:B0-----:R-:W5:Y:S02]  /*0db0*/  F2F.F64.F32 R20, R16 ;  /* 0x0000001000147310 */ /* 0x001f640000201800 */
[----:B-----5:R-:W-:-:S06]  /*0dc0*/  DADD R20, R20, R24 ;  /* 0x0000000014147229 */ /* 0x020fcc0000000018 */
[----:B------:R-:W0:Y:S08]  /*0dd0*/  F2F.F32.F64 R18, R20 ;  /* 0x0000001400127310 */ /* 0x000e300000301000 */
[----:B0-----:R-:W0:Y:S02]  /*0de0*/  F2F.F64.F32 R18, R18 ;  /* 0x0000001200127310 */ /* 0x001e240000201800 */
[----:B0-----:R-:W-:-:S10]  /*0df0*/  DADD R4, R18, R4 ;  /* 0x0000000012047229 */ /* 0x001fd40000000004 */
[----:B------:R-:W0:Y:S08]  /*0e00*/  F2F.F32.F64 R4, R4 ;  /* 0x0000000400047310 */ /* 0x000e300000301000 */
[----:B0-----:R-:W0:Y:S02]  /*0e10*/  F2F.F64.F32 R14, R4 ;  /* 0x00000004000e7310 */ /* 0x001e240000201800 */
[----:B0-----:R-:W-:-:S10]  /*0e20*/  DADD R2, R14, R2 ;  /* 0x000000000e027229 */ /* 0x001fd40000000002 */
[----:B------:R-:W0:Y:S08]  /*0e30*/  F2F.F32.F64 R2, R2 ;  /* 0x0000000200027310 */ /* 0x000e300000301000 */
[----:B0-----:R-:W0:Y:S02]  /*0e40*/  F2F.F64.F32 R14, R2 ;  /* 0x00000002000e7310 */ /* 0x001e240000201800 */
[----:B0-----:R-:W-:-:S06]  /*0e50*/  DADD R14, R14, R12 ;  /* 0x000000000e0e7229 */ /* 0x001fcc000000000c */
[----:B------:R-:W0:Y:S08]  /*0e60*/  F2F.F32.F64 R12, R14 ;  /* 0x0000000e000c7310 */ /* 0x000e300000301000 */
[----:B0-----:R-:W0:Y:S01]  /*0e70*/  F2F.F64.F32 R12, R12 ;  /* 0x0000000c000c7310 */ /* 0x001e220000201800 */
[----:B------:R-:W-:-:S07]  /*0e80*/  MOV R16, 0x1 ;  /* 0x0000000100107802 */ /* 0x000fce0000000f00 */
[----:B0-----:R-:W0:Y:S02]  /*0e90*/  MUFU.RCP64H R17, R13 ;  /* 0x0000000d00117308 */ /* 0x001e240000001800 */
[----:B0-----:R-:W-:-:S08]  /*0ea0*/  DFMA R18, -R12, R16, 1 ;  /* 0x3ff000000c12742b */ /* 0x001fd00000000110 */
[----:B------:R-:W-:-:S08]  /*0eb0*/  DFMA R18, R18, R18, R18 ;  /* 0x000000121212722b */ /* 0x000fd00000000012 */
[----:B------:R-:W-:-:S08]  /*0ec0*/  DFMA R18, R16, R18, R16 ;  /* 0x000000121012722b */ /* 0x000fd00000000010 */
[----:B------:R-:W-:-:S08]  /*0ed0*/  DFMA R4, -R12, R18, 1 ;  /* 0x3ff000000c04742b */ /* 0x000fd00000000112 */
[----:B------:R-:W-:-:S08]  /*0ee0*/  DFMA R4, R18, R4, R18 ;  /* 0x000000041204722b */ /* 0x000fd00000000012 */
[----:B------:R-:W-:-:S08]  /*0ef0*/  DMUL R2, R4, 100 ;  /* 0x4059000004027828 */ /* 0x000fd00000000000 */
[----:B------:R-:W-:Y:S01]  /*0f00*/  DFMA R16, -R12, R2, 100 ;  /* 0x405900000c10742b */ /* 0x000fe20000000102 */
[----:B------:R-:W-:-:S07]  /*0f10*/  IMAD.WIDE R14, R0, 0x8, R8 ;  /* 0x00000008000e7825 */ /* 0x000fce00078e0208 */
[----:B------:R-:W-:Y:S01]  /*0f20*/  DFMA R2, R4, R16, R2 ;  /* 0x000000100402722b */ /* 0x000fe20000000002 */
[----:B------:R0:W-:Y:S09]  /*0f30*/  STG.E.64 desc[UR8][R14.64], R12 ;  /* 0x0000000c0e007986 */ /* 0x0001f2000c101b08 */
[----:B------:R-:W-:-:S05]  /*0f40*/  FFMA R4, RZ, R13, R3 ;  /* 0x0000000dff047223 */ /* 0x000fca0000000003 */
[----:B------:R-:W-:Y:S01]  /*0f50*/  FSETP.GT.AND P0, PT, |R4|, 1.469367938527859385e-39, PT ;  /* 0x001000000400780b */ /* 0x000fe20003f04200 */
[----:B------:R-:W-:Y:S01]  /*0f60*/  UIADD3 UR4, UPT, UPT, UR4, 0x1, URZ ;  /* 0x0000000104047890 */ /* 0x000fe2000fffe0ff */
[----:B------:R-:W-:Y:S03]  /*0f70*/  BSSY.RECONVERGENT B0, `(.L_x_676) ;  /* 0x0000006000007945 */ /* 0x000fe60003800200 */
[----:B------:R-:W-:Y:S01]  /*0f80*/  UISETP.NE.AND UP0, UPT, UR4, 0x14, UPT ;  /* 0x000000140400788c */ /* 0x000fe2000bf05270 */
[----:B------:R-:W-:-:S07]  /*0f90*/  IMAD.WIDE R4, R0, 0x8, R10 ;  /* 0x0000000800047825 */ /* 0x000fce00078e020a */
[----:B0-----:R-:W-:Y:S05]  /*0fa0*/  @P0 BRA `(.L_x_677) ;  /* 0x0000000000080947 */ /* 0x001fea0003800000 */
[----:B------:R-:W-:-:S07]  /*0fb0*/  MOV R16, 0xfd0 ;  /* 0x00000fd000107802 */ /* 0x000fce0000000f00 */
[----:B------:R-:W-:Y:S05]  /*0fc0*/  CALL.REL.NOINC `($__internal_1_$__cuda_sm20_div_rn_f64_full) ;  /* 0x0000000000147944 */ /* 0x000fea0003c00000 */
.L_x_677:
[----:B------:R-:W-:Y:S05]  /*0fd0*/  BSYNC.RECONVERGENT B0 ;  /* 0x0000000000007941 */ /* 0x000fea0003800200 */
.L_x_676:
[----:B------:R0:W-:Y:S01]  /*0fe0*/  STG.E.64 desc[UR8][R4.64], R2 ;  /* 0x0000000204007986 */ /* 0x0001e2000c101b08 */
[----:B------:R-:W-:Y:S01]  /*0ff0*/  IADD3 R0, PT, PT, R0, 0x1, RZ ;  /* 0x0000000100007810 */ /* 0x000fe20007ffe0ff */
[----:B------:R-:W-:Y:S06]  /*1000*/  BRA.U UP0, `(.L_x_678) ;  /* 0xfffffff100307547 */ /* 0x000fec000b83ffff */
[----:B------:R-:W-:Y:S05]  /*1010*/  EXIT ;  /* 0x000000000000794d */ /* 0x000fea0003800000 */
        .weak           $__internal_1_$__cuda_sm20_div_rn_f64_full
        .type           $__internal_1_$__cuda_sm20_div_rn_f64_full,@function
        .size           $__internal_1_$__cuda_sm20_div_rn_f64_full,(.L_x_688 - $__internal_1_$__cuda_sm20_div_rn_f64_full)
$__internal_1_$__cuda_sm20_div_rn_f64_full:
[C---:B------:R-:W-:Y:S01]  /*1020*/  FSETP.GEU.AND P0, PT, |R13|.reuse, 1.469367938527859385e-39, PT ;  /* 0x001000000d00780b */ /* 0x040fe20003f0e200 */
[----:B------:R-:W-:Y:S01]  /*1030*/  BSSY.RECONVERGENT B1, `(.L_x_679) ;  /* 0x000004a000017945 */ /* 0x000fe20003800200 */
[C---:B------:R-:W-:Y:S02]  /*1040*/  LOP3.LUT R2, R13.reuse, 0x800fffff, RZ, 0xc0, !PT ;  /* 0x800fffff0d027812 */ /* 0x040fe400078ec0ff */
[----:B------:R-:W-:Y:S02]  /*1050*/  MOV R14, 0x1 ;  /* 0x00000001000e7802 */ /* 0x000fe40000000f00 */
[----:B------:R-:W-:Y:S02]  /*1060*/  LOP3.LUT R3, R2, 0x3ff00000, RZ, 0xfc, !PT ;  /* 0x3ff0000002037812 */ /* 0x000fe400078efcff */
[----:B------:R-:W-:Y:S02]  /*1070*/  MOV R2, R12 ;  /* 0x0000000c00027202 */ /* 0x000fe40000000f00 */
[----:B------:R-:W-:-:S02]  /*1080*/  LOP3.LUT R25, R13, 0x7ff00000, RZ, 0xc0, !PT ;  /* 0x7ff000000d197812 */ /* 0x000fc400078ec0ff */
[----:B------:R-:W-:Y:S01]  /*1090*/  MOV R17, 0x1ca00000 ;  /* 0x1ca0000000117802 */ /* 0x000fe20000000f00 */
[----:B------:R-:W-:Y:S01]  /*10a0*/  @!P0 DMUL R2, R12, 8.98846567431157953865e+307 ;  /* 0x7fe000000c028828 */ /* 0x000fe20000000000 */
[----:B------:R-:W-:Y:S02]  /*10b0*/  ISETP.LE.U32.AND P1, PT, R25, 0x40500000, PT ;  /* 0x405000001900780c */ /* 0x000fe40003f23070 */
[----:B------:R-:W-:Y:S02]  /*10c0*/  MOV R24, 0x40500000 ;  /* 0x4050000000187802 */ /* 0x000fe40000000f00 */
[----:B------:R-:W-:Y:S01]  /*10d0*/  SEL R20, R17, 0x63400000, !P1 ;  /* 0x6340000011147807 */ /* 0x000fe20004800000 */
[----:B------:R-:W0:Y:S01]  /*10e0*/  MUFU.RCP64H R15, R3 ;  /* 0x00000003000f7308 */ /* 0x000e220000001800 */
[----:B------:R-:W-:-:S03]  /*10f0*/  IADD3 R26, PT, PT, R24, -0x1, RZ ;  /* 0xffffffff181a7810 */ /* 0x000fc60007ffe0ff */
[----:B------:R-:W-:Y:S02]  /*1100*/  @!P0 LOP3.LUT R25, R3, 0x7ff00000, RZ, 0xc0, !PT ;  /* 0x7ff0000003198812 */ /* 0x000fe400078ec0ff */
[----:B------:R-:W-:Y:S02]  /*1110*/  ISETP.GT.U32.AND P0, PT, R26, 0x7feffffe, PT ;  /* 0x7feffffe1a00780c */ /* 0x000fe40003f04070 */
[----:B------:R-:W-:-:S04]  /*1120*/  IADD3 R26, PT, PT, R25, -0x1, RZ ;  /* 0xffffffff191a7810 */ /* 0x000fc80007ffe0ff */
[----:B------:R-:W-:Y:S01]  /*1130*/  ISETP.GT.U32.OR P0, PT, R26, 0x7feffffe, P0 ;  /* 0x7feffffe1a00780c */ /* 0x000fe20000704470 */
[----:B0-----:R-:W-:-:S08]  /*1140*/  DFMA R18, R14, -R2, 1 ;  /* 0x3ff000000e12742b */ /* 0x001fd00000000802 */
[----:B------:R-:W-:-:S08]  /*1150*/  DFMA R18, R18, R18, R18 ;  /* 0x000000121212722b */ /* 0x000fd00000000012 */
[----:B------:R-:W-:-:S08]  /*1160*/  DFMA R18, R14, R18, R14 ;  /* 0x000000120e12722b */ /* 0x000fd0000000000e */
[----:B------:R-:W-:-:S08]  /*1170*/  DFMA R14, R18, -R2, 1 ;  /* 0x3ff00000120e742b */ /* 0x000fd00000000802 */
[----:B------:R-:W-:Y:S01]  /*1180*/  DFMA R18, R18, R14, R18 ;  /* 0x0000000e1212722b */ /* 0x000fe20000000012 */
[----:B------:R-:W-:Y:S02]  /*1190*/  LOP3.LUT R15, R20, 0x90000, RZ, 0xfc, !PT ;  /* 0x00090000140f7812 */ /* 0x000fe400078efcff */
[----:B------:R-:W-:-:S06]  /*11a0*/  MOV R14, RZ ;  /* 0x000000ff000e7202 */ /* 0x000fcc0000000f00 */
[----:B------:R-:W-:-:S08]  /*11b0*/  DMUL R20, R18, R14 ;  /* 0x0000000e12147228 */ /* 0x000fd00000000000 */
[----:B------:R-:W-:-:S08]  /*11c0*/  DFMA R22, R20, -R2, R14 ;  /* 0x800000021416722b */ /* 0x000fd0000000000e */
[----:B------:R-:W-:Y:S01]  /*11d0*/  DFMA R18, R18, R22, R20 ;  /* 0x000000161212722b */ /* 0x000fe20000000014 */
[----:B------:R-:W-:Y:S10]  /*11e0*/  @P0 BRA `(.L_x_680) ;  /* 0x0000000000740947 */ /* 0x000ff40003800000 */
[----:B------:R-:W-:Y:S02]  /*11f0*/  LOP3.LUT R22, R13, 0x7ff00000, RZ, 0xc0, !PT ;  /* 0x7ff000000d167812 */ /* 0x000fe400078ec0ff */
[----:B------:R-:W-:Y:S02]  /*1200*/  MOV R20, 0x40500000 ;  /* 0x4050000000147802 */ /* 0x000fe40000000f00 */
[C---:B------:R-:W-:Y:S02]  /*1210*/  IADD3 R21, PT, PT, -R22.reuse, RZ, RZ ;  /* 0x000000ff16157210 */ /* 0x040fe40007ffe1ff */
[----:B------:R-:W-:Y:S02]  /*1220*/  ISETP.LE.U32.AND P0, PT, R22, 0x40500000, PT ;  /* 0x405000001600780c */ /* 0x000fe40003f03070 */
[----:B------:R-:W-:Y:S02]  /*1230*/  VIADDMNMX R20, R21, R20, 0xb9600000, !PT ;  /* 0xb960000015147446 */ /* 0x000fe40007800114 */
[----:B------:R-:W-:-:S02]  /*1240*/  SEL R22, R17, 0x63400000, !P0 ;  /* 0x6340000011167807 */ /* 0x000fc40004000000 */
[----:B------:R-:W-:-:S04]  /*1250*/  VIMNMX R17, PT, PT, R20, 0x46a00000, PT ;  /* 0x46a0000014117848 */ /* 0x000fc80003fe0100 */
[----:B------:R-:W-:Y:S02]  /*1260*/  IADD3 R17, PT, PT, R17, -R22, RZ ;  /* 0x8000001611117210 */ /* 0x000fe40007ffe0ff */
[----:B------:R-:W-:Y:S02]  /*1270*/  MOV R22, RZ ;  /* 0x000000ff00167202 */ /* 0x000fe40000000f00 */
[----:B------:R-:W-:-:S06]  /*1280*/  IADD3 R23, PT, PT, R17, 0x7fe00000, RZ ;  /* 0x7fe0000011177810 */ /* 0x000fcc0007ffe0ff */
[----:B------:R-:W-:-:S10]  /*1290*/  DMUL R20, R18, R22 ;  /* 0x0000001612147228 */ /* 0x000fd40000000000 */
[----:B------:R-:W-:-:S13]  /*12a0*/  FSETP.GTU.AND P0, PT, |R21|, 1.469367938527859385e-39, PT ;  /* 0x001000001500780b */ /* 0x000fda0003f0c200 */
[----:B------:R-:W-:Y:S05]  /*12b0*/  @P0 BRA `(.L_x_681) ;  /* 0x0000000000840947 */ /* 0x000fea0003800000 */
[----:B------:R-:W-:Y:S01]  /*12c0*/  DFMA R2, R18, -R2, R14 ;  /* 0x800000021202722b */ /* 0x000fe2000000000e */
[----:B------:R-:W-:-:S09]  /*12d0*/  MOV R22, RZ ;  /* 0x000000ff00167202 */ /* 0x000fd20000000f00 */
[C---:B------:R-:W-:Y:S02]  /*12e0*/  FSETP.NEU.AND P0, PT, R3.reuse, RZ, PT ;  /* 0x000000ff0300720b */ /* 0x040fe40003f0d000 */
[----:B------:R-:W-:-:S04]  /*12f0*/  LOP3.LUT R13, R3, 0x80000000, R13, 0x48, !PT ;  /* 0x80000000030d7812 */ /* 0x000fc800078e480d */
[----:B------:R-:W-:-:S07]  /*1300*/  LOP3.LUT R23, R13, R23, RZ, 0xfc, !PT ;  /* 0x000000170d177212 */ /* 0x000fce00078efcff */
[----:B------:R-:W-:Y:S05]  /*1310*/  @!P0 BRA `(.L_x_681) ;  /* 0x00000000006c8947 */ /* 0x000fea0003800000 */
[C---:B------:R-:W-:Y:S02]  /*1320*/  IADD3 R3, PT, PT, -R17.reuse, RZ, RZ ;  /* 0x000000ff11037210 */ /* 0x040fe40007ffe1ff */
[----:B------:R-:W-:Y:S02]  /*1330*/  MOV R2, RZ ;  /* 0x000000ff00027202 */ /* 0x000fe40000000f00 */
[----:B------:R-:W-:-:S04]  /*1340*/  IADD3 R17, PT, PT, -R17, -0x43300000, RZ ;  /* 0xbcd0000011117810 */ /* 0x000fc80007ffe1ff */
[----:B------:R-:W-:Y:S02]  /*1350*/  DFMA R2, R20, -R2, R18 ;  /* 0x800000021402722b */ /* 0x000fe40000000012 */
[----:B------:R-:W-:-:S08]  /*1360*/  DMUL.RP R18, R18, R22 ;  /* 0x0000001612127228 */ /* 0x000fd00000008000 */
[----:B------:R-:W-:Y:S02]  /*1370*/  FSETP.NEU.AND P0, PT, |R3|, R17, PT ;  /* 0x000000110300720b */ /* 0x000fe40003f0d200 */
[----:B------:R-:W-:Y:S02]  /*1380*/  LOP3.LUT R13, R19, R13, RZ, 0x3c, !PT ;  /* 0x0000000d130d7212 */ /* 0x000fe400078e3cff */
[----:B------:R-:W-:Y:S02]  /*1390*/  FSEL R20, R18, R20, !P0 ;  /* 0x0000001412147208 */ /* 0x000fe40004000000 */
[----:B------:R-:W-:Y:S01]  /*13a0*/  FSEL R21, R13, R21, !P0 ;  /* 0x000000150d157208 */ /* 0x000fe20004000000 */
[----:B------:R-:W-:Y:S06]  /*13b0*/  BRA `(.L_x_681) ;  /* 0x0000000000447947 */ /* 0x000fec0003800000 */
.L_x_680:
[----:B------:R-:W-:-:S14]  /*13c0*/  DSETP.NAN.AND P0, PT, R12, R12, PT ;  /* 0x0000000c0c00722a */ /* 0x000fdc0003f08000 */
[----:B------:R-:W-:Y:S05]  /*13d0*/  @P0 BRA `(.L_x_682) ;  /* 0x0000000000340947 */ /* 0x000fea0003800000 */
[----:B------:R-:W-:Y:S02]  /*13e0*/  ISETP.NE.AND P0, PT, R24, R25, PT ;  /* 0x000000191800720c */ /* 0x000fe40003f05270 */
[----:B------:R-:W-:Y:S02]  /*13f0*/  MOV R20, 0x0 ;  /* 0x0000000000147802 */ /* 0x000fe40000000f00 */
[----:B------:R-:W-:-:S09]  /*1400*/  MOV R21, 0xfff80000 ;  /* 0xfff8000000157802 */ /* 0x000fd20000000f00 */
[----:B------:R-:W-:Y:S05]  /*1410*/  @!P0 BRA `(.L_x_681) ;  /* 0x00000000002c8947 */ /* 0x000fea0003800000 */
[----:B------:R-:W-:Y:S02]  /*1420*/  ISETP.NE.AND P0, PT, R24, 0x7ff00000, PT ;  /* 0x7ff000001800780c */ /* 0x000fe40003f05270 */
[----:B------:R-:W-:Y:S02]  /*1430*/  LOP3.LUT R12, R13, 0x40590000, RZ, 0x3c, !PT ;  /* 0x405900000d0c7812 */ /* 0x000fe400078e3cff */
[----:B------:R-:W-:Y:S02]  /*1440*/  ISETP.EQ.OR P0, PT, R25, RZ, !P0 ;  /* 0x000000ff1900720c */ /* 0x000fe40004702670 */
[----:B------:R-:W-:-:S11]  /*1450*/  LOP3.LUT R21, R12, 0x80000000, RZ, 0xc0, !PT ;  /* 0x800000000c157812 */ /* 0x000fd600078ec0ff */
[----:B------:R-:W-:Y:S02]  /*1460*/  @P0 LOP3.LUT R2, R21, 0x7ff00000, RZ, 0xfc, !PT ;  /* 0x7ff0000015020812 */ /* 0x000fe400078efcff */
[----:B------:R-:W-:Y:S02]  /*1470*/  @!P0 MOV R20, RZ ;  /* 0x000000ff00148202 */ /* 0x000fe40000000f00 */
[----:B------:R-:W-:Y:S02]  /*1480*/  @P0 MOV R20, RZ ;  /* 0x000000ff00140202 */ /* 0x000fe40000000f00 */
[----:B------:R-:W-:Y:S01]  /*1490*/  @P0 MOV R21, R2 ;  /* 0x0000000200150202 */ /* 0x000fe20000000f00 */
[----:B------:R-:W-:Y:S06]  /*14a0*/  BRA `(.L_x_681) ;  /* 0x0000000000087947 */ /* 0x000fec0003800000 */
.L_x_682:
[----:B------:R-:W-:Y:S02]  /*14b0*/  LOP3.LUT R21, R13, 0x80000, RZ, 0xfc, !PT ;  /* 0x000800000d157812 */ /* 0x000fe400078efcff */
[----:B------:R-:W-:-:S07]  /*14c0*/  MOV R20, R12 ;  /* 0x0000000c00147202 */ /* 0x000fce0000000f00 */
.L_x_681:
[----:B------:R-:W-:Y:S05]  /*14d0*/  BSYNC.RECONVERGENT B1 ;  /* 0x0000000000017941 */ /* 0x000fea0003800200 */
.L_x_679:
[----:B------:R-:W-:Y:S01]  /*14e0*/  HFMA2 R17, -RZ, RZ, 0, 0 ;  /* 0x00000000ff117431 */ /* 0x000fe200000001ff */
[----:B------:R-:W-:Y:S02]  /*14f0*/  MOV R2, R20 ;  /* 0x0000001400027202 */ /* 0x000fe40000000f00 */
[----:B------:R-:W-:Y:S01]  /*1500*/  MOV R3, R21 ;  /* 0x0000001500037202 */ /* 0x000fe20000000f00 */
[----:B------:R-:W-:Y:S06]  /*1510*/  RET.REL.NODEC R16 `(_Z14cal_length_fitPA31_iPA31_dPdS3_) ;  /* 0xffffffe810b87950 */ /* 0x000fec0003c3ffff */
.L_x_683:
        /* <DEDUP_REMOVED lines=14> */
.L_x_688:


//--------------------- .text._Z14random_shufflePA31_i --------------------------
	.section	.text._Z14random_shufflePA31_i,"ax",@progbits
	.align	128
        .global         _Z14random_shufflePA31_i
        .type           _Z14random_shufflePA31_i,@function
        .size           _Z14random_shufflePA31_i,(.L_x_695 - _Z14random_shufflePA31_i)
        .other          _Z14random_shufflePA31_i,@"STO_CUDA_ENTRY STV_DEFAULT"
_Z14random_shufflePA31_i:
.text._Z14random_shufflePA31_i:
[----:B------:R-:W-:Y:S01]  /*0000*/  LDC R1, c[0x0][0x37c] ;  /* 0x0000df00ff017b82 */ /* 0x000fe20000000800 */
[----:B------:R-:W0:Y:S01]  /*0010*/  S2R R8, SR_CTAID.X ;  /* 0x0000000000087919 */ /* 0x000e220000002500 */
[----:B------:R-:W-:Y:S01]  /*0020*/  IMAD.MOV.U32 R13, RZ, RZ, RZ ;  /* 0x000000ffff0d7224 */ /* 0x000fe200078e00ff */
[----:B------:R-:W1:Y:S01]  /*0030*/  LDCU.64 UR6, c[0x0][0x358] ;  /* 0x00006b00ff0677ac */ /* 0x000e620008000a00 */
[----:B------:R-:W0:Y:S02]  /*0040*/  S2R R3, SR_TID.X ;  /* 0x0000000000037919 */ /* 0x000e240000002100 */
[----:B01----:R-:W-:-:S07]  /*0050*/  IMAD R8, R8, 0x5, R3 ;  /* 0x0000000508087824 */ /* 0x003fce00078e0203 */
.L_x_685:
[----:B------:R-:W0:Y:S01]  /*0060*/  LDC.64 R2, c[0x0][0x380] ;  /* 0x0000e000ff027b82 */ /* 0x000e220000000a00 */
[----:B-1----:R-:W-:-:S04]  /*0070*/  IMAD R5, R8, 0x14, R13 ;  /* 0x0000001408057824 */ /* 0x002fc800078e020d */
[----:B0-----:R-:W-:Y:S01]  /*0080*/  IMAD.WIDE R2, R5, 0x7c, R2 ;  /* 0x0000007c05027825 */ /* 0x001fe200078e0202 */
[----:B------:R-:W-:-:S06]  /*0090*/  CS2R R4, SR_CLOCKLO ;  /* 0x0000000000047805 */ /* 0x000fcc0000015000 */
[----:B------:R-:W-:-:S04]  /*00a0*/  IADD3 R0, P0, PT, R8, R4, RZ ;  /* 0x0000000408007210 */ /* 0x000fc80007f1e0ff */
[----:B------:R-:W-:Y:S02]  /*00b0*/  LOP3.LUT R0, R0, 0xaad26b49, RZ, 0x3c, !PT ;  /* 0xaad26b4900007812 */ /* 0x000fe400078e3cff */
[----:B------:R-:W-:-:S03]  /*00c0*/  LEA.HI.X.SX32 R6, R8, R5, 0x1, P0 ;  /* 0x0000000508067211 */ /* 0x000fc600000f0eff */
[----:B------:R-:W-:-:S04]  /*00d0*/  IMAD R7, R0, 0x4182bed5, RZ ;  /* 0x4182bed500077824 */ /* 0x000fc800078e02ff */
[C---:B------:R-:W-:Y:S02]  /*00e0*/  VIADD R0, R7.reuse, 0x75bcd15 ;  /* 0x075bcd1507007836 */ /* 0x040fe40000000000 */
[----:B------:R-:W-:-:S03]  /*00f0*/  VIADD R12, R7, 0x583f19 ;  /* 0x00583f19070c7836 */ /* 0x000fc60000000000 */
[----:B------:R-:W-:Y:S01]  /*0100*/  SHF.R.U32.HI R9, RZ, 0x2, R0 ;  /* 0x00000002ff097819 */ /* 0x000fe20000011600 */
[----:B------:R-:W-:-:S03]  /*0110*/  IMAD.SHL.U32 R11, R12, 0x10, RZ ;  /* 0x000000100c0b7824 */ /* 0x000fc600078e00ff */
[----:B------:R-:W-:Y:S02]  /*0120*/  LOP3.LUT R9, R9, R0, RZ, 0x3c, !PT ;  /* 0x0000000009097212 */ /* 0x000fe400078e3cff */
[----:B------:R-:W-:-:S03]  /*0130*/  LOP3.LUT R0, R7, 0x159a55e5, RZ, 0x3c, !PT ;  /* 0x159a55e507007812 */ /* 0x000fc600078e3cff */
[----:B------:R-:W-:Y:S01]  /*0140*/  IMAD.SHL.U32 R4, R9, 0x2, RZ ;  /* 0x0000000209047824 */ /* 0x000fe200078e00ff */
[----:B------:R-:W-:-:S04]  /*0150*/  SHF.R.U32.HI R0, RZ, 0x2, R0 ;  /* 0x00000002ff007819 */ /* 0x000fc80000011600 */
[----:B------:R-:W-:Y:S01]  /*0160*/  LOP3.LUT R4, R12, R11, R4, 0x96, !PT ;  /* 0x0000000b0c047212 */ /* 0x000fe200078e9604 */
[----:B------:R-:W-:Y:S01]  /*0170*/  IMAD.MOV.U32 R11, RZ, RZ, 0x2f800000 ;  /* 0x2f800000ff0b7424 */ /* 0x000fe200078e00ff */
[--C-:B------:R-:W-:Y:S02]  /*0180*/  LOP3.LUT R5, R0, 0x159a55e5, R7.reuse, 0x96, !PT ;  /* 0x159a55e500057812 */ /* 0x100fe400078e9607 */
[----:B------:R-:W-:Y:S02]  /*0190*/  LOP3.LUT R20, R4, R9, RZ, 0x3c, !PT ;  /* 0x0000000904147212 */ /* 0x000fe400078e3cff */
[----:B------:R-:W-:Y:S01]  /*01a0*/  LOP3.LUT R0, R6, 0xf7dcefdd, RZ, 0x3c, !PT ;  /* 0xf7dcefdd06007812 */ /* 0x000fe200078e3cff */
[----:B------:R-:W-:Y:S02]  /*01b0*/  IMAD.SHL.U32 R6, R5, 0x2, RZ ;  /* 0x0000000205067824 */ /* 0x000fe400078e00ff */
[----:B------:R-:W-:Y:S02]  /*01c0*/  IMAD.SHL.U32 R4, R20, 0x10, RZ ;  /* 0x0000001014047824 */ /* 0x000fe400078e00ff */
[----:B------:R-:W-:-:S03]  /*01d0*/  IMAD R7, R0, -0x658354e5, R7 ;  /* 0x9a7cab1b00077824 */ /* 0x000fc600078e0207 */
[----:B------:R-:W-:Y:S01]  /*01e0*/  LOP3.LUT R5, R5, R6, R4, 0x96, !PT ;  /* 0x0000000605057212 */ /* 0x000fe200078e9604 */
[----:B------:R-:W-:-:S03]  /*01f0*/  VIADD R9, R7, 0x6a788e ;  /* 0x006a788e07097836 */ /* 0x000fc60000000000 */
[----:B------:R-:W-:Y:S01]  /*0200*/  LOP3.LUT R10, R5, R20, RZ, 0x3c, !PT ;  /* 0x00000014050a7212 */ /* 0x000fe200078e3cff */
[----:B------:R-:W-:-:S03]  /*0210*/  IMAD.IADD R4, R9, 0x1, R20 ;  /* 0x0000000109047824 */ /* 0x000fc600078e0214 */
[----:B------:R-:W-:Y:S02]  /*0220*/  IADD3 R5, PT, PT, R9, 0x587c5, R10 ;  /* 0x000587c509057810 */ /* 0x000fe40007ffe00a */
[----:B------:R-:W-:Y:S02]  /*0230*/  I2FP.F32.U32 R4, R4 ;  /* 0x0000000400047245 */ /* 0x000fe40000201000 */
[----:B------:R-:W-:-:S03]  /*0240*/  I2FP.F32.U32 R6, R5 ;  /* 0x0000000500067245 */ /* 0x000fc60000201000 */
[-C--:B------:R-:W-:Y:S02]  /*0250*/  FFMA R4, R4, R11.reuse, 1.1641532182693481445e-10 ;  /* 0x2f00000004047423 */ /* 0x080fe4000000000b */
[----:B------:R-:W-:Y:S02]  /*0260*/  FFMA R6, R6, R11, 1.1641532182693481445e-10 ;  /* 0x2f00000006067423 */ /* 0x000fe4000000000b */
[----:B------:R-:W-:Y:S02]  /*0270*/  FMUL R5, R4, 31 ;  /* 0x41f8000004057820 */ /* 0x000fe40000400000 */
[----:B------:R-:W-:-:S04]  /*0280*/  FMUL R6, R6, 31 ;  /* 0x41f8000006067820 */ /* 0x000fc80000400000 */
[----:B------:R-:W0:Y:S08]  /*0290*/  F2I.TRUNC.NTZ R17, R6 ;  /* 0x0000000600117305 */ /* 0x000e30000020f100 */
[----:B------:R-:W1:Y:S01]  /*02a0*/  F2I.TRUNC.NTZ R5, R5 ;  /* 0x0000000500057305 */ /* 0x000e62000020f100 */
[----:B0-----:R-:W-:-:S05]  /*02b0*/  IMAD.WIDE R16, R17, 0x4, R2 ;  /* 0x0000000411107825 */ /* 0x001fca00078e0202 */
[----:B------:R-:W2:Y:S01]  /*02c0*/  LDG.E R15, desc[UR6][R16.64] ;  /* 0x00000006100f7981 */ /* 0x000ea2000c1e1900 */
[----:B-1----:R-:W-:-:S05]  /*02d0*/  IMAD.WIDE R18, R5, 0x4, R2 ;  /* 0x0000000405127825 */ /* 0x002fca00078e0202 */
[----:B------:R-:W3:Y:S01]  /*02e0*/  LDG.E R21, desc[UR6][R18.64] ;  /* 0x0000000612157981 */ /* 0x000ee2000c1e1900 */
[----:B------:R-:W-:-:S04]  /*02f0*/  IMAD R0, R0, -0x658354e5, RZ ;  /* 0x9a7cab1b00007824 */ /* 0x000fc800078e02ff */
[----:B------:R-:W-:-:S05]  /*0300*/  VIADD R4, R0, 0x1f123bb5 ;  /* 0x1f123bb500047836 */ /* 0x000fca0000000000 */
        /* <DEDUP_REMOVED lines=12> */
[----:B------:R-:W-:Y:S02]  /*03d0*/  LOP3.LUT R0, R23, R14, RZ, 0x3c, !PT ;  /* 0x0000000e17007212 */ /* 0x000fe400078e3cff */
[C---:B------:R-:W-:Y:S02]  /*03e0*/  IADD3 R4, PT, PT, R9.reuse, 0xb0f8a, R14 ;  /* 0x000b0f8a09047810 */ /* 0x040fe40007ffe00e */
[----:B------:R-:W-:Y:S02]  /*03f0*/  IADD3 R5, PT, PT, R9, 0x10974f, R0 ;  /* 0x0010974f09057810 */ /* 0x000fe40007ffe000 */
[----:B------:R-:W-:Y:S02]  /*0400*/  I2FP.F32.U32 R4, R4 ;  /* 0x0000000400047245 */ /* 0x000fe40000201000 */
[----:B------:R-:W-:-:S03]  /*0410*/  I2FP.F32.U32 R6, R5 ;  /* 0x0000000500067245 */ /* 0x000fc60000201000 */
[-C--:B------:R-:W-:Y:S02]  /*0420*/  FFMA R4, R4, R11.reuse, 1.1641532182693481445e-10 ;  /* 0x2f00000004047423 */ /* 0x080fe4000000000b */
[----:B------:R-:W-:Y:S02]  /*0430*/  FFMA R6, R6, R11, 1.1641532182693481445e-10 ;  /* 0x2f00000006067423 */ /* 0x000fe4000000000b */
[----:B------:R-:W-:Y:S02]  /*0440*/  FMUL R22, R4, 31 ;  /* 0x41f8000004167820 */ /* 0x000fe40000400000 */
[----:B------:R-:W-:Y:S02]  /*0450*/  FMUL R24, R6, 31 ;  /* 0x41f8000006187820 */ /* 0x000fe40000400000 */
[----:B------:R-:W0:Y:S08]  /*0460*/  F2I.TRUNC.NTZ R5, R22 ;  /* 0x0000001600057305 */ /* 0x000e30000020f100 */
[----:B------:R-:W1:Y:S01]  /*0470*/  F2I.TRUNC.NTZ R7, R24 ;  /* 0x0000001800077305 */ /* 0x000e62000020f100 */
[----:B0-----:R-:W-:-:S04]  /*0480*/  IMAD.WIDE R4, R5, 0x4, R2 ;  /* 0x0000000405047825 */ /* 0x001fc800078e0202 */
[----:B-1----:R-:W-:Y:S01]  /*0490*/  IMAD.WIDE R6, R7, 0x4, R2 ;  /* 0x0000000407067825 */ /* 0x002fe200078e0202 */
[----:B--2---:R0:W-:Y:S04]  /*04a0*/  STG.E desc[UR6][R18.64], R15 ;  /* 0x0000000f12007986 */ /* 0x0041e8000c101906 */
[----:B---3--:R1:W-:Y:S04]  /*04b0*/  STG.E desc[UR6][R16.64], R21 ;  /* 0x0000001510007986 */ /* 0x0083e8000c101906 */
[----:B------:R-:W2:Y:S04]  /*04c0*/  LDG.E R25, desc[UR6][R6.64] ;  /* 0x0000000606197981 */ /* 0x000ea8000c1e1900 */
[----:B------:R-:W3:Y:S01]  /*04d0*/  LDG.E R23, desc[UR6][R4.64] ;  /* 0x0000000604177981 */ /* 0x000ee2000c1e1900 */
[----:B------:R-:W-:-:S04]  /*04e0*/  SHF.R.U32.HI R27, RZ, 0x2, R12 ;  /* 0x00000002ff1b7819 */ /* 0x000fc8000001160c */
[----:B------:R-:W-:Y:S01]  /*04f0*/  LOP3.LUT R27, R27, R12, RZ, 0x3c, !PT ;  /* 0x0000000c1b1b7212 */ /* 0x000fe200078e3cff */
[----:B------:R-:W-:-:S04]  /*0500*/  IMAD.SHL.U32 R29, R0, 0x10, RZ ;  /* 0x00000010001d7824 */ /* 0x000fc800078e00ff */
[----:B------:R-:W-:Y:S01]  /*0510*/  IMAD.SHL.U32 R12, R27, 0x2, RZ ;  /* 0x000000021b0c7824 */ /* 0x000fe200078e00ff */
[----:B------:R-:W-:-:S04]  /*0520*/  SHF.R.U32.HI R22, RZ, 0x2, R20 ;  /* 0x00000002ff167819 */ /* 0x000fc80000011614 */
[----:B------:R-:W-:Y:S02]  /*0530*/  LOP3.LUT R12, R0, R29, R12, 0x96, !PT ;  /* 0x0000001d000c7212 */ /* 0x000fe400078e960c */
[----:B------:R-:W-:Y:S02]  /*0540*/  LOP3.LUT R22, R22, R20, RZ, 0x3c, !PT ;  /* 0x0000001416167212 */ /* 0x000fe400078e3cff */
[----:B------:R-:W-:-:S03]  /*0550*/  LOP3.LUT R20, R12, R27, RZ, 0x3c, !PT ;  /* 0x0000001b0c147212 */ /* 0x000fc600078e3cff */
[----:B------:R-:W-:Y:S02]  /*0560*/  IMAD.SHL.U32 R12, R22, 0x2, RZ ;  /* 0x00000002160c7824 */ /* 0x000fe400078e00ff */
[----:B0-----:R-:W-:-:S05]  /*0570*/  IMAD.SHL.U32 R15, R20, 0x10, RZ ;  /* 0x00000010140f7824 */ /* 0x001fca00078e00ff */
[----:B------:R-:W-:-:S04]  /*0580*/  LOP3.LUT R15, R22, R12, R15, 0x96, !PT ;  /* 0x0000000c160f7212 */ /* 0x000fc800078e960f */
[----:B------:R-:W-:Y:S02]  /*0590*/  LOP3.LUT R12, R15, R20, RZ, 0x3c, !PT ;  /* 0x000000140f0c7212 */ /* 0x000fe400078e3cff */
[C---:B------:R-:W-:Y:S02]  /*05a0*/  IADD3 R15, PT, PT, R9.reuse, 0x161f14, R20 ;  /* 0x00161f14090f7810 */ /* 0x040fe40007ffe014 */
[----:B-1----:R-:W-:-:S04]  /*05b0*/  IADD3 R16, PT, PT, R9, 0x1ba6d9, R12 ;  /* 0x001ba6d909107810 */ /* 0x002fc80007ffe00c */
        /* <DEDUP_REMOVED lines=14> */
[----:B------:R-:W-:Y:S01]  /*06a0*/  VIADD R13, R13, 0x1 ;  /* 0x000000010d0d7836 */ /* 0x000fe20000000000 */
[----:B------:R-:W-:-:S04]  /*06b0*/  UMOV UR4, 0x6a788e ;  /* 0x006a788e00047882 */ /* 0x000fc80000000000 */
[----:B------:R-:W-:Y:S01]  /*06c0*/  ISETP.NE.AND P0, PT, R13, 0x14, PT ;  /* 0x000000140d00780c */ /* 0x000fe20003f05270 */
[----:B--2---:R0:W-:Y:S04]  /*06d0*/  STG.E desc[UR6][R18.64], R29 ;  /* 0x0000001d12007986 */ /* 0x0041e8000c101906 */
[----:B---3--:R0:W-:Y:S08]  /*06e0*/  STG.E desc[UR6][R16.64], R27 ;  /* 0x0000001b10007986 */ /* 0x0081f0000c101906 */
.L_x_684:
[----:B01----:R-:W-:Y:S01]  /*06f0*/  SHF.R.U32.HI R5, RZ, 0x2, R10 ;  /* 0x00000002ff057819 */ /* 0x003fe2000001160a */
[----:B------:R-:W-:Y:S01]  /*0700*/  IMAD.SHL.U32 R7, R12, 0x10, RZ ;  /* 0x000000100c077824 */ /* 0x000fe200078e00ff */
[----:B------:R-:W-:Y:S02]  /*0710*/  SHF.R.U32.HI R15, RZ, 0x2, R14 ;  /* 0x00000002ff0f7819 */ /* 0x000fe4000001160e */
[----:B------:R-:W-:Y:S02]  /*0720*/  LOP3.LUT R5, R5, R10, RZ, 0x3c, !PT ;  /* 0x0000000a05057212 */ /* 0x000fe400078e3cff */
[----:B------:R-:W-:-:S03]  /*0730*/  LOP3.LUT R15, R15, R14, RZ, 0x3c, !PT ;  /* 0x0000000e0f0f7212 */ /* 0x000fc600078e3cff */
[----:B------:R-:W-:-:S05]  /*0740*/  IMAD.SHL.U32 R4, R5, 0x2, RZ ;  /* 0x0000000205047824 */ /* 0x000fca00078e00ff */
[----:B------:R-:W-:-:S04]  /*0750*/  LOP3.LUT R4, R12, R7, R4, 0x96, !PT ;  /* 0x000000070c047212 */ /* 0x000fc800078e9604 */
[----:B------:R-:W-:Y:S01]  /*0760*/  LOP3.LUT R18, R4, R5, RZ, 0x3c, !PT ;  /* 0x0000000504127212 */ /* 0x000fe200078e3cff */
[----:B------:R-:W-:-:S04]  /*0770*/  IMAD.SHL.U32 R5, R15, 0x2, RZ ;  /* 0x000000020f057824 */ /* 0x000fc800078e00ff */
[----:B------:R-:W-:-:S05]  /*0780*/  IMAD.SHL.U32 R4, R18, 0x10, RZ ;  /* 0x0000001012047824 */ /* 0x000fca00078e00ff */
[----:B------:R-:W-:Y:S02]  /*0790*/  LOP3.LUT R5, R15, R5, R4, 0x96, !PT ;  /* 0x000000050f057212 */ /* 0x000fe400078e9604 */
[----:B------:R-:W-:Y:S02]  /*07a0*/  IADD3 R4, PT, PT, R9, 0x212e9e, R18 ;  /* 0x00212e9e09047810 */ /* 0x000fe40007ffe012 */
[----:B------:R-:W-:Y:S02]  /*07b0*/  LOP3.LUT R22, R5, R18, RZ, 0x3c, !PT ;  /* 0x0000001205167212 */ /* 0x000fe400078e3cff */
[----:B------:R-:W-:Y:S02]  /*07c0*/  I2FP.F32.U32 R4, R4 ;  /* 0x0000000400047245 */ /* 0x000fe40000201000 */
[----:B------:R-:W-:-:S03]  /*07d0*/  IADD3 R5, PT, PT, R9, 0x26b663, R22 ;  /* 0x0026b66309057810 */ /* 0x000fc60007ffe016 */
[----:B------:R-:W-:Y:S01]  /*07e0*/  FFMA R4, R4, R11, 1.1641532182693481445e-10 ;  /* 0x2f00000004047423 */ /* 0x000fe2000000000b */
[----:B------:R-:W-:-:S03]  /*07f0*/  I2FP.F32.U32 R6, R5 ;  /* 0x0000000500067245 */ /* 0x000fc60000201000 */
[----:B------:R-:W-:Y:S02]  /*0800*/  FMUL R4, R4, 31 ;  /* 0x41f8000004047820 */ /* 0x000fe40000400000 */
[----:B------:R-:W-:Y:S02]  /*0810*/  FFMA R6, R6, R11, 1.1641532182693481445e-10 ;  /* 0x2f00000006067423 */ /* 0x000fe4000000000b */
[----:B------:R-:W0:Y:S02]  /*0820*/  F2I.TRUNC.NTZ R15, R4 ;  /* 0x00000004000f7305 */ /* 0x000e24000020f100 */
[----:B------:R-:W-:-:S06]  /*0830*/  FMUL R6, R6, 31 ;  /* 0x41f8000006067820 */ /* 0x000fcc0000400000 */
[----:B------:R-:W1:Y:S01]  /*0840*/  F2I.TRUNC.NTZ R17, R6 ;  /* 0x0000000600117305 */ /* 0x000e62000020f100 */
[----:B0-----:R-:W-:-:S05]  /*0850*/  IMAD.WIDE R14, R15, 0x4, R2 ;  /* 0x000000040f0e7825 */ /* 0x001fca00078e0202 */
[----:B------:R-:W2:Y:S01]  /*0860*/  LDG.E R19, desc[UR6][R14.64] ;  /* 0x000000060e137981 */ /* 0x000ea2000c1e1900 */
[----:B-1----:R-:W-:-:S05]  /*0870*/  IMAD.WIDE R16, R17, 0x4, R2 ;  /* 0x0000000411107825 */ /* 0x002fca00078e0202 */
        /* <DEDUP_REMOVED lines=10> */
[----:B------:R-:W-:Y:S02]  /*0920*/  IMAD.SHL.U32 R0, R20, 0x10, RZ ;  /* 0x0000001014007824 */ /* 0x000fe400078e00ff */
[----:B------:R-:W-:-:S03]  /*0930*/  VIADD R9, R9, 0x2c3e28 ;  /* 0x002c3e2809097836 */ /* 0x000fc60000000000 */
[----:B------:R-:W-:-:S04]  /*0940*/  LOP3.LUT R23, R23, R4, R0, 0x96, !PT ;  /* 0x0000000417177212 */ /* 0x000fc800078e9600 */
        /* <DEDUP_REMOVED lines=13> */
[----:B---3--:R0:W-:Y:S04]  /*0a20*/  STG.E desc[UR6][R14.64], R21 ;  /* 0x000000150e007986 */ /* 0x0081e8000c101906 */
[----:B--2---:R1:W-:Y:S04]  /*0a30*/  STG.E desc[UR6][R16.64], R19 ;  /* 0x0000001310007986 */ /* 0x0043e8000c101906 */
        /* <DEDUP_REMOVED lines=9> */
[----:B0-----:R-:W-:-:S03]  /*0ad0*/  LOP3.LUT R14, R12, R27, RZ, 0x3c, !PT ;  /* 0x0000001b0c0e7212 */ /* 0x001fc600078e3cff */
[----:B------:R-:W-:Y:S02]  /*0ae0*/  IMAD.SHL.U32 R12, R0, 0x2, RZ ;  /* 0x00000002000c7824 */ /* 0x000fe400078e00ff */
[----:B------:R-:W-:-:S05]  /*0af0*/  IMAD.SHL.U32 R15, R14, 0x10, RZ ;  /* 0x000000100e0f7824 */ /* 0x000fca00078e00ff */
[----:B------:R-:W-:-:S04]  /*0b00*/  LOP3.LUT R15, R0, R12, R15, 0x96, !PT ;  /* 0x0000000c000f7212 */ /* 0x000fc800078e960f */
[----:B------:R-:W-:Y:S02]  /*0b10*/  LOP3.LUT R0, R15, R14, RZ, 0x3c, !PT ;  /* 0x0000000e0f007212 */ /* 0x000fe400078e3cff */
[C---:B------:R-:W-:Y:S02]  /*0b20*/  IADD3 R12, PT, PT, R9.reuse, 0xb0f8a, R14 ;  /* 0x000b0f8a090c7810 */ /* 0x040fe40007ffe00e */
[----:B------:R-:W-:Y:S02]  /*0b30*/  IADD3 R15, PT, PT, R9, 0x10974f, R0 ;  /* 0x0010974f090f7810 */ /* 0x000fe40007ffe000 */
[----:B------:R-:W-:Y:S02]  /*0b40*/  I2FP.F32.U32 R12, R12 ;  /* 0x0000000c000c7245 */ /* 0x000fe40000201000 */
[----:B-1----:R-:W-:-:S03]  /*0b50*/  I2FP.F32.U32 R16, R15 ;  /* 0x0000000f00107245 */ /* 0x002fc60000201000 */
        /* <DEDUP_REMOVED lines=8> */
[----:B--2---:R-:W-:Y:S04]  /*0be0*/  STG.E desc[UR6][R6.64], R25 ;  /* 0x0000001906007986 */ /* 0x004fe8000c101906 */
        /* <DEDUP_REMOVED lines=11> */
[----:B0-----:R-:W-:Y:S02]  /*0ca0*/  IMAD.SHL.U32 R4, R12, 0x2, RZ ;  /* 0x000000020c047824 */ /* 0x001fe400078e00ff */
        /* <DEDUP_REMOVED lines=19> */
[----:B------:R-:W-:-:S04]  /*0de0*/  UIADD3 UR4, UPT, UPT, UR4, 0x2c3e28, URZ ;  /* 0x002c3e2804047890 */ /* 0x000fc8000fffe0ff */
[----:B------:R-:W-:Y:S01]  /*0df0*/  UISETP.NE.AND UP0, UPT, UR4, 0x1a02ba6, UPT ;  /* 0x01a02ba60400788c */ /* 0x000fe2000bf05270 */
[----:B--2---:R1:W-:Y:S04]  /*0e00*/  STG.E desc[UR6][R6.64], R27 ;  /* 0x0000001b06007986 */ /* 0x0043e8000c101906 */
[----:B---3--:R1:W-:Y:S04]  /*0e10*/  STG.E desc[UR6][R4.64], R25 ;  /* 0x0000001904007986 */ /* 0x0083e8000c101906 */
[----:B------:R-:W-:Y:S05]  /*0e20*/  BRA.U UP0, `(.L_x_684) ;  /* 0xfffffff900307547 */ /* 0x000fea000b83ffff */
[----:B------:R-:W-:Y:S05]  /*0e30*/  @P0 BRA `(.L_x_685) ;  /* 0xfffffff000880947 */ /* 0x000fea000383ffff */
[----:B------:R-:W-:Y:S05]  /*0e40*/  EXIT ;  /* 0x000000000000794d */ /* 0x000fea0003800000 */
.L_x_686:
        /* <DEDUP_REMOVED lines=11> */
.L_x_695:


//--------------------- .nv.global.init           --------------------------
	.section	.nv.global.init,"aw",@progbits
	.align	4
.nv.global.init:
	.type		T,@object
	.size		T,(mrg32k3aM1SubSeq - T)
T:
        /*0000*/ 	.byte	0x01, 0x00, 0x00, 0x00
	.type		mrg32k3aM1SubSeq,@object
	.size		mrg32k3aM1SubSeq,(mrg32k3aM2SubSeq - mrg32k3aM1SubSeq)
mrg32k3aM1SubSeq:
        /*0004*/ 	.byte	0x0b, 0xcc, 0xee, 0x04, 0x73, 0x29, 0x8b, 0x6f, 0xf6, 0x53, 0x03, 0xf6, 0x23, 0xf6, 0xea, 0xda
        /* <DEDUP_REMOVED lines=125> */
	.type		mrg32k3aM2SubSeq,@object
	.size		mrg32k3aM2SubSeq,(mrg32k3aM1 - mrg32k3aM2SubSeq)
mrg32k3aM2SubSeq:
        /* <DEDUP_REMOVED lines=126> */
	.type		mrg32k3aM1,@object
	.size		mrg32k3aM1,(mrg32k3aM1Seq - mrg32k3aM1)
mrg32k3aM1:
        /* <DEDUP_REMOVED lines=144> */
	.type		mrg32k3aM1Seq,@object
	.size		mrg32k3aM1Seq,(mrg32k3aM2 - mrg32k3aM1Seq)
mrg32k3aM1Seq:
        /* <DEDUP_REMOVED lines=144> */
	.type		mrg32k3aM2,@object
	.size		mrg32k3aM2,(mrg32k3aM2Seq - mrg32k3aM2)
mrg32k3aM2:
        /* <DEDUP_REMOVED lines=144> */
	.type		mrg32k3aM2Seq,@object
	.size		mrg32k3aM2Seq,(precalc_xorwow_matrix - mrg32k3aM2Seq)
mrg32k3aM2Seq:
        /* <DEDUP_REMOVED lines=144> */
	.type		precalc_xorwow_matrix,@object
	.size		precalc_xorwow_matrix,(precalc_xorwow_offset_matrix - precalc_xorwow_matrix)
precalc_xorwow_matrix:
        /* <DEDUP_REMOVED lines=6400> */
	.type		precalc_xorwow_offset_matrix,@object
	.size		precalc_xorwow_offset_matrix,($str$3 - precalc_xorwow_offset_matrix)
precalc_xorwow_offset_matrix:
        /* <DEDUP_REMOVED lines=6400> */
	.type		$str$3,@object
	.size		$str$3,($str$2 - $str$3)
$str$3:
        /*353c4*/ 	.byte	0x0a, 0x00
	.type		$str$2,@object
	.size		$str$2,($str$1 - $str$2)
$str$2:
        /*353c6*/ 	.byte	0x25, 0x66, 0x20, 0x00
	.type		$str$1,@object
	.size		$str$1,(.L_10 - $str$1)
$str$1:
        /*353ca*/ 	.byte	0x74, 0x68, 0x65, 0x20, 0x62, 0x65, 0x73, 0x74, 0x20, 0x6c, 0x65, 0x6e, 0x67, 0x74, 0x68, 0x3a
        /*353da*/ 	.byte	0x20, 0x25, 0x66, 0x20, 0x0a, 0x00
.L_10:


//--------------------- .nv.shared.reserved.0     --------------------------
	.section	.nv.shared.reserved.0,"aw",@nobits
	.weak		__nv_reservedSMEM_offset_0_alias
	.size		__nv_reservedSMEM_offset_0_alias, 0, 64
	.other		__nv_reservedSMEM_offset_0_alias,@"STO_CUDA_RESERVED_SHARED STV_DEFAULT"
__nv_reservedSMEM_offset_0_alias:
	.zero		0
	.zero		64


//--------------------- .nv.constant0._Z7cal_genv --------------------------
	.section	.nv.constant0._Z7cal_genv,"a",@progbits
	.sectionflags	@""
	.align	4
.nv.constant0._Z7cal_genv:
	.zero		896


//--------------------- .nv.constant0._Z4testPA31_d --------------------------
	.section	.nv.constant0._Z4testPA31_d,"a",@progbits
	.sectionflags	@""
	.align	4
.nv.constant0._Z4testPA31_d:
	.zero		904


//--------------------- .nv.constant0._Z4bestPA31_iPd --------------------------
	.section	.nv.constant0._Z4bestPA31_iPd,"a",@progbits
	.sectionflags	@""
	.align	4
.nv.constant0._Z4bestPA31_iPd:
	.zero		912


//--------------------- .nv.constant0._Z2GAPA31_iPdPA31_d --------------------------
	.section	.nv.constant0._Z2GAPA31_iPdPA31_d,"a",@progbits
	.sectionflags	@""
	.align	4
.nv.constant0._Z2GAPA31_iPdPA31_d:
	.zero		920


//--------------------- .nv.constant0._Z8exchangePA31_iPd --------------------------
	.section	.nv.constant0._Z8exchangePA31_iPd,"a",@progbits
	.sectionflags	@""
	.align	4
.nv.constant0._Z8exchangePA31_iPd:
	.zero		912


//--------------------- .nv.constant0._Z14cal_length_fitPA31_iPA31_dPdS3_ --------------------------
	.section	.nv.constant0._Z14cal_length_fitPA31_iPA31_dPdS3_,"a",@progbits
	.sectionflags	@""
	.align	4
.nv.constant0._Z14cal_length_fitPA31_iPA31_dPdS3_:
	.zero		928


//--------------------- .nv.constant0._Z14random_shufflePA31_i --------------------------
	.section	.nv.constant0._Z14random_shufflePA31_i,"a",@progbits
	.sectionflags	@""
	.align	4
.nv.constant0._Z14random_shufflePA31_i:
	.zero		904


//--------------------- SYMBOLS --------------------------

	.type		.nv.reservedSmem.offset0,@object
	.size		.nv.reservedSmem.offset0,0x4
	.type		vprintf,@function
